// Copyright (c) 2024, Jay Shah, Ganesh Bikshandi, Ying Zhang, Vijay Thakkar, Pradeep Ramani, Tri Dao.
// Splitting the different template instantiations to different files to speed up compilation.
// This file is auto-generated. See "generate_kernels.py"

#include "flash_fwd_hdim64_256_fp16_packgqa_sm90.cu"
#include "flash_fwd_hdim64_512_fp16_packgqa_sm90.cu"
#include "flash_fwd_hdim192_128_fp16_packgqa_sm90.cu"

// ===== COMPILED SASS (sm_100a) =====

	.target	sm_100a

	.elftype	@"ET_EXEC"


//--------------------- .note.nv.tkinfo           --------------------------
	.section	.note.nv.tkinfo,"",@"SHT_NOTE"
	.sectionflags	@"SHF_NOTE_NV_TKINFO"
	.tkinfo
        /*0018*/ 	.word	0x00000002
        /*0030*/ 	.string	""
        /*0030*/ 	.string	"ptxas"
        /*0030*/ 	.string	"Cuda compilation tools, release 13.0, V13.0.88"
        /*0030*/ 	.string	"Build cuda_13.0.r13.0/compiler.36424714_0"
        /*0030*/ 	.string	"-arch sm_100a -m 64 "



//--------------------- .note.nv.cuinfo           --------------------------
	.section	.note.nv.cuinfo,"",@"SHT_NOTE"
	.sectionflags	@"SHF_NOTE_NV_CUINFO"
        /*0018*/ 	.short	0x0002
        /*001a*/ 	.short	0x0064
        /*001c*/ 	.short	0x0082
	.zero		2


//--------------------- .nv.info                  --------------------------
	.section	.nv.info,"",@"SHT_CUDA_INFO"
	.align	4


	//----- nvinfo : EIATTR_REGCOUNT
	.align		4
        /*0000*/ 	.byte	0x04, 0x2f
        /*0002*/ 	.short	(.L_12 - .L_11)
	.align		4
.L_11:
        /*0004*/ 	.word	index@(_ZN7cutlass13device_kernelIN5flash11enable_sm90INS1_16FlashAttnFwdSm90INS1_25CollectiveMainloopFwdSm90ILi2EN4cute5tupleIJNS5_1CILi1EEES8_S8_EEENS6_IJNS7_ILi128EEENS7_ILi96EEENS7_ILi64EEEEEELi256ENS_6half_tEfNS_4arch4Sm90ELb1ELb0ELb0ELb1ELb0ELb1ELb1ELb1ELb0ELb1ELb0ELb0EEENS1_21CollectiveEpilogueFwdINS6_IJSA_NS7_ILi256EEESB_EEES9_SE_SG_Li256ELb1ELb1ELb0ELb0EEENS1_36VarlenDynamicPersistentTileSchedulerILi128ELi96ELi256ELi128ELb0ELb1ELb1ELb1ELb1ELb1EEEEEEEEEvNT_6ParamsE)
        /*0008*/ 	.word	0x00000004


	//----- nvinfo : EIATTR_FRAME_SIZE
	.align		4
.L_12:
        /*000c*/ 	.byte	0x04, 0x11
        /*000e*/ 	.short	(.L_14 - .L_13)
	.align		4
.L_13:
        /*0010*/ 	.word	index@(_ZN7cutlass13device_kernelIN5flash11enable_sm90INS1_16FlashAttnFwdSm90INS1_25CollectiveMainloopFwdSm90ILi2EN4cute5tupleIJNS5_1CILi1EEES8_S8_EEENS6_IJNS7_ILi128EEENS7_ILi96EEENS7_ILi64EEEEEELi256ENS_6half_tEfNS_4arch4Sm90ELb1ELb0ELb0ELb1ELb0ELb1ELb1ELb1ELb0ELb1ELb0ELb0EEENS1_21CollectiveEpilogueFwdINS6_IJSA_NS7_ILi256EEESB_EEES9_SE_SG_Li256ELb1ELb1ELb0ELb0EEENS1_36VarlenDynamicPersistentTileSchedulerILi128ELi96ELi256ELi128ELb0ELb1ELb1ELb1ELb1ELb1EEEEEEEEEvNT_6ParamsE)
        /*0014*/ 	.word	0x00000000


	//----- nvinfo : EIATTR_REGCOUNT
	.align		4
.L_14:
        /*0018*/ 	.byte	0x04, 0x2f
        /*001a*/ 	.short	(.L_16 - .L_15)
	.align		4
.L_15:
        /*001c*/ 	.word	index@(_ZN7cutlass13device_kernelIN5flash11enable_sm90INS1_16FlashAttnFwdSm90INS1_25CollectiveMainloopFwdSm90ILi2EN4cute5tupleIJNS5_1CILi1EEES8_S8_EEENS6_IJNS7_ILi128EEENS7_ILi96EEENS7_ILi64EEEEEELi256ENS_6half_tEfNS_4arch4Sm90ELb1ELb0ELb0ELb1ELb0ELb0ELb1ELb1ELb0ELb1ELb0ELb0EEENS1_21CollectiveEpilogueFwdINS6_IJSA_NS7_ILi256EEESB_EEES9_SE_SG_Li256ELb1ELb1ELb0ELb0EEENS1_36VarlenDynamicPersistentTileSchedulerILi128ELi96ELi256ELi128ELb0ELb1ELb1ELb1ELb1ELb1EEEEEEEEEvNT_6ParamsE)
        /*0020*/ 	.word	0x00000004


	//----- nvinfo : EIATTR_FRAME_SIZE
	.align		4
.L_16:
        /*0024*/ 	.byte	0x04, 0x11
        /*0026*/ 	.short	(.L_18 - .L_17)
	.align		4
.L_17:
        /*0028*/ 	.word	index@(_ZN7cutlass13device_kernelIN5flash11enable_sm90INS1_16FlashAttnFwdSm90INS1_25CollectiveMainloopFwdSm90ILi2EN4cute5tupleIJNS5_1CILi1EEES8_S8_EEENS6_IJNS7_ILi128EEENS7_ILi96EEENS7_ILi64EEEEEELi256ENS_6half_tEfNS_4arch4Sm90ELb1ELb0ELb0ELb1ELb0ELb0ELb1ELb1ELb0ELb1ELb0ELb0EEENS1_21CollectiveEpilogueFwdINS6_IJSA_NS7_ILi256EEESB_EEES9_SE_SG_Li256ELb1ELb1ELb0ELb0EEENS1_36VarlenDynamicPersistentTileSchedulerILi128ELi96ELi256ELi128ELb0ELb1ELb1ELb1ELb1ELb1EEEEEEEEEvNT_6ParamsE)
        /*002c*/ 	.word	0x00000000


	//----- nvinfo : EIATTR_REGCOUNT
	.align		4
.L_18:
        /*0030*/ 	.byte	0x04, 0x2f
        /*0032*/ 	.short	(.L_20 - .L_19)
	.align		4
.L_19:
        /*0034*/ 	.word	index@(_ZN7cutlass13device_kernelIN5flash11enable_sm90INS1_16FlashAttnFwdSm90INS1_25CollectiveMainloopFwdSm90ILi2EN4cute5tupleIJNS5_1CILi1EEES8_S8_EEENS6_IJNS7_ILi128EEENS7_ILi96EEENS7_ILi64EEEEEELi256ENS_6half_tEfNS_4arch4Sm90ELb1ELb0ELb0ELb1ELb0ELb1ELb0ELb1ELb0ELb1ELb0ELb0EEENS1_21CollectiveEpilogueFwdINS6_IJSA_NS7_ILi256EEESB_EEES9_SE_SG_Li256ELb1ELb1ELb0ELb0EEENS1_36VarlenDynamicPersistentTileSchedulerILi128ELi96ELi256ELi128ELb0ELb1ELb1ELb1ELb1ELb1EEEEEEEEEvNT_6ParamsE)
        /*0038*/ 	.word	0x00000004


	//----- nvinfo : EIATTR_FRAME_SIZE
	.align		4
.L_20:
        /*003c*/ 	.byte	0x04, 0x11
        /*003e*/ 	.short	(.L_22 - .L_21)
	.align		4
.L_21:
        /*0040*/ 	.word	index@(_ZN7cutlass13device_kernelIN5flash11enable_sm90INS1_16FlashAttnFwdSm90INS1_25CollectiveMainloopFwdSm90ILi2EN4cute5tupleIJNS5_1CILi1EEES8_S8_EEENS6_IJNS7_ILi128EEENS7_ILi96EEENS7_ILi64EEEEEELi256ENS_6half_tEfNS_4arch4Sm90ELb1ELb0ELb0ELb1ELb0ELb1ELb0ELb1ELb0ELb1ELb0ELb0EEENS1_21CollectiveEpilogueFwdINS6_IJSA_NS7_ILi256EEESB_EEES9_SE_SG_Li256ELb1ELb1ELb0ELb0EEENS1_36VarlenDynamicPersistentTileSchedulerILi128ELi96ELi256ELi128ELb0ELb1ELb1ELb1ELb1ELb1EEEEEEEEEvNT_6ParamsE)
        /*0044*/ 	.word	0x00000000


	//----- nvinfo : EIATTR_REGCOUNT
	.align		4
.L_22:
        /*0048*/ 	.byte	0x04, 0x2f
        /*004a*/ 	.short	(.L_24 - .L_23)
	.align		4
.L_23:
        /*004c*/ 	.word	index@(_ZN7cutlass13device_kernelIN5flash11enable_sm90INS1_16FlashAttnFwdSm90INS1_25CollectiveMainloopFwdSm90ILi2EN4cute5tupleIJNS5_1CILi1EEES8_S8_EEENS6_IJNS7_ILi128EEENS7_ILi96EEENS7_ILi64EEEEEELi256ENS_6half_tEfNS_4arch4Sm90ELb1ELb0ELb0ELb1ELb0ELb0ELb0ELb1ELb0ELb1ELb0ELb0EEENS1_21CollectiveEpilogueFwdINS6_IJSA_NS7_ILi256EEESB_EEES9_SE_SG_Li256ELb1ELb1ELb0ELb0EEENS1_36VarlenDynamicPersistentTileSchedulerILi128ELi96ELi256ELi128ELb0ELb1ELb1ELb1ELb1ELb1EEEEEEEEEvNT_6ParamsE)
        /*0050*/ 	.word	0x00000004


	//----- nvinfo : EIATTR_FRAME_SIZE
	.align		4
.L_24:
        /*0054*/ 	.byte	0x04, 0x11
        /*0056*/ 	.short	(.L_26 - .L_25)
	.align		4
.L_25:
        /*0058*/ 	.word	index@(_ZN7cutlass13device_kernelIN5flash11enable_sm90INS1_16FlashAttnFwdSm90INS1_25CollectiveMainloopFwdSm90ILi2EN4cute5tupleIJNS5_1CILi1EEES8_S8_EEENS6_IJNS7_ILi128EEENS7_ILi96EEENS7_ILi64EEEEEELi256ENS_6half_tEfNS_4arch4Sm90ELb1ELb0ELb0ELb1ELb0ELb0ELb0ELb1ELb0ELb1ELb0ELb0EEENS1_21CollectiveEpilogueFwdINS6_IJSA_NS7_ILi256EEESB_EEES9_SE_SG_Li256ELb1ELb1ELb0ELb0EEENS1_36VarlenDynamicPersistentTileSchedulerILi128ELi96ELi256ELi128ELb0ELb1ELb1ELb1ELb1ELb1EEEEEEEEEvNT_6ParamsE)
        /*005c*/ 	.word	0x00000000


	//----- nvinfo : EIATTR_REGCOUNT
	.align		4
.L_26:
        /*0060*/ 	.byte	0x04, 0x2f
        /*0062*/ 	.short	(.L_28 - .L_27)
	.align		4
.L_27:
        /*0064*/ 	.word	index@(_ZN7cutlass13device_kernelIN5flash11enable_sm90INS1_16FlashAttnFwdSm90INS1_25CollectiveMainloopFwdSm90ILi2EN4cute5tupleIJNS5_1CILi1EEES8_S8_EEENS6_IJNS7_ILi128EEENS7_ILi96EEENS7_ILi64EEEEEELi256ENS_6half_tEfNS_4arch4Sm90ELb1ELb0ELb0ELb0ELb0ELb0ELb1ELb1ELb0ELb1ELb0ELb0EEENS1_21CollectiveEpilogueFwdINS6_IJSA_NS7_ILi256EEESB_EEES9_SE_SG_Li256ELb0ELb1ELb0ELb0EEENS1_30DynamicPersistentTileSchedulerILi256ELi128ELb0ELb1ELb1EEEEEEEEEvNT_6ParamsE)
        /*0068*/ 	.word	0x00000004


	//----- nvinfo : EIATTR_FRAME_SIZE
	.align		4
.L_28:
        /*006c*/ 	.byte	0x04, 0x11
        /*006e*/ 	.short	(.L_30 - .L_29)
	.align		4
.L_29:
        /*0070*/ 	.word	index@(_ZN7cutlass13device_kernelIN5flash11enable_sm90INS1_16FlashAttnFwdSm90INS1_25CollectiveMainloopFwdSm90ILi2EN4cute5tupleIJNS5_1CILi1EEES8_S8_EEENS6_IJNS7_ILi128EEENS7_ILi96EEENS7_ILi64EEEEEELi256ENS_6half_tEfNS_4arch4Sm90ELb1ELb0ELb0ELb0ELb0ELb0ELb1ELb1ELb0ELb1ELb0ELb0EEENS1_21CollectiveEpilogueFwdINS6_IJSA_NS7_ILi256EEESB_EEES9_SE_SG_Li256ELb0ELb1ELb0ELb0EEENS1_30DynamicPersistentTileSchedulerILi256ELi128ELb0ELb1ELb1EEEEEEEEEvNT_6ParamsE)
        /*0074*/ 	.word	0x00000000


	//----- nvinfo : EIATTR_REGCOUNT
	.align		4
.L_30:
        /*0078*/ 	.byte	0x04, 0x2f
        /*007a*/ 	.short	(.L_32 - .L_31)
	.align		4
.L_31:
        /*007c*/ 	.word	index@(_ZN7cutlass13device_kernelIN5flash11enable_sm90INS1_16FlashAttnFwdSm90INS1_25CollectiveMainloopFwdSm90ILi2EN4cute5tupleIJNS5_1CILi1EEES8_S8_EEENS6_IJNS7_ILi128EEENS7_ILi96EEENS7_ILi64EEEEEELi256ENS_6half_tEfNS_4arch4Sm90ELb1ELb0ELb0ELb0ELb0ELb0ELb0ELb1ELb0ELb1ELb0ELb0EEENS1_21CollectiveEpilogueFwdINS6_IJSA_NS7_ILi256EEESB_EEES9_SE_SG_Li256ELb0ELb1ELb0ELb0EEENS1_30DynamicPersistentTileSchedulerILi256ELi128ELb0ELb1ELb1EEEEEEEEEvNT_6ParamsE)
        /*0080*/ 	.word	0x00000004


	//----- nvinfo : EIATTR_FRAME_SIZE
	.align		4
.L_32:
        /*0084*/ 	.byte	0x04, 0x11
        /*0086*/ 	.short	(.L_34 - .L_33)
	.align		4
.L_33:
        /*0088*/ 	.word	index@(_ZN7cutlass13device_kernelIN5flash11enable_sm90INS1_16FlashAttnFwdSm90INS1_25CollectiveMainloopFwdSm90ILi2EN4cute5tupleIJNS5_1CILi1EEES8_S8_EEENS6_IJNS7_ILi128EEENS7_ILi96EEENS7_ILi64EEEEEELi256ENS_6half_tEfNS_4arch4Sm90ELb1ELb0ELb0ELb0ELb0ELb0ELb0ELb1ELb0ELb1ELb0ELb0EEENS1_21CollectiveEpilogueFwdINS6_IJSA_NS7_ILi256EEESB_EEES9_SE_SG_Li256ELb0ELb1ELb0ELb0EEENS1_30DynamicPersistentTileSchedulerILi256ELi128ELb0ELb1ELb1EEEEEEEEEvNT_6ParamsE)
        /*008c*/ 	.word	0x00000000


	//----- nvinfo : EIATTR_REGCOUNT
	.align		4
.L_34:
        /*0090*/ 	.byte	0x04, 0x2f
        /*0092*/ 	.short	(.L_36 - .L_35)
	.align		4
.L_35:
        /*0094*/ 	.word	index@(_ZN7cutlass13device_kernelIN5flash11enable_sm90INS1_16FlashAttnFwdSm90INS1_25CollectiveMainloopFwdSm90ILi2EN4cute5tupleIJNS5_1CILi1EEES8_S8_EEENS6_IJNS7_ILi128EEENS7_ILi96EEENS7_ILi64EEEEEELi256ENS_6half_tEfNS_4arch4Sm90ELb0ELb1ELb0ELb1ELb0ELb1ELb1ELb1ELb0ELb1ELb0ELb0EEENS1_21CollectiveEpilogueFwdINS6_IJSA_NS7_ILi256EEESB_EEES9_SE_SG_Li256ELb1ELb1ELb0ELb0EEENS1_36VarlenDynamicPersistentTileSchedulerILi128ELi96ELi256ELi128ELb0ELb1ELb1ELb1ELb0ELb1EEEEEEEEEvNT_6ParamsE)
        /*0098*/ 	.word	0x00000004


	//----- nvinfo : EIATTR_FRAME_SIZE
	.align		4
.L_36:
        /*009c*/ 	.byte	0x04, 0x11
        /*009e*/ 	.short	(.L_38 - .L_37)
	.align		4
.L_37:
        /*00a0*/ 	.word	index@(_ZN7cutlass13device_kernelIN5flash11enable_sm90INS1_16FlashAttnFwdSm90INS1_25CollectiveMainloopFwdSm90ILi2EN4cute5tupleIJNS5_1CILi1EEES8_S8_EEENS6_IJNS7_ILi128EEENS7_ILi96EEENS7_ILi64EEEEEELi256ENS_6half_tEfNS_4arch4Sm90ELb0ELb1ELb0ELb1ELb0ELb1ELb1ELb1ELb0ELb1ELb0ELb0EEENS1_21CollectiveEpilogueFwdINS6_IJSA_NS7_ILi256EEESB_EEES9_SE_SG_Li256ELb1ELb1ELb0ELb0EEENS1_36VarlenDynamicPersistentTileSchedulerILi128ELi96ELi256ELi128ELb0ELb1ELb1ELb1ELb0ELb1EEEEEEEEEvNT_6ParamsE)
        /*00a4*/ 	.word	0x00000000


	//----- nvinfo : EIATTR_REGCOUNT
	.align		4
.L_38:
        /*00a8*/ 	.byte	0x04, 0x2f
        /*00aa*/ 	.short	(.L_40 - .L_39)
	.align		4
.L_39:
        /*00ac*/ 	.word	index@(_ZN7cutlass13device_kernelIN5flash11enable_sm90INS1_16FlashAttnFwdSm90INS1_25CollectiveMainloopFwdSm90ILi2EN4cute5tupleIJNS5_1CILi1EEES8_S8_EEENS6_IJNS7_ILi128EEENS7_ILi96EEENS7_ILi64EEEEEELi256ENS_6half_tEfNS_4arch4Sm90ELb0ELb1ELb0ELb1ELb0ELb0ELb1ELb1ELb0ELb1ELb0ELb0EEENS1_21CollectiveEpilogueFwdINS6_IJSA_NS7_ILi256EEESB_EEES9_SE_SG_Li256ELb1ELb1ELb0ELb0EEENS1_36VarlenDynamicPersistentTileSchedulerILi128ELi96ELi256ELi128ELb0ELb1ELb1ELb1ELb0ELb1EEEEEEEEEvNT_6ParamsE)
        /*00b0*/ 	.word	0x00000004


	//----- nvinfo : EIATTR_FRAME_SIZE
	.align		4
.L_40:
        /*00b4*/ 	.byte	0x04, 0x11
        /*00b6*/ 	.short	(.L_42 - .L_41)
	.align		4
.L_41:
        /*00b8*/ 	.word	index@(_ZN7cutlass13device_kernelIN5flash11enable_sm90INS1_16FlashAttnFwdSm90INS1_25CollectiveMainloopFwdSm90ILi2EN4cute5tupleIJNS5_1CILi1EEES8_S8_EEENS6_IJNS7_ILi128EEENS7_ILi96EEENS7_ILi64EEEEEELi256ENS_6half_tEfNS_4arch4Sm90ELb0ELb1ELb0ELb1ELb0ELb0ELb1ELb1ELb0ELb1ELb0ELb0EEENS1_21CollectiveEpilogueFwdINS6_IJSA_NS7_ILi256EEESB_EEES9_SE_SG_Li256ELb1ELb1ELb0ELb0EEENS1_36VarlenDynamicPersistentTileSchedulerILi128ELi96ELi256ELi128ELb0ELb1ELb1ELb1ELb0ELb1EEEEEEEEEvNT_6ParamsE)
        /*00bc*/ 	.word	0x00000000


	//----- nvinfo : EIATTR_REGCOUNT
	.align		4
.L_42:
        /*00c0*/ 	.byte	0x04, 0x2f
        /*00c2*/ 	.short	(.L_44 - .L_43)
	.align		4
.L_43:
        /*00c4*/ 	.word	index@(_ZN7cutlass13device_kernelIN5flash11enable_sm90INS1_16FlashAttnFwdSm90INS1_25CollectiveMainloopFwdSm90ILi2EN4cute5tupleIJNS5_1CILi1EEES8_S8_EEENS6_IJNS7_ILi128EEENS7_ILi96EEENS7_ILi64EEEEEELi256ENS_6half_tEfNS_4arch4Sm90ELb0ELb1ELb0ELb1ELb0ELb1ELb0ELb1ELb0ELb1ELb0ELb0EEENS1_21CollectiveEpilogueFwdINS6_IJSA_NS7_ILi256EEESB_EEES9_SE_SG_Li256ELb1ELb1ELb0ELb0EEENS1_36VarlenDynamicPersistentTileSchedulerILi128ELi96ELi256ELi128ELb0ELb1ELb1ELb1ELb0ELb1EEEEEEEEEvNT_6ParamsE)
        /*00c8*/ 	.word	0x00000004


	//----- nvinfo : EIATTR_FRAME_SIZE
	.align		4
.L_44:
        /*00cc*/ 	.byte	0x04, 0x11
        /*00ce*/ 	.short	(.L_46 - .L_45)
	.align		4
.L_45:
        /*00d0*/ 	.word	index@(_ZN7cutlass13device_kernelIN5flash11enable_sm90INS1_16FlashAttnFwdSm90INS1_25CollectiveMainloopFwdSm90ILi2EN4cute5tupleIJNS5_1CILi1EEES8_S8_EEENS6_IJNS7_ILi128EEENS7_ILi96EEENS7_ILi64EEEEEELi256ENS_6half_tEfNS_4arch4Sm90ELb0ELb1ELb0ELb1ELb0ELb1ELb0ELb1ELb0ELb1ELb0ELb0EEENS1_21CollectiveEpilogueFwdINS6_IJSA_NS7_ILi256EEESB_EEES9_SE_SG_Li256ELb1ELb1ELb0ELb0EEENS1_36VarlenDynamicPersistentTileSchedulerILi128ELi96ELi256ELi128ELb0ELb1ELb1ELb1ELb0ELb1EEEEEEEEEvNT_6ParamsE)
        /*00d4*/ 	.word	0x00000000


	//----- nvinfo : EIATTR_REGCOUNT
	.align		4
.L_46:
        /*00d8*/ 	.byte	0x04, 0x2f
        /*00da*/ 	.short	(.L_48 - .L_47)
	.align		4
.L_47:
        /*00dc*/ 	.word	index@(_ZN7cutlass13device_kernelIN5flash11enable_sm90INS1_16FlashAttnFwdSm90INS1_25CollectiveMainloopFwdSm90ILi2EN4cute5tupleIJNS5_1CILi1EEES8_S8_EEENS6_IJNS7_ILi128EEENS7_ILi96EEENS7_ILi64EEEEEELi256ENS_6half_tEfNS_4arch4Sm90ELb0ELb1ELb0ELb1ELb0ELb0ELb0ELb1ELb0ELb1ELb0ELb0EEENS1_21CollectiveEpilogueFwdINS6_IJSA_NS7_ILi256EEESB_EEES9_SE_SG_Li256ELb1ELb1ELb0ELb0EEENS1_36VarlenDynamicPersistentTileSchedulerILi128ELi96ELi256ELi128ELb0ELb1ELb1ELb1ELb0ELb1EEEEEEEEEvNT_6ParamsE)
        /*00e0*/ 	.word	0x00000004


	//----- nvinfo : EIATTR_FRAME_SIZE
	.align		4
.L_48:
        /*00e4*/ 	.byte	0x04, 0x11
        /*00e6*/ 	.short	(.L_50 - .L_49)
	.align		4
.L_49:
        /*00e8*/ 	.word	index@(_ZN7cutlass13device_kernelIN5flash11enable_sm90INS1_16FlashAttnFwdSm90INS1_25CollectiveMainloopFwdSm90ILi2EN4cute5tupleIJNS5_1CILi1EEES8_S8_EEENS6_IJNS7_ILi128EEENS7_ILi96EEENS7_ILi64EEEEEELi256ENS_6half_tEfNS_4arch4Sm90ELb0ELb1ELb0ELb1ELb0ELb0ELb0ELb1ELb0ELb1ELb0ELb0EEENS1_21CollectiveEpilogueFwdINS6_IJSA_NS7_ILi256EEESB_EEES9_SE_SG_Li256ELb1ELb1ELb0ELb0EEENS1_36VarlenDynamicPersistentTileSchedulerILi128ELi96ELi256ELi128ELb0ELb1ELb1ELb1ELb0ELb1EEEEEEEEEvNT_6ParamsE)
        /*00ec*/ 	.word	0x00000000


	//----- nvinfo : EIATTR_REGCOUNT
	.align		4
.L_50:
        /*00f0*/ 	.byte	0x04, 0x2f
        /*00f2*/ 	.short	(.L_52 - .L_51)
	.align		4
.L_51:
        /*00f4*/ 	.word	index@(_ZN7cutlass13device_kernelIN5flash11enable_sm90INS1_16FlashAttnFwdSm90INS1_25CollectiveMainloopFwdSm90ILi2EN4cute5tupleIJNS5_1CILi1EEES8_S8_EEENS6_IJNS7_ILi128EEENS7_ILi96EEENS7_ILi64EEEEEELi256ENS_6half_tEfNS_4arch4Sm90ELb0ELb1ELb0ELb0ELb0ELb0ELb1ELb1ELb0ELb1ELb0ELb0EEENS1_21CollectiveEpilogueFwdINS6_IJSA_NS7_ILi256EEESB_EEES9_SE_SG_Li256ELb0ELb1ELb0ELb0EEENS1_30DynamicPersistentTileSchedulerILi256ELi128ELb0ELb1ELb1EEEEEEEEEvNT_6ParamsE)
        /*00f8*/ 	.word	0x00000004


	//----- nvinfo : EIATTR_FRAME_SIZE
	.align		4
.L_52:
        /*00fc*/ 	.byte	0x04, 0x11
        /*00fe*/ 	.short	(.L_54 - .L_53)
	.align		4
.L_53:
        /*0100*/ 	.word	index@(_ZN7cutlass13device_kernelIN5flash11enable_sm90INS1_16FlashAttnFwdSm90INS1_25CollectiveMainloopFwdSm90ILi2EN4cute5tupleIJNS5_1CILi1EEES8_S8_EEENS6_IJNS7_ILi128EEENS7_ILi96EEENS7_ILi64EEEEEELi256ENS_6half_tEfNS_4arch4Sm90ELb0ELb1ELb0ELb0ELb0ELb0ELb1ELb1ELb0ELb1ELb0ELb0EEENS1_21CollectiveEpilogueFwdINS6_IJSA_NS7_ILi256EEESB_EEES9_SE_SG_Li256ELb0ELb1ELb0ELb0EEENS1_30DynamicPersistentTileSchedulerILi256ELi128ELb0ELb1ELb1EEEEEEEEEvNT_6ParamsE)
        /*0104*/ 	.word	0x00000000


	//----- nvinfo : EIATTR_REGCOUNT
	.align		4
.L_54:
        /*0108*/ 	.byte	0x04, 0x2f
        /*010a*/ 	.short	(.L_56 - .L_55)
	.align		4
.L_55:
        /*010c*/ 	.word	index@(_ZN7cutlass13device_kernelIN5flash11enable_sm90INS1_16FlashAttnFwdSm90INS1_25CollectiveMainloopFwdSm90ILi2EN4cute5tupleIJNS5_1CILi1EEES8_S8_EEENS6_IJNS7_ILi128EEENS7_ILi96EEENS7_ILi64EEEEEELi256ENS_6half_tEfNS_4arch4Sm90ELb0ELb1ELb0ELb0ELb0ELb0ELb0ELb1ELb0ELb1ELb0ELb0EEENS1_21CollectiveEpilogueFwdINS6_IJSA_NS7_ILi256EEESB_EEES9_SE_SG_Li256ELb0ELb1ELb0ELb0EEENS1_30DynamicPersistentTileSchedulerILi256ELi128ELb0ELb1ELb1EEEEEEEEEvNT_6ParamsE)
        /*0110*/ 	.word	0x00000004


	//----- nvinfo : EIATTR_FRAME_SIZE
	.align		4
.L_56:
        /*0114*/ 	.byte	0x04, 0x11
        /*0116*/ 	.short	(.L_58 - .L_57)
	.align		4
.L_57:
        /*0118*/ 	.word	index@(_ZN7cutlass13device_kernelIN5flash11enable_sm90INS1_16FlashAttnFwdSm90INS1_25CollectiveMainloopFwdSm90ILi2EN4cute5tupleIJNS5_1CILi1EEES8_S8_EEENS6_IJNS7_ILi128EEENS7_ILi96EEENS7_ILi64EEEEEELi256ENS_6half_tEfNS_4arch4Sm90ELb0ELb1ELb0ELb0ELb0ELb0ELb0ELb1ELb0ELb1ELb0ELb0EEENS1_21CollectiveEpilogueFwdINS6_IJSA_NS7_ILi256EEESB_EEES9_SE_SG_Li256ELb0ELb1ELb0ELb0EEENS1_30DynamicPersistentTileSchedulerILi256ELi128ELb0ELb1ELb1EEEEEEEEEvNT_6ParamsE)
        /*011c*/ 	.word	0x00000000


	//----- nvinfo : EIATTR_REGCOUNT
	.align		4
.L_58:
        /*0120*/ 	.byte	0x04, 0x2f
        /*0122*/ 	.short	(.L_60 - .L_59)
	.align		4
.L_59:
        /*0124*/ 	.word	index@(_ZN7cutlass13device_kernelIN5flash11enable_sm90INS1_16FlashAttnFwdSm90INS1_25CollectiveMainloopFwdSm90ILi2EN4cute5tupleIJNS5_1CILi1EEES8_S8_EEENS6_IJNS7_ILi128EEENS7_ILi96EEENS7_ILi64EEEEEELi256ENS_6half_tEfNS_4arch4Sm90ELb0ELb0ELb0ELb1ELb0ELb1ELb1ELb1ELb0ELb1ELb0ELb0EEENS1_21CollectiveEpilogueFwdINS6_IJSA_NS7_ILi256EEESB_EEES9_SE_SG_Li256ELb1ELb1ELb0ELb0EEENS1_36VarlenDynamicPersistentTileSchedulerILi128ELi96ELi256ELi128ELb0ELb1ELb1ELb0ELb1ELb1EEEEEEEEEvNT_6ParamsE)
        /*0128*/ 	.word	0x00000004


	//----- nvinfo : EIATTR_FRAME_SIZE
	.align		4
.L_60:
        /*012c*/ 	.byte	0x04, 0x11
        /*012e*/ 	.short	(.L_62 - .L_61)
	.align		4
.L_61:
        /*0130*/ 	.word	index@(_ZN7cutlass13device_kernelIN5flash11enable_sm90INS1_16FlashAttnFwdSm90INS1_25CollectiveMainloopFwdSm90ILi2EN4cute5tupleIJNS5_1CILi1EEES8_S8_EEENS6_IJNS7_ILi128EEENS7_ILi96EEENS7_ILi64EEEEEELi256ENS_6half_tEfNS_4arch4Sm90ELb0ELb0ELb0ELb1ELb0ELb1ELb1ELb1ELb0ELb1ELb0ELb0EEENS1_21CollectiveEpilogueFwdINS6_IJSA_NS7_ILi256EEESB_EEES9_SE_SG_Li256ELb1ELb1ELb0ELb0EEENS1_36VarlenDynamicPersistentTileSchedulerILi128ELi96ELi256ELi128ELb0ELb1ELb1ELb0ELb1ELb1EEEEEEEEEvNT_6ParamsE)
        /*0134*/ 	.word	0x00000000


	//----- nvinfo : EIATTR_REGCOUNT
	.align		4
.L_62:
        /*0138*/ 	.byte	0x04, 0x2f
        /*013a*/ 	.short	(.L_64 - .L_63)
	.align		4
.L_63:
        /*013c*/ 	.word	index@(_ZN7cutlass13device_kernelIN5flash11enable_sm90INS1_16FlashAttnFwdSm90INS1_25CollectiveMainloopFwdSm90ILi2EN4cute5tupleIJNS5_1CILi1EEES8_S8_EEENS6_IJNS7_ILi128EEENS7_ILi96EEENS7_ILi64EEEEEELi256ENS_6half_tEfNS_4arch4Sm90ELb0ELb0ELb0ELb1ELb0ELb0ELb1ELb1ELb0ELb1ELb0ELb0EEENS1_21CollectiveEpilogueFwdINS6_IJSA_NS7_ILi256EEESB_EEES9_SE_SG_Li256ELb1ELb1ELb0ELb0EEENS1_36VarlenDynamicPersistentTileSchedulerILi128ELi96ELi256ELi128ELb0ELb1ELb1ELb0ELb1ELb1EEEEEEEEEvNT_6ParamsE)
        /*0140*/ 	.word	0x00000004


	//----- nvinfo : EIATTR_FRAME_SIZE
	.align		4
.L_64:
        /*0144*/ 	.byte	0x04, 0x11
        /*0146*/ 	.short	(.L_66 - .L_65)
	.align		4
.L_65:
        /*0148*/ 	.word	index@(_ZN7cutlass13device_kernelIN5flash11enable_sm90INS1_16FlashAttnFwdSm90INS1_25CollectiveMainloopFwdSm90ILi2EN4cute5tupleIJNS5_1CILi1EEES8_S8_EEENS6_IJNS7_ILi128EEENS7_ILi96EEENS7_ILi64EEEEEELi256ENS_6half_tEfNS_4arch4Sm90ELb0ELb0ELb0ELb1ELb0ELb0ELb1ELb1ELb0ELb1ELb0ELb0EEENS1_21CollectiveEpilogueFwdINS6_IJSA_NS7_ILi256EEESB_EEES9_SE_SG_Li256ELb1ELb1ELb0ELb0EEENS1_36VarlenDynamicPersistentTileSchedulerILi128ELi96ELi256ELi128ELb0ELb1ELb1ELb0ELb1ELb1EEEEEEEEEvNT_6ParamsE)
        /*014c*/ 	.word	0x00000000


	//----- nvinfo : EIATTR_REGCOUNT
	.align		4
.L_66:
        /*0150*/ 	.byte	0x04, 0x2f
        /*0152*/ 	.short	(.L_68 - .L_67)
	.align		4
.L_67:
        /*0154*/ 	.word	index@(_ZN7cutlass13device_kernelIN5flash11enable_sm90INS1_16FlashAttnFwdSm90INS1_25CollectiveMainloopFwdSm90ILi2EN4cute5tupleIJNS5_1CILi1EEES8_S8_EEENS6_IJNS7_ILi128EEENS7_ILi96EEENS7_ILi64EEEEEELi256ENS_6half_tEfNS_4arch4Sm90ELb0ELb0ELb0ELb1ELb0ELb1ELb0ELb1ELb0ELb1ELb0ELb0EEENS1_21CollectiveEpilogueFwdINS6_IJSA_NS7_ILi256EEESB_EEES9_SE_SG_Li256ELb1ELb1ELb0ELb0EEENS1_36VarlenDynamicPersistentTileSchedulerILi128ELi96ELi256ELi128ELb0ELb1ELb1ELb0ELb1ELb1EEEEEEEEEvNT_6ParamsE)
        /*0158*/ 	.word	0x00000004


	//----- nvinfo : EIATTR_FRAME_SIZE
	.align		4
.L_68:
        /*015c*/ 	.byte	0x04, 0x11
        /*015e*/ 	.short	(.L_70 - .L_69)
	.align		4
.L_69:
        /*0160*/ 	.word	index@(_ZN7cutlass13device_kernelIN5flash11enable_sm90INS1_16FlashAttnFwdSm90INS1_25CollectiveMainloopFwdSm90ILi2EN4cute5tupleIJNS5_1CILi1EEES8_S8_EEENS6_IJNS7_ILi128EEENS7_ILi96EEENS7_ILi64EEEEEELi256ENS_6half_tEfNS_4arch4Sm90ELb0ELb0ELb0ELb1ELb0ELb1ELb0ELb1ELb0ELb1ELb0ELb0EEENS1_21CollectiveEpilogueFwdINS6_IJSA_NS7_ILi256EEESB_EEES9_SE_SG_Li256ELb1ELb1ELb0ELb0EEENS1_36VarlenDynamicPersistentTileSchedulerILi128ELi96ELi256ELi128ELb0ELb1ELb1ELb0ELb1ELb1EEEEEEEEEvNT_6ParamsE)
        /*0164*/ 	.word	0x00000000


	//----- nvinfo : EIATTR_REGCOUNT
	.align		4
.L_70:
        /*0168*/ 	.byte	0x04, 0x2f
        /*016a*/ 	.short	(.L_72 - .L_71)
	.align		4
.L_71:
        /*016c*/ 	.word	index@(_ZN7cutlass13device_kernelIN5flash11enable_sm90INS1_16FlashAttnFwdSm90INS1_25CollectiveMainloopFwdSm90ILi2EN4cute5tupleIJNS5_1CILi1EEES8_S8_EEENS6_IJNS7_ILi128EEENS7_ILi96EEENS7_ILi64EEEEEELi256ENS_6half_tEfNS_4arch4Sm90ELb0ELb0ELb0ELb1ELb0ELb0ELb0ELb1ELb0ELb1ELb0ELb0EEENS1_21CollectiveEpilogueFwdINS6_IJSA_NS7_ILi256EEESB_EEES9_SE_SG_Li256ELb1ELb1ELb0ELb0EEENS1_36VarlenDynamicPersistentTileSchedulerILi128ELi96ELi256ELi128ELb0ELb1ELb1ELb0ELb1ELb1EEEEEEEEEvNT_6ParamsE)
        /*0170*/ 	.word	0x00000004


	//----- nvinfo : EIATTR_FRAME_SIZE
	.align		4
.L_72:
        /*0174*/ 	.byte	0x04, 0x11
        /*0176*/ 	.short	(.L_74 - .L_73)
	.align		4
.L_73:
        /*0178*/ 	.word	index@(_ZN7cutlass13device_kernelIN5flash11enable_sm90INS1_16FlashAttnFwdSm90INS1_25CollectiveMainloopFwdSm90ILi2EN4cute5tupleIJNS5_1CILi1EEES8_S8_EEENS6_IJNS7_ILi128EEENS7_ILi96EEENS7_ILi64EEEEEELi256ENS_6half_tEfNS_4arch4Sm90ELb0ELb0ELb0ELb1ELb0ELb0ELb0ELb1ELb0ELb1ELb0ELb0EEENS1_21CollectiveEpilogueFwdINS6_IJSA_NS7_ILi256EEESB_EEES9_SE_SG_Li256ELb1ELb1ELb0ELb0EEENS1_36VarlenDynamicPersistentTileSchedulerILi128ELi96ELi256ELi128ELb0ELb1ELb1ELb0ELb1ELb1EEEEEEEEEvNT_6ParamsE)
        /*017c*/ 	.word	0x00000000


	//----- nvinfo : EIATTR_REGCOUNT
	.align		4
.L_74:
        /*0180*/ 	.byte	0x04, 0x2f
        /*0182*/ 	.short	(.L_76 - .L_75)
	.align		4
.L_75:
        /*0184*/ 	.word	index@(_ZN7cutlass13device_kernelIN5flash11enable_sm90INS1_16FlashAttnFwdSm90INS1_25CollectiveMainloopFwdSm90ILi2EN4cute5tupleIJNS5_1CILi1EEES8_S8_EEENS6_IJNS7_ILi128EEENS7_ILi96EEENS7_ILi64EEEEEELi256ENS_6half_tEfNS_4arch4Sm90ELb0ELb0ELb0ELb0ELb0ELb0ELb1ELb1ELb0ELb1ELb0ELb0EEENS1_21CollectiveEpilogueFwdINS6_IJSA_NS7_ILi256EEESB_EEES9_SE_SG_Li256ELb0ELb1ELb0ELb0EEENS1_29StaticPersistentTileSchedulerILb0EEEEEEEEEvNT_6ParamsE)
        /*0188*/ 	.word	0x00000004


	//----- nvinfo : EIATTR_FRAME_SIZE
	.align		4
.L_76:
        /*018c*/ 	.byte	0x04, 0x11
        /*018e*/ 	.short	(.L_78 - .L_77)
	.align		4
.L_77:
        /*0190*/ 	.word	index@(_ZN7cutlass13device_kernelIN5flash11enable_sm90INS1_16FlashAttnFwdSm90INS1_25CollectiveMainloopFwdSm90ILi2EN4cute5tupleIJNS5_1CILi1EEES8_S8_EEENS6_IJNS7_ILi128EEENS7_ILi96EEENS7_ILi64EEEEEELi256ENS_6half_tEfNS_4arch4Sm90ELb0ELb0ELb0ELb0ELb0ELb0ELb1ELb1ELb0ELb1ELb0ELb0EEENS1_21CollectiveEpilogueFwdINS6_IJSA_NS7_ILi256EEESB_EEES9_SE_SG_Li256ELb0ELb1ELb0ELb0EEENS1_29StaticPersistentTileSchedulerILb0EEEEEEEEEvNT_6ParamsE)
        /*0194*/ 	.word	0x00000000


	//----- nvinfo : EIATTR_REGCOUNT
	.align		4
.L_78:
        /*0198*/ 	.byte	0x04, 0x2f
        /*019a*/ 	.short	(.L_80 - .L_79)
	.align		4
.L_79:
        /*019c*/ 	.word	index@(_ZN7cutlass13device_kernelIN5flash11enable_sm90INS1_16FlashAttnFwdSm90INS1_25CollectiveMainloopFwdSm90ILi2EN4cute5tupleIJNS5_1CILi1EEES8_S8_EEENS6_IJNS7_ILi128EEENS7_ILi96EEENS7_ILi64EEEEEELi256ENS_6half_tEfNS_4arch4Sm90ELb0ELb0ELb0ELb0ELb0ELb0ELb0ELb1ELb0ELb1ELb0ELb0EEENS1_21CollectiveEpilogueFwdINS6_IJSA_NS7_ILi256EEESB_EEES9_SE_SG_Li256ELb0ELb1ELb0ELb0EEENS1_29StaticPersistentTileSchedulerILb0EEEEEEEEEvNT_6ParamsE)
        /*01a0*/ 	.word	0x00000004


	//----- nvinfo : EIATTR_FRAME_SIZE
	.align		4
.L_80:
        /*01a4*/ 	.byte	0x04, 0x11
        /*01a6*/ 	.short	(.L_82 - .L_81)
	.align		4
.L_81:
        /*01a8*/ 	.word	index@(_ZN7cutlass13device_kernelIN5flash11enable_sm90INS1_16FlashAttnFwdSm90INS1_25CollectiveMainloopFwdSm90ILi2EN4cute5tupleIJNS5_1CILi1EEES8_S8_EEENS6_IJNS7_ILi128EEENS7_ILi96EEENS7_ILi64EEEEEELi256ENS_6half_tEfNS_4arch4Sm90ELb0ELb0ELb0ELb0ELb0ELb0ELb0ELb1ELb0ELb1ELb0ELb0EEENS1_21CollectiveEpilogueFwdINS6_IJSA_NS7_ILi256EEESB_EEES9_SE_SG_Li256ELb0ELb1ELb0ELb0EEENS1_29StaticPersistentTileSchedulerILb0EEEEEEEEEvNT_6ParamsE)
        /*01ac*/ 	.word	0x00000000


	//----- nvinfo : EIATTR_REGCOUNT
	.align		4
.L_82:
        /*01b0*/ 	.byte	0x04, 0x2f
        /*01b2*/ 	.short	(.L_84 - .L_83)
	.align		4
.L_83:
        /*01b4*/ 	.word	index@(_ZN7cutlass13device_kernelIN5flash11enable_sm90INS1_16FlashAttnFwdSm90INS1_25CollectiveMainloopFwdSm90ILi2EN4cute5tupleIJNS5_1CILi1EEES8_S8_EEENS6_IJNS7_ILi64EEESA_SA_EEELi512ENS_6half_tEfNS_4arch4Sm90ELb1ELb0ELb0ELb1ELb0ELb1ELb1ELb0ELb0ELb1ELb0ELb0EEENS1_21CollectiveEpilogueFwdINS6_IJSA_NS7_ILi512EEESA_EEES9_SC_SE_Li256ELb1ELb1ELb0ELb0EEENS1_36VarlenDynamicPersistentTileSchedulerILi64ELi64ELi256ELi128ELb0ELb1ELb1ELb1ELb1ELb1EEEEEEEEEvNT_6ParamsE)
        /*01b8*/ 	.word	0x00000004


	//----- nvinfo : EIATTR_FRAME_SIZE
	.align		4
.L_84:
        /*01bc*/ 	.byte	0x04, 0x11
        /*01be*/ 	.short	(.L_86 - .L_85)
	.align		4
.L_85:
        /*01c0*/ 	.word	index@(_ZN7cutlass13device_kernelIN5flash11enable_sm90INS1_16FlashAttnFwdSm90INS1_25CollectiveMainloopFwdSm90ILi2EN4cute5tupleIJNS5_1CILi1EEES8_S8_EEENS6_IJNS7_ILi64EEESA_SA_EEELi512ENS_6half_tEfNS_4arch4Sm90ELb1ELb0ELb0ELb1ELb0ELb1ELb1ELb0ELb0ELb1ELb0ELb0EEENS1_21CollectiveEpilogueFwdINS6_IJSA_NS7_ILi512EEESA_EEES9_SC_SE_Li256ELb1ELb1ELb0ELb0EEENS1_36VarlenDynamicPersistentTileSchedulerILi64ELi64ELi256ELi128ELb0ELb1ELb1ELb1ELb1ELb1EEEEEEEEEvNT_6ParamsE)
        /*01c4*/ 	.word	0x00000000


	//----- nvinfo : EIATTR_REGCOUNT
	.align		4
.L_86:
        /*01c8*/ 	.byte	0x04, 0x2f
        /*01ca*/ 	.short	(.L_88 - .L_87)
	.align		4
.L_87:
        /*01cc*/ 	.word	index@(_ZN7cutlass13device_kernelIN5flash11enable_sm90INS1_16FlashAttnFwdSm90INS1_25CollectiveMainloopFwdSm90ILi2EN4cute5tupleIJNS5_1CILi1EEES8_S8_EEENS6_IJNS7_ILi64EEESA_SA_EEELi512ENS_6half_tEfNS_4arch4Sm90ELb1ELb0ELb0ELb1ELb0ELb0ELb1ELb0ELb0ELb1ELb0ELb0EEENS1_21CollectiveEpilogueFwdINS6_IJSA_NS7_ILi512EEESA_EEES9_SC_SE_Li256ELb1ELb1ELb0ELb0EEENS1_36VarlenDynamicPersistentTileSchedulerILi64ELi64ELi256ELi128ELb0ELb1ELb1ELb1ELb1ELb1EEEEEEEEEvNT_6ParamsE)
        /*01d0*/ 	.word	0x00000004


	//----- nvinfo : EIATTR_FRAME_SIZE
	.align		4
.L_88:
        /*01d4*/ 	.byte	0x04, 0x11
        /*01d6*/ 	.short	(.L_90 - .L_89)
	.align		4
.L_89:
        /*01d8*/ 	.word	index@(_ZN7cutlass13device_kernelIN5flash11enable_sm90INS1_16FlashAttnFwdSm90INS1_25CollectiveMainloopFwdSm90ILi2EN4cute5tupleIJNS5_1CILi1EEES8_S8_EEENS6_IJNS7_ILi64EEESA_SA_EEELi512ENS_6half_tEfNS_4arch4Sm90ELb1ELb0ELb0ELb1ELb0ELb0ELb1ELb0ELb0ELb1ELb0ELb0EEENS1_21CollectiveEpilogueFwdINS6_IJSA_NS7_ILi512EEESA_EEES9_SC_SE_Li256ELb1ELb1ELb0ELb0EEENS1_36VarlenDynamicPersistentTileSchedulerILi64ELi64ELi256ELi128ELb0ELb1ELb1ELb1ELb1ELb1EEEEEEEEEvNT_6ParamsE)
        /*01dc*/ 	.word	0x00000000


	//----- nvinfo : EIATTR_REGCOUNT
	.align		4
.L_90:
        /*01e0*/ 	.byte	0x04, 0x2f
        /*01e2*/ 	.short	(.L_92 - .L_91)
	.align		4
.L_91:
        /*01e4*/ 	.word	index@(_ZN7cutlass13device_kernelIN5flash11enable_sm90INS1_16FlashAttnFwdSm90INS1_25CollectiveMainloopFwdSm90ILi2EN4cute5tupleIJNS5_1CILi1EEES8_S8_EEENS6_IJNS7_ILi64EEESA_SA_EEELi512ENS_6half_tEfNS_4arch4Sm90ELb1ELb0ELb0ELb1ELb0ELb1ELb0ELb0ELb0ELb1ELb0ELb0EEENS1_21CollectiveEpilogueFwdINS6_IJSA_NS7_ILi512EEESA_EEES9_SC_SE_Li256ELb1ELb1ELb0ELb0EEENS1_36VarlenDynamicPersistentTileSchedulerILi64ELi64ELi256ELi128ELb0ELb1ELb1ELb1ELb1ELb1EEEEEEEEEvNT_6ParamsE)
        /*01e8*/ 	.word	0x00000004


	//----- nvinfo : EIATTR_FRAME_SIZE
	.align		4
.L_92:
        /*01ec*/ 	.byte	0x04, 0x11
        /*01ee*/ 	.short	(.L_94 - .L_93)
	.align		4
.L_93:
        /*01f0*/ 	.word	index@(_ZN7cutlass13device_kernelIN5flash11enable_sm90INS1_16FlashAttnFwdSm90INS1_25CollectiveMainloopFwdSm90ILi2EN4cute5tupleIJNS5_1CILi1EEES8_S8_EEENS6_IJNS7_ILi64EEESA_SA_EEELi512ENS_6half_tEfNS_4arch4Sm90ELb1ELb0ELb0ELb1ELb0ELb1ELb0ELb0ELb0ELb1ELb0ELb0EEENS1_21CollectiveEpilogueFwdINS6_IJSA_NS7_ILi512EEESA_EEES9_SC_SE_Li256ELb1ELb1ELb0ELb0EEENS1_36VarlenDynamicPersistentTileSchedulerILi64ELi64ELi256ELi128ELb0ELb1ELb1ELb1ELb1ELb1EEEEEEEEEvNT_6ParamsE)
        /*01f4*/ 	.word	0x00000000


	//----- nvinfo : EIATTR_REGCOUNT
	.align		4
.L_94:
        /*01f8*/ 	.byte	0x04, 0x2f
        /*01fa*/ 	.short	(.L_96 - .L_95)
	.align		4
.L_95:
        /*01fc*/ 	.word	index@(_ZN7cutlass13device_kernelIN5flash11enable_sm90INS1_16FlashAttnFwdSm90INS1_25CollectiveMainloopFwdSm90ILi2EN4cute5tupleIJNS5_1CILi1EEES8_S8_EEENS6_IJNS7_ILi64EEESA_SA_EEELi512ENS_6half_tEfNS_4arch4Sm90ELb1ELb0ELb0ELb1ELb0ELb0ELb0ELb0ELb0ELb1ELb0ELb0EEENS1_21CollectiveEpilogueFwdINS6_IJSA_NS7_ILi512EEESA_EEES9_SC_SE_Li256ELb1ELb1ELb0ELb0EEENS1_36VarlenDynamicPersistentTileSchedulerILi64ELi64ELi256ELi128ELb0ELb1ELb1ELb1ELb1ELb1EEEEEEEEEvNT_6ParamsE)
        /*0200*/ 	.word	0x00000004


	//----- nvinfo : EIATTR_FRAME_SIZE
	.align		4
.L_96:
        /*0204*/ 	.byte	0x04, 0x11
        /*0206*/ 	.short	(.L_98 - .L_97)
	.align		4
.L_97:
        /*0208*/ 	.word	index@(_ZN7cutlass13device_kernelIN5flash11enable_sm90INS1_16FlashAttnFwdSm90INS1_25CollectiveMainloopFwdSm90ILi2EN4cute5tupleIJNS5_1CILi1EEES8_S8_EEENS6_IJNS7_ILi64EEESA_SA_EEELi512ENS_6half_tEfNS_4arch4Sm90ELb1ELb0ELb0ELb1ELb0ELb0ELb0ELb0ELb0ELb1ELb0ELb0EEENS1_21CollectiveEpilogueFwdINS6_IJSA_NS7_ILi512EEESA_EEES9_SC_SE_Li256ELb1ELb1ELb0ELb0EEENS1_36VarlenDynamicPersistentTileSchedulerILi64ELi64ELi256ELi128ELb0ELb1ELb1ELb1ELb1ELb1EEEEEEEEEvNT_6ParamsE)
        /*020c*/ 	.word	0x00000000


	//----- nvinfo : EIATTR_REGCOUNT
	.align		4
.L_98:
        /*0210*/ 	.byte	0x04, 0x2f
        /*0212*/ 	.short	(.L_100 - .L_99)
	.align		4
.L_99:
        /*0214*/ 	.word	index@(_ZN7cutlass13device_kernelIN5flash11enable_sm90INS1_16FlashAttnFwdSm90INS1_25CollectiveMainloopFwdSm90ILi2EN4cute5tupleIJNS5_1CILi1EEES8_S8_EEENS6_IJNS7_ILi64EEESA_SA_EEELi512ENS_6half_tEfNS_4arch4Sm90ELb1ELb0ELb0ELb0ELb0ELb0ELb1ELb0ELb0ELb1ELb0ELb0EEENS1_21CollectiveEpilogueFwdINS6_IJSA_NS7_ILi512EEESA_EEES9_SC_SE_Li256ELb0ELb1ELb0ELb0EEENS1_30DynamicPersistentTileSchedulerILi256ELi128ELb0ELb1ELb1EEEEEEEEEvNT_6ParamsE)
        /*0218*/ 	.word	0x00000004


	//----- nvinfo : EIATTR_FRAME_SIZE
	.align		4
.L_100:
        /*021c*/ 	.byte	0x04, 0x11
        /*021e*/ 	.short	(.L_102 - .L_101)
	.align		4
.L_101:
        /*0220*/ 	.word	index@(_ZN7cutlass13device_kernelIN5flash11enable_sm90INS1_16FlashAttnFwdSm90INS1_25CollectiveMainloopFwdSm90ILi2EN4cute5tupleIJNS5_1CILi1EEES8_S8_EEENS6_IJNS7_ILi64EEESA_SA_EEELi512ENS_6half_tEfNS_4arch4Sm90ELb1ELb0ELb0ELb0ELb0ELb0ELb1ELb0ELb0ELb1ELb0ELb0EEENS1_21CollectiveEpilogueFwdINS6_IJSA_NS7_ILi512EEESA_EEES9_SC_SE_Li256ELb0ELb1ELb0ELb0EEENS1_30DynamicPersistentTileSchedulerILi256ELi128ELb0ELb1ELb1EEEEEEEEEvNT_6ParamsE)
        /*0224*/ 	.word	0x00000000


	//----- nvinfo : EIATTR_REGCOUNT
	.align		4
.L_102:
        /*0228*/ 	.byte	0x04, 0x2f
        /*022a*/ 	.short	(.L_104 - .L_103)
	.align		4
.L_103:
        /*022c*/ 	.word	index@(_ZN7cutlass13device_kernelIN5flash11enable_sm90INS1_16FlashAttnFwdSm90INS1_25CollectiveMainloopFwdSm90ILi2EN4cute5tupleIJNS5_1CILi1EEES8_S8_EEENS6_IJNS7_ILi64EEESA_SA_EEELi512ENS_6half_tEfNS_4arch4Sm90ELb1ELb0ELb0ELb0ELb0ELb0ELb0ELb0ELb0ELb1ELb0ELb0EEENS1_21CollectiveEpilogueFwdINS6_IJSA_NS7_ILi512EEESA_EEES9_SC_SE_Li256ELb0ELb1ELb0ELb0EEENS1_30DynamicPersistentTileSchedulerILi256ELi128ELb0ELb1ELb1EEEEEEEEEvNT_6ParamsE)
        /*0230*/ 	.word	0x00000004


	//----- nvinfo : EIATTR_FRAME_SIZE
	.align		4
.L_104:
        /*0234*/ 	.byte	0x04, 0x11
        /*0236*/ 	.short	(.L_106 - .L_105)
	.align		4
.L_105:
        /*0238*/ 	.word	index@(_ZN7cutlass13device_kernelIN5flash11enable_sm90INS1_16FlashAttnFwdSm90INS1_25CollectiveMainloopFwdSm90ILi2EN4cute5tupleIJNS5_1CILi1EEES8_S8_EEENS6_IJNS7_ILi64EEESA_SA_EEELi512ENS_6half_tEfNS_4arch4Sm90ELb1ELb0ELb0ELb0ELb0ELb0ELb0ELb0ELb0ELb1ELb0ELb0EEENS1_21CollectiveEpilogueFwdINS6_IJSA_NS7_ILi512EEESA_EEES9_SC_SE_Li256ELb0ELb1ELb0ELb0EEENS1_30DynamicPersistentTileSchedulerILi256ELi128ELb0ELb1ELb1EEEEEEEEEvNT_6ParamsE)
        /*023c*/ 	.word	0x00000000


	//----- nvinfo : EIATTR_REGCOUNT
	.align		4
.L_106:
        /*0240*/ 	.byte	0x04, 0x2f
        /*0242*/ 	.short	(.L_108 - .L_107)
	.align		4
.L_107:
        /*0244*/ 	.word	index@(_ZN7cutlass13device_kernelIN5flash11enable_sm90INS1_16FlashAttnFwdSm90INS1_25CollectiveMainloopFwdSm90ILi2EN4cute5tupleIJNS5_1CILi1EEES8_S8_EEENS6_IJNS7_ILi64EEESA_SA_EEELi512ENS_6half_tEfNS_4arch4Sm90ELb0ELb1ELb0ELb1ELb0ELb1ELb1ELb0ELb0ELb1ELb0ELb0EEENS1_21CollectiveEpilogueFwdINS6_IJSA_NS7_ILi512EEESA_EEES9_SC_SE_Li256ELb1ELb1ELb0ELb0EEENS1_36VarlenDynamicPersistentTileSchedulerILi64ELi64ELi256ELi128ELb0ELb1ELb1ELb1ELb0ELb1EEEEEEEEEvNT_6ParamsE)
        /*0248*/ 	.word	0x00000004


	//----- nvinfo : EIATTR_FRAME_SIZE
	.align		4
.L_108:
        /*024c*/ 	.byte	0x04, 0x11
        /*024e*/ 	.short	(.L_110 - .L_109)
	.align		4
.L_109:
        /*0250*/ 	.word	index@(_ZN7cutlass13device_kernelIN5flash11enable_sm90INS1_16FlashAttnFwdSm90INS1_25CollectiveMainloopFwdSm90ILi2EN4cute5tupleIJNS5_1CILi1EEES8_S8_EEENS6_IJNS7_ILi64EEESA_SA_EEELi512ENS_6half_tEfNS_4arch4Sm90ELb0ELb1ELb0ELb1ELb0ELb1ELb1ELb0ELb0ELb1ELb0ELb0EEENS1_21CollectiveEpilogueFwdINS6_IJSA_NS7_ILi512EEESA_EEES9_SC_SE_Li256ELb1ELb1ELb0ELb0EEENS1_36VarlenDynamicPersistentTileSchedulerILi64ELi64ELi256ELi128ELb0ELb1ELb1ELb1ELb0ELb1EEEEEEEEEvNT_6ParamsE)
        /*0254*/ 	.word	0x00000000


	//----- nvinfo : EIATTR_REGCOUNT
	.align		4
.L_110:
        /*0258*/ 	.byte	0x04, 0x2f
        /*025a*/ 	.short	(.L_112 - .L_111)
	.align		4
.L_111:
        /*025c*/ 	.word	index@(_ZN7cutlass13device_kernelIN5flash11enable_sm90INS1_16FlashAttnFwdSm90INS1_25CollectiveMainloopFwdSm90ILi2EN4cute5tupleIJNS5_1CILi1EEES8_S8_EEENS6_IJNS7_ILi64EEESA_SA_EEELi512ENS_6half_tEfNS_4arch4Sm90ELb0ELb1ELb0ELb1ELb0ELb0ELb1ELb0ELb0ELb1ELb0ELb0EEENS1_21CollectiveEpilogueFwdINS6_IJSA_NS7_ILi512EEESA_EEES9_SC_SE_Li256ELb1ELb1ELb0ELb0EEENS1_36VarlenDynamicPersistentTileSchedulerILi64ELi64ELi256ELi128ELb0ELb1ELb1ELb1ELb0ELb1EEEEEEEEEvNT_6ParamsE)
        /*0260*/ 	.word	0x00000004


	//----- nvinfo : EIATTR_FRAME_SIZE
	.align		4
.L_112:
        /*0264*/ 	.byte	0x04, 0x11
        /*0266*/ 	.short	(.L_114 - .L_113)
	.align		4
.L_113:
        /*0268*/ 	.word	index@(_ZN7cutlass13device_kernelIN5flash11enable_sm90INS1_16FlashAttnFwdSm90INS1_25CollectiveMainloopFwdSm90ILi2EN4cute5tupleIJNS5_1CILi1EEES8_S8_EEENS6_IJNS7_ILi64EEESA_SA_EEELi512ENS_6half_tEfNS_4arch4Sm90ELb0ELb1ELb0ELb1ELb0ELb0ELb1ELb0ELb0ELb1ELb0ELb0EEENS1_21CollectiveEpilogueFwdINS6_IJSA_NS7_ILi512EEESA_EEES9_SC_SE_Li256ELb1ELb1ELb0ELb0EEENS1_36VarlenDynamicPersistentTileSchedulerILi64ELi64ELi256ELi128ELb0ELb1ELb1ELb1ELb0ELb1EEEEEEEEEvNT_6ParamsE)
        /*026c*/ 	.word	0x00000000


	//----- nvinfo : EIATTR_REGCOUNT
	.align		4
.L_114:
        /*0270*/ 	.byte	0x04, 0x2f
        /*0272*/ 	.short	(.L_116 - .L_115)
	.align		4
.L_115:
        /*0274*/ 	.word	index@(_ZN7cutlass13device_kernelIN5flash11enable_sm90INS1_16FlashAttnFwdSm90INS1_25CollectiveMainloopFwdSm90ILi2EN4cute5tupleIJNS5_1CILi1EEES8_S8_EEENS6_IJNS7_ILi64EEESA_SA_EEELi512ENS_6half_tEfNS_4arch4Sm90ELb0ELb1ELb0ELb1ELb0ELb1ELb0ELb0ELb0ELb1ELb0ELb0EEENS1_21CollectiveEpilogueFwdINS6_IJSA_NS7_ILi512EEESA_EEES9_SC_SE_Li256ELb1ELb1ELb0ELb0EEENS1_36VarlenDynamicPersistentTileSchedulerILi64ELi64ELi256ELi128ELb0ELb1ELb1ELb1ELb0ELb1EEEEEEEEEvNT_6ParamsE)
        /*0278*/ 	.word	0x00000004


	//----- nvinfo : EIATTR_FRAME_SIZE
	.align		4
.L_116:
        /*027c*/ 	.byte	0x04, 0x11
        /*027e*/ 	.short	(.L_118 - .L_117)
	.align		4
.L_117:
        /*0280*/ 	.word	index@(_ZN7cutlass13device_kernelIN5flash11enable_sm90INS1_16FlashAttnFwdSm90INS1_25CollectiveMainloopFwdSm90ILi2EN4cute5tupleIJNS5_1CILi1EEES8_S8_EEENS6_IJNS7_ILi64EEESA_SA_EEELi512ENS_6half_tEfNS_4arch4Sm90ELb0ELb1ELb0ELb1ELb0ELb1ELb0ELb0ELb0ELb1ELb0ELb0EEENS1_21CollectiveEpilogueFwdINS6_IJSA_NS7_ILi512EEESA_EEES9_SC_SE_Li256ELb1ELb1ELb0ELb0EEENS1_36VarlenDynamicPersistentTileSchedulerILi64ELi64ELi256ELi128ELb0ELb1ELb1ELb1ELb0ELb1EEEEEEEEEvNT_6ParamsE)
        /*0284*/ 	.word	0x00000000


	//----- nvinfo : EIATTR_REGCOUNT
	.align		4
.L_118:
        /*0288*/ 	.byte	0x04, 0x2f
        /*028a*/ 	.short	(.L_120 - .L_119)
	.align		4
.L_119:
        /*028c*/ 	.word	index@(_ZN7cutlass13device_kernelIN5flash11enable_sm90INS1_16FlashAttnFwdSm90INS1_25CollectiveMainloopFwdSm90ILi2EN4cute5tupleIJNS5_1CILi1EEES8_S8_EEENS6_IJNS7_ILi64EEESA_SA_EEELi512ENS_6half_tEfNS_4arch4Sm90ELb0ELb1ELb0ELb1ELb0ELb0ELb0ELb0ELb0ELb1ELb0ELb0EEENS1_21CollectiveEpilogueFwdINS6_IJSA_NS7_ILi512EEESA_EEES9_SC_SE_Li256ELb1ELb1ELb0ELb0EEENS1_36VarlenDynamicPersistentTileSchedulerILi64ELi64ELi256ELi128ELb0ELb1ELb1ELb1ELb0ELb1EEEEEEEEEvNT_6ParamsE)
        /*0290*/ 	.word	0x00000004


	//----- nvinfo : EIATTR_FRAME_SIZE
	.align		4
.L_120:
        /*0294*/ 	.byte	0x04, 0x11
        /*0296*/ 	.short	(.L_122 - .L_121)
	.align		4
.L_121:
        /*0298*/ 	.word	index@(_ZN7cutlass13device_kernelIN5flash11enable_sm90INS1_16FlashAttnFwdSm90INS1_25CollectiveMainloopFwdSm90ILi2EN4cute5tupleIJNS5_1CILi1EEES8_S8_EEENS6_IJNS7_ILi64EEESA_SA_EEELi512ENS_6half_tEfNS_4arch4Sm90ELb0ELb1ELb0ELb1ELb0ELb0ELb0ELb0ELb0ELb1ELb0ELb0EEENS1_21CollectiveEpilogueFwdINS6_IJSA_NS7_ILi512EEESA_EEES9_SC_SE_Li256ELb1ELb1ELb0ELb0EEENS1_36VarlenDynamicPersistentTileSchedulerILi64ELi64ELi256ELi128ELb0ELb1ELb1ELb1ELb0ELb1EEEEEEEEEvNT_6ParamsE)
        /*029c*/ 	.word	0x00000000


	//----- nvinfo : EIATTR_REGCOUNT
	.align		4
.L_122:
        /*02a0*/ 	.byte	0x04, 0x2f
        /*02a2*/ 	.short	(.L_124 - .L_123)
	.align		4
.L_123:
        /*02a4*/ 	.word	index@(_ZN7cutlass13device_kernelIN5flash11enable_sm90INS1_16FlashAttnFwdSm90INS1_25CollectiveMainloopFwdSm90ILi2EN4cute5tupleIJNS5_1CILi1EEES8_S8_EEENS6_IJNS7_ILi64EEESA_SA_EEELi512ENS_6half_tEfNS_4arch4Sm90ELb0ELb1ELb0ELb0ELb0ELb0ELb1ELb0ELb0ELb1ELb0ELb0EEENS1_21CollectiveEpilogueFwdINS6_IJSA_NS7_ILi512EEESA_EEES9_SC_SE_Li256ELb0ELb1ELb0ELb0EEENS1_30DynamicPersistentTileSchedulerILi256ELi128ELb0ELb1ELb1EEEEEEEEEvNT_6ParamsE)
        /*02a8*/ 	.word	0x00000004


	//----- nvinfo : EIATTR_FRAME_SIZE
	.align		4
.L_124:
        /*02ac*/ 	.byte	0x04, 0x11
        /*02ae*/ 	.short	(.L_126 - .L_125)
	.align		4
.L_125:
        /*02b0*/ 	.word	index@(_ZN7cutlass13device_kernelIN5flash11enable_sm90INS1_16FlashAttnFwdSm90INS1_25CollectiveMainloopFwdSm90ILi2EN4cute5tupleIJNS5_1CILi1EEES8_S8_EEENS6_IJNS7_ILi64EEESA_SA_EEELi512ENS_6half_tEfNS_4arch4Sm90ELb0ELb1ELb0ELb0ELb0ELb0ELb1ELb0ELb0ELb1ELb0ELb0EEENS1_21CollectiveEpilogueFwdINS6_IJSA_NS7_ILi512EEESA_EEES9_SC_SE_Li256ELb0ELb1ELb0ELb0EEENS1_30DynamicPersistentTileSchedulerILi256ELi128ELb0ELb1ELb1EEEEEEEEEvNT_6ParamsE)
        /*02b4*/ 	.word	0x00000000


	//----- nvinfo : EIATTR_REGCOUNT
	.align		4
.L_126:
        /*02b8*/ 	.byte	0x04, 0x2f
        /*02ba*/ 	.short	(.L_128 - .L_127)
	.align		4
.L_127:
        /*02bc*/ 	.word	index@(_ZN7cutlass13device_kernelIN5flash11enable_sm90INS1_16FlashAttnFwdSm90INS1_25CollectiveMainloopFwdSm90ILi2EN4cute5tupleIJNS5_1CILi1EEES8_S8_EEENS6_IJNS7_ILi64EEESA_SA_EEELi512ENS_6half_tEfNS_4arch4Sm90ELb0ELb1ELb0ELb0ELb0ELb0ELb0ELb0ELb0ELb1ELb0ELb0EEENS1_21CollectiveEpilogueFwdINS6_IJSA_NS7_ILi512EEESA_EEES9_SC_SE_Li256ELb0ELb1ELb0ELb0EEENS1_30DynamicPersistentTileSchedulerILi256ELi128ELb0ELb1ELb1EEEEEEEEEvNT_6ParamsE)
        /*02c0*/ 	.word	0x00000004


	//----- nvinfo : EIATTR_FRAME_SIZE
	.align		4
.L_128:
        /*02c4*/ 	.byte	0x04, 0x11
        /*02c6*/ 	.short	(.L_130 - .L_129)
	.align		4
.L_129:
        /*02c8*/ 	.word	index@(_ZN7cutlass13device_kernelIN5flash11enable_sm90INS1_16FlashAttnFwdSm90INS1_25CollectiveMainloopFwdSm90ILi2EN4cute5tupleIJNS5_1CILi1EEES8_S8_EEENS6_IJNS7_ILi64EEESA_SA_EEELi512ENS_6half_tEfNS_4arch4Sm90ELb0ELb1ELb0ELb0ELb0ELb0ELb0ELb0ELb0ELb1ELb0ELb0EEENS1_21CollectiveEpilogueFwdINS6_IJSA_NS7_ILi512EEESA_EEES9_SC_SE_Li256ELb0ELb1ELb0ELb0EEENS1_30DynamicPersistentTileSchedulerILi256ELi128ELb0ELb1ELb1EEEEEEEEEvNT_6ParamsE)
        /*02cc*/ 	.word	0x00000000


	//----- nvinfo : EIATTR_REGCOUNT
	.align		4
.L_130:
        /*02d0*/ 	.byte	0x04, 0x2f
        /*02d2*/ 	.short	(.L_132 - .L_131)
	.align		4
.L_131:
        /*02d4*/ 	.word	index@(_ZN7cutlass13device_kernelIN5flash11enable_sm90INS1_16FlashAttnFwdSm90INS1_25CollectiveMainloopFwdSm90ILi2EN4cute5tupleIJNS5_1CILi1EEES8_S8_EEENS6_IJNS7_ILi64EEESA_SA_EEELi512ENS_6half_tEfNS_4arch4Sm90ELb0ELb0ELb0ELb1ELb0ELb1ELb1ELb0ELb0ELb1ELb0ELb0EEENS1_21CollectiveEpilogueFwdINS6_IJSA_NS7_ILi512EEESA_EEES9_SC_SE_Li256ELb1ELb1ELb0ELb0EEENS1_36VarlenDynamicPersistentTileSchedulerILi64ELi64ELi256ELi128ELb0ELb1ELb1ELb0ELb1ELb1EEEEEEEEEvNT_6ParamsE)
        /*02d8*/ 	.word	0x00000004


	//----- nvinfo : EIATTR_FRAME_SIZE
	.align		4
.L_132:
        /*02dc*/ 	.byte	0x04, 0x11
        /*02de*/ 	.short	(.L_134 - .L_133)
	.align		4
.L_133:
        /*02e0*/ 	.word	index@(_ZN7cutlass13device_kernelIN5flash11enable_sm90INS1_16FlashAttnFwdSm90INS1_25CollectiveMainloopFwdSm90ILi2EN4cute5tupleIJNS5_1CILi1EEES8_S8_EEENS6_IJNS7_ILi64EEESA_SA_EEELi512ENS_6half_tEfNS_4arch4Sm90ELb0ELb0ELb0ELb1ELb0ELb1ELb1ELb0ELb0ELb1ELb0ELb0EEENS1_21CollectiveEpilogueFwdINS6_IJSA_NS7_ILi512EEESA_EEES9_SC_SE_Li256ELb1ELb1ELb0ELb0EEENS1_36VarlenDynamicPersistentTileSchedulerILi64ELi64ELi256ELi128ELb0ELb1ELb1ELb0ELb1ELb1EEEEEEEEEvNT_6ParamsE)
        /*02e4*/ 	.word	0x00000000


	//----- nvinfo : EIATTR_REGCOUNT
	.align		4
.L_134:
        /*02e8*/ 	.byte	0x04, 0x2f
        /*02ea*/ 	.short	(.L_136 - .L_135)
	.align		4
.L_135:
        /*02ec*/ 	.word	index@(_ZN7cutlass13device_kernelIN5flash11enable_sm90INS1_16FlashAttnFwdSm90INS1_25CollectiveMainloopFwdSm90ILi2EN4cute5tupleIJNS5_1CILi1EEES8_S8_EEENS6_IJNS7_ILi64EEESA_SA_EEELi512ENS_6half_tEfNS_4arch4Sm90ELb0ELb0ELb0ELb1ELb0ELb0ELb1ELb0ELb0ELb1ELb0ELb0EEENS1_21CollectiveEpilogueFwdINS6_IJSA_NS7_ILi512EEESA_EEES9_SC_SE_Li256ELb1ELb1ELb0ELb0EEENS1_36VarlenDynamicPersistentTileSchedulerILi64ELi64ELi256ELi128ELb0ELb1ELb1ELb0ELb1ELb1EEEEEEEEEvNT_6ParamsE)
        /*02f0*/ 	.word	0x00000004


	//----- nvinfo : EIATTR_FRAME_SIZE
	.align		4
.L_136:
        /*02f4*/ 	.byte	0x04, 0x11
        /*02f6*/ 	.short	(.L_138 - .L_137)
	.align		4
.L_137:
        /*02f8*/ 	.word	index@(_ZN7cutlass13device_kernelIN5flash11enable_sm90INS1_16FlashAttnFwdSm90INS1_25CollectiveMainloopFwdSm90ILi2EN4cute5tupleIJNS5_1CILi1EEES8_S8_EEENS6_IJNS7_ILi64EEESA_SA_EEELi512ENS_6half_tEfNS_4arch4Sm90ELb0ELb0ELb0ELb1ELb0ELb0ELb1ELb0ELb0ELb1ELb0ELb0EEENS1_21CollectiveEpilogueFwdINS6_IJSA_NS7_ILi512EEESA_EEES9_SC_SE_Li256ELb1ELb1ELb0ELb0EEENS1_36VarlenDynamicPersistentTileSchedulerILi64ELi64ELi256ELi128ELb0ELb1ELb1ELb0ELb1ELb1EEEEEEEEEvNT_6ParamsE)
        /*02fc*/ 	.word	0x00000000


	//----- nvinfo : EIATTR_REGCOUNT
	.align		4
.L_138:
        /*0300*/ 	.byte	0x04, 0x2f
        /*0302*/ 	.short	(.L_140 - .L_139)
	.align		4
.L_139:
        /*0304*/ 	.word	index@(_ZN7cutlass13device_kernelIN5flash11enable_sm90INS1_16FlashAttnFwdSm90INS1_25CollectiveMainloopFwdSm90ILi2EN4cute5tupleIJNS5_1CILi1EEES8_S8_EEENS6_IJNS7_ILi64EEESA_SA_EEELi512ENS_6half_tEfNS_4arch4Sm90ELb0ELb0ELb0ELb1ELb0ELb1ELb0ELb0ELb0ELb1ELb0ELb0EEENS1_21CollectiveEpilogueFwdINS6_IJSA_NS7_ILi512EEESA_EEES9_SC_SE_Li256ELb1ELb1ELb0ELb0EEENS1_36VarlenDynamicPersistentTileSchedulerILi64ELi64ELi256ELi128ELb0ELb1ELb1ELb0ELb1ELb1EEEEEEEEEvNT_6ParamsE)
        /*0308*/ 	.word	0x00000004


	//----- nvinfo : EIATTR_FRAME_SIZE
	.align		4
.L_140:
        /*030c*/ 	.byte	0x04, 0x11
        /*030e*/ 	.short	(.L_142 - .L_141)
	.align		4
.L_141:
        /*0310*/ 	.word	index@(_ZN7cutlass13device_kernelIN5flash11enable_sm90INS1_16FlashAttnFwdSm90INS1_25CollectiveMainloopFwdSm90ILi2EN4cute5tupleIJNS5_1CILi1EEES8_S8_EEENS6_IJNS7_ILi64EEESA_SA_EEELi512ENS_6half_tEfNS_4arch4Sm90ELb0ELb0ELb0ELb1ELb0ELb1ELb0ELb0ELb0ELb1ELb0ELb0EEENS1_21CollectiveEpilogueFwdINS6_IJSA_NS7_ILi512EEESA_EEES9_SC_SE_Li256ELb1ELb1ELb0ELb0EEENS1_36VarlenDynamicPersistentTileSchedulerILi64ELi64ELi256ELi128ELb0ELb1ELb1ELb0ELb1ELb1EEEEEEEEEvNT_6ParamsE)
        /*0314*/ 	.word	0x00000000


	//----- nvinfo : EIATTR_REGCOUNT
	.align		4
.L_142:
        /*0318*/ 	.byte	0x04, 0x2f
        /*031a*/ 	.short	(.L_144 - .L_143)
	.align		4
.L_143:
        /*031c*/ 	.word	index@(_ZN7cutlass13device_kernelIN5flash11enable_sm90INS1_16FlashAttnFwdSm90INS1_25CollectiveMainloopFwdSm90ILi2EN4cute5tupleIJNS5_1CILi1EEES8_S8_EEENS6_IJNS7_ILi64EEESA_SA_EEELi512ENS_6half_tEfNS_4arch4Sm90ELb0ELb0ELb0ELb1ELb0ELb0ELb0ELb0ELb0ELb1ELb0ELb0EEENS1_21CollectiveEpilogueFwdINS6_IJSA_NS7_ILi512EEESA_EEES9_SC_SE_Li256ELb1ELb1ELb0ELb0EEENS1_36VarlenDynamicPersistentTileSchedulerILi64ELi64ELi256ELi128ELb0ELb1ELb1ELb0ELb1ELb1EEEEEEEEEvNT_6ParamsE)
        /*0320*/ 	.word	0x00000004


	//----- nvinfo : EIATTR_FRAME_SIZE
	.align		4
.L_144:
        /*0324*/ 	.byte	0x04, 0x11
        /*0326*/ 	.short	(.L_146 - .L_145)
	.align		4
.L_145:
        /*0328*/ 	.word	index@(_ZN7cutlass13device_kernelIN5flash11enable_sm90INS1_16FlashAttnFwdSm90INS1_25CollectiveMainloopFwdSm90ILi2EN4cute5tupleIJNS5_1CILi1EEES8_S8_EEENS6_IJNS7_ILi64EEESA_SA_EEELi512ENS_6half_tEfNS_4arch4Sm90ELb0ELb0ELb0ELb1ELb0ELb0ELb0ELb0ELb0ELb1ELb0ELb0EEENS1_21CollectiveEpilogueFwdINS6_IJSA_NS7_ILi512EEESA_EEES9_SC_SE_Li256ELb1ELb1ELb0ELb0EEENS1_36VarlenDynamicPersistentTileSchedulerILi64ELi64ELi256ELi128ELb0ELb1ELb1ELb0ELb1ELb1EEEEEEEEEvNT_6ParamsE)
        /*032c*/ 	.word	0x00000000


	//----- nvinfo : EIATTR_REGCOUNT
	.align		4
.L_146:
        /*0330*/ 	.byte	0x04, 0x2f
        /*0332*/ 	.short	(.L_148 - .L_147)
	.align		4
.L_147:
        /*0334*/ 	.word	index@(_ZN7cutlass13device_kernelIN5flash11enable_sm90INS1_16FlashAttnFwdSm90INS1_25CollectiveMainloopFwdSm90ILi2EN4cute5tupleIJNS5_1CILi1EEES8_S8_EEENS6_IJNS7_ILi64EEESA_SA_EEELi512ENS_6half_tEfNS_4arch4Sm90ELb0ELb0ELb0ELb0ELb0ELb0ELb1ELb0ELb0ELb1ELb0ELb0EEENS1_21CollectiveEpilogueFwdINS6_IJSA_NS7_ILi512EEESA_EEES9_SC_SE_Li256ELb0ELb1ELb0ELb0EEENS1_29StaticPersistentTileSchedulerILb0EEEEEEEEEvNT_6ParamsE)
        /*0338*/ 	.word	0x00000004


	//----- nvinfo : EIATTR_FRAME_SIZE
	.align		4
.L_148:
        /*033c*/ 	.byte	0x04, 0x11
        /*033e*/ 	.short	(.L_150 - .L_149)
	.align		4
.L_149:
        /*0340*/ 	.word	index@(_ZN7cutlass13device_kernelIN5flash11enable_sm90INS1_16FlashAttnFwdSm90INS1_25CollectiveMainloopFwdSm90ILi2EN4cute5tupleIJNS5_1CILi1EEES8_S8_EEENS6_IJNS7_ILi64EEESA_SA_EEELi512ENS_6half_tEfNS_4arch4Sm90ELb0ELb0ELb0ELb0ELb0ELb0ELb1ELb0ELb0ELb1ELb0ELb0EEENS1_21CollectiveEpilogueFwdINS6_IJSA_NS7_ILi512EEESA_EEES9_SC_SE_Li256ELb0ELb1ELb0ELb0EEENS1_29StaticPersistentTileSchedulerILb0EEEEEEEEEvNT_6ParamsE)
        /*0344*/ 	.word	0x00000000


	//----- nvinfo : EIATTR_REGCOUNT
	.align		4
.L_150:
        /*0348*/ 	.byte	0x04, 0x2f
        /*034a*/ 	.short	(.L_152 - .L_151)
	.align		4
.L_151:
        /*034c*/ 	.word	index@(_ZN7cutlass13device_kernelIN5flash11enable_sm90INS1_16FlashAttnFwdSm90INS1_25CollectiveMainloopFwdSm90ILi2EN4cute5tupleIJNS5_1CILi1EEES8_S8_EEENS6_IJNS7_ILi64EEESA_SA_EEELi512ENS_6half_tEfNS_4arch4Sm90ELb0ELb0ELb0ELb0ELb0ELb0ELb0ELb0ELb0ELb1ELb0ELb0EEENS1_21CollectiveEpilogueFwdINS6_IJSA_NS7_ILi512EEESA_EEES9_SC_SE_Li256ELb0ELb1ELb0ELb0EEENS1_29StaticPersistentTileSchedulerILb0EEEEEEEEEvNT_6ParamsE)
        /*0350*/ 	.word	0x00000004


	//----- nvinfo : EIATTR_FRAME_SIZE
	.align		4
.L_152:
        /*0354*/ 	.byte	0x04, 0x11
        /*0356*/ 	.short	(.L_154 - .L_153)
	.align		4
.L_153:
        /*0358*/ 	.word	index@(_ZN7cutlass13device_kernelIN5flash11enable_sm90INS1_16FlashAttnFwdSm90INS1_25CollectiveMainloopFwdSm90ILi2EN4cute5tupleIJNS5_1CILi1EEES8_S8_EEENS6_IJNS7_ILi64EEESA_SA_EEELi512ENS_6half_tEfNS_4arch4Sm90ELb0ELb0ELb0ELb0ELb0ELb0ELb0ELb0ELb0ELb1ELb0ELb0EEENS1_21CollectiveEpilogueFwdINS6_IJSA_NS7_ILi512EEESA_EEES9_SC_SE_Li256ELb0ELb1ELb0ELb0EEENS1_29StaticPersistentTileSchedulerILb0EEEEEEEEEvNT_6ParamsE)
        /*035c*/ 	.word	0x00000000


	//----- nvinfo : EIATTR_REGCOUNT
	.align		4
.L_154:
        /*0360*/ 	.byte	0x04, 0x2f
        /*0362*/ 	.short	(.L_156 - .L_155)
	.align		4
.L_155:
        /*0364*/ 	.word	index@(_ZN7cutlass13device_kernelIN5flash11enable_sm90INS1_16FlashAttnFwdSm90INS1_25CollectiveMainloopFwdSm90ILi2EN4cute5tupleIJNS5_1CILi1EEES8_S8_EEENS6_IJNS7_ILi128EEESA_NS7_ILi192EEEEEELi128ENS_6half_tEfNS_4arch4Sm90ELb1ELb0ELb0ELb1ELb0ELb1ELb0ELb1ELb1ELb1ELb0ELb0EEENS1_21CollectiveEpilogueFwdINS6_IJSA_SA_SA_EEES9_SD_SF_Li256ELb1ELb1ELb0ELb0EEENS1_36VarlenDynamicPersistentTileSchedulerILi128ELi128ELi256ELi128ELb0ELb1ELb1ELb1ELb1ELb1EEEEEEEEEvNT_6ParamsE)
        /*0368*/ 	.word	0x00000004


	//----- nvinfo : EIATTR_FRAME_SIZE
	.align		4
.L_156:
        /*036c*/ 	.byte	0x04, 0x11
        /*036e*/ 	.short	(.L_158 - .L_157)
	.align		4
.L_157:
        /*0370*/ 	.word	index@(_ZN7cutlass13device_kernelIN5flash11enable_sm90INS1_16FlashAttnFwdSm90INS1_25CollectiveMainloopFwdSm90ILi2EN4cute5tupleIJNS5_1CILi1EEES8_S8_EEENS6_IJNS7_ILi128EEESA_NS7_ILi192EEEEEELi128ENS_6half_tEfNS_4arch4Sm90ELb1ELb0ELb0ELb1ELb0ELb1ELb0ELb1ELb1ELb1ELb0ELb0EEENS1_21CollectiveEpilogueFwdINS6_IJSA_SA_SA_EEES9_SD_SF_Li256ELb1ELb1ELb0ELb0EEENS1_36VarlenDynamicPersistentTileSchedulerILi128ELi128ELi256ELi128ELb0ELb1ELb1ELb1ELb1ELb1EEEEEEEEEvNT_6ParamsE)
        /*0374*/ 	.word	0x00000000


	//----- nvinfo : EIATTR_REGCOUNT
	.align		4
.L_158:
        /*0378*/ 	.byte	0x04, 0x2f
        /*037a*/ 	.short	(.L_160 - .L_159)
	.align		4
.L_159:
        /*037c*/ 	.word	index@(_ZN7cutlass13device_kernelIN5flash11enable_sm90INS1_16FlashAttnFwdSm90INS1_25CollectiveMainloopFwdSm90ILi2EN4cute5tupleIJNS5_1CILi1EEES8_S8_EEENS6_IJNS7_ILi128EEESA_NS7_ILi192EEEEEELi128ENS_6half_tEfNS_4arch4Sm90ELb1ELb0ELb0ELb1ELb0ELb0ELb0ELb1ELb1ELb1ELb0ELb0EEENS1_21CollectiveEpilogueFwdINS6_IJSA_SA_SA_EEES9_SD_SF_Li256ELb1ELb1ELb0ELb0EEENS1_36VarlenDynamicPersistentTileSchedulerILi128ELi128ELi256ELi128ELb0ELb1ELb1ELb1ELb1ELb1EEEEEEEEEvNT_6ParamsE)
        /*0380*/ 	.word	0x00000004


	//----- nvinfo : EIATTR_FRAME_SIZE
	.align		4
.L_160:
        /*0384*/ 	.byte	0x04, 0x11
        /*0386*/ 	.short	(.L_162 - .L_161)
	.align		4
.L_161:
        /*0388*/ 	.word	index@(_ZN7cutlass13device_kernelIN5flash11enable_sm90INS1_16FlashAttnFwdSm90INS1_25CollectiveMainloopFwdSm90ILi2EN4cute5tupleIJNS5_1CILi1EEES8_S8_EEENS6_IJNS7_ILi128EEESA_NS7_ILi192EEEEEELi128ENS_6half_tEfNS_4arch4Sm90ELb1ELb0ELb0ELb1ELb0ELb0ELb0ELb1ELb1ELb1ELb0ELb0EEENS1_21CollectiveEpilogueFwdINS6_IJSA_SA_SA_EEES9_SD_SF_Li256ELb1ELb1ELb0ELb0EEENS1_36VarlenDynamicPersistentTileSchedulerILi128ELi128ELi256ELi128ELb0ELb1ELb1ELb1ELb1ELb1EEEEEEEEEvNT_6ParamsE)
        /*038c*/ 	.word	0x00000000


	//----- nvinfo : EIATTR_REGCOUNT
	.align		4
.L_162:
        /*0390*/ 	.byte	0x04, 0x2f
        /*0392*/ 	.short	(.L_164 - .L_163)
	.align		4
.L_163:
        /*0394*/ 	.word	index@(_ZN7cutlass13device_kernelIN5flash11enable_sm90INS1_16FlashAttnFwdSm90INS1_25CollectiveMainloopFwdSm90ILi2EN4cute5tupleIJNS5_1CILi1EEES8_S8_EEENS6_IJNS7_ILi128EEESA_NS7_ILi192EEEEEELi128ENS_6half_tEfNS_4arch4Sm90ELb1ELb0ELb0ELb0ELb0ELb0ELb0ELb1ELb1ELb1ELb0ELb0EEENS1_21CollectiveEpilogueFwdINS6_IJSA_SA_SA_EEES9_SD_SF_Li256ELb0ELb1ELb0ELb0EEENS1_30DynamicPersistentTileSchedulerILi256ELi128ELb0ELb1ELb1EEEEEEEEEvNT_6ParamsE)
        /*0398*/ 	.word	0x00000004


	//----- nvinfo : EIATTR_FRAME_SIZE
	.align		4
.L_164:
        /*039c*/ 	.byte	0x04, 0x11
        /*039e*/ 	.short	(.L_166 - .L_165)
	.align		4
.L_165:
        /*03a0*/ 	.word	index@(_ZN7cutlass13device_kernelIN5flash11enable_sm90INS1_16FlashAttnFwdSm90INS1_25CollectiveMainloopFwdSm90ILi2EN4cute5tupleIJNS5_1CILi1EEES8_S8_EEENS6_IJNS7_ILi128EEESA_NS7_ILi192EEEEEELi128ENS_6half_tEfNS_4arch4Sm90ELb1ELb0ELb0ELb0ELb0ELb0ELb0ELb1ELb1ELb1ELb0ELb0EEENS1_21CollectiveEpilogueFwdINS6_IJSA_SA_SA_EEES9_SD_SF_Li256ELb0ELb1ELb0ELb0EEENS1_30DynamicPersistentTileSchedulerILi256ELi128ELb0ELb1ELb1EEEEEEEEEvNT_6ParamsE)
        /*03a4*/ 	.word	0x00000000


	//----- nvinfo : EIATTR_REGCOUNT
	.align		4
.L_166:
        /*03a8*/ 	.byte	0x04, 0x2f
        /*03aa*/ 	.short	(.L_168 - .L_167)
	.align		4
.L_167:
        /*03ac*/ 	.word	index@(_ZN7cutlass13device_kernelIN5flash11enable_sm90INS1_16FlashAttnFwdSm90INS1_25CollectiveMainloopFwdSm90ILi2EN4cute5tupleIJNS5_1CILi1EEES8_S8_EEENS6_IJNS7_ILi128EEENS7_ILi96EEENS7_ILi192EEEEEELi128ENS_6half_tEfNS_4arch4Sm90ELb0ELb1ELb0ELb1ELb0ELb1ELb0ELb1ELb1ELb1ELb0ELb0EEENS1_21CollectiveEpilogueFwdINS6_IJSA_SA_SB_EEES9_SE_SG_Li256ELb1ELb1ELb0ELb0EEENS1_36VarlenDynamicPersistentTileSchedulerILi128ELi96ELi256ELi128ELb0ELb1ELb1ELb1ELb0ELb1EEEEEEEEEvNT_6ParamsE)
        /*03b0*/ 	.word	0x00000004


	//----- nvinfo : EIATTR_FRAME_SIZE
	.align		4
.L_168:
        /*03b4*/ 	.byte	0x04, 0x11
        /*03b6*/ 	.short	(.L_170 - .L_169)
	.align		4
.L_169:
        /*03b8*/ 	.word	index@(_ZN7cutlass13device_kernelIN5flash11enable_sm90INS1_16FlashAttnFwdSm90INS1_25CollectiveMainloopFwdSm90ILi2EN4cute5tupleIJNS5_1CILi1EEES8_S8_EEENS6_IJNS7_ILi128EEENS7_ILi96EEENS7_ILi192EEEEEELi128ENS_6half_tEfNS_4arch4Sm90ELb0ELb1ELb0ELb1ELb0ELb1ELb0ELb1ELb1ELb1ELb0ELb0EEENS1_21CollectiveEpilogueFwdINS6_IJSA_SA_SB_EEES9_SE_SG_Li256ELb1ELb1ELb0ELb0EEENS1_36VarlenDynamicPersistentTileSchedulerILi128ELi96ELi256ELi128ELb0ELb1ELb1ELb1ELb0ELb1EEEEEEEEEvNT_6ParamsE)
        /*03bc*/ 	.word	0x00000000


	//----- nvinfo : EIATTR_REGCOUNT
	.align		4
.L_170:
        /*03c0*/ 	.byte	0x04, 0x2f
        /*03c2*/ 	.short	(.L_172 - .L_171)
	.align		4
.L_171:
        /*03c4*/ 	.word	index@(_ZN7cutlass13device_kernelIN5flash11enable_sm90INS1_16FlashAttnFwdSm90INS1_25CollectiveMainloopFwdSm90ILi2EN4cute5tupleIJNS5_1CILi1EEES8_S8_EEENS6_IJNS7_ILi128EEENS7_ILi96EEENS7_ILi192EEEEEELi128ENS_6half_tEfNS_4arch4Sm90ELb0ELb1ELb0ELb1ELb0ELb0ELb0ELb1ELb1ELb1ELb0ELb0EEENS1_21CollectiveEpilogueFwdINS6_IJSA_SA_SB_EEES9_SE_SG_Li256ELb1ELb1ELb0ELb0EEENS1_36VarlenDynamicPersistentTileSchedulerILi128ELi96ELi256ELi128ELb0ELb1ELb1ELb1ELb0ELb1EEEEEEEEEvNT_6ParamsE)
        /*03c8*/ 	.word	0x00000004


	//----- nvinfo : EIATTR_FRAME_SIZE
	.align		4
.L_172:
        /*03cc*/ 	.byte	0x04, 0x11
        /*03ce*/ 	.short	(.L_174 - .L_173)
	.align		4
.L_173:
        /*03d0*/ 	.word	index@(_ZN7cutlass13device_kernelIN5flash11enable_sm90INS1_16FlashAttnFwdSm90INS1_25CollectiveMainloopFwdSm90ILi2EN4cute5tupleIJNS5_1CILi1EEES8_S8_EEENS6_IJNS7_ILi128EEENS7_ILi96EEENS7_ILi192EEEEEELi128ENS_6half_tEfNS_4arch4Sm90ELb0ELb1ELb0ELb1ELb0ELb0ELb0ELb1ELb1ELb1ELb0ELb0EEENS1_21CollectiveEpilogueFwdINS6_IJSA_SA_SB_EEES9_SE_SG_Li256ELb1ELb1ELb0ELb0EEENS1_36VarlenDynamicPersistentTileSchedulerILi128ELi96ELi256ELi128ELb0ELb1ELb1ELb1ELb0ELb1EEEEEEEEEvNT_6ParamsE)
        /*03d4*/ 	.word	0x00000000


	//----- nvinfo : EIATTR_REGCOUNT
	.align		4
.L_174:
        /*03d8*/ 	.byte	0x04, 0x2f
        /*03da*/ 	.short	(.L_176 - .L_175)
	.align		4
.L_175:
        /*03dc*/ 	.word	index@(_ZN7cutlass13device_kernelIN5flash11enable_sm90INS1_16FlashAttnFwdSm90INS1_25CollectiveMainloopFwdSm90ILi2EN4cute5tupleIJNS5_1CILi1EEES8_S8_EEENS6_IJNS7_ILi128EEENS7_ILi96EEENS7_ILi192EEEEEELi128ENS_6half_tEfNS_4arch4Sm90ELb0ELb1ELb0ELb0ELb0ELb0ELb0ELb1ELb1ELb1ELb0ELb0EEENS1_21CollectiveEpilogueFwdINS6_IJSA_SA_SB_EEES9_SE_SG_Li256ELb0ELb1ELb0ELb0EEENS1_30DynamicPersistentTileSchedulerILi256ELi128ELb0ELb1ELb1EEEEEEEEEvNT_6ParamsE)
        /*03e0*/ 	.word	0x00000004


	//----- nvinfo : EIATTR_FRAME_SIZE
	.align		4
.L_176:
        /*03e4*/ 	.byte	0x04, 0x11
        /*03e6*/ 	.short	(.L_178 - .L_177)
	.align		4
.L_177:
        /*03e8*/ 	.word	index@(_ZN7cutlass13device_kernelIN5flash11enable_sm90INS1_16FlashAttnFwdSm90INS1_25CollectiveMainloopFwdSm90ILi2EN4cute5tupleIJNS5_1CILi1EEES8_S8_EEENS6_IJNS7_ILi128EEENS7_ILi96EEENS7_ILi192EEEEEELi128ENS_6half_tEfNS_4arch4Sm90ELb0ELb1ELb0ELb0ELb0ELb0ELb0ELb1ELb1ELb1ELb0ELb0EEENS1_21CollectiveEpilogueFwdINS6_IJSA_SA_SB_EEES9_SE_SG_Li256ELb0ELb1ELb0ELb0EEENS1_30DynamicPersistentTileSchedulerILi256ELi128ELb0ELb1ELb1EEEEEEEEEvNT_6ParamsE)
        /*03ec*/ 	.word	0x00000000


	//----- nvinfo : EIATTR_REGCOUNT
	.align		4
.L_178:
        /*03f0*/ 	.byte	0x04, 0x2f
        /*03f2*/ 	.short	(.L_180 - .L_179)
	.align		4
.L_179:
        /*03f4*/ 	.word	index@(_ZN7cutlass13device_kernelIN5flash11enable_sm90INS1_16FlashAttnFwdSm90INS1_25CollectiveMainloopFwdSm90ILi2EN4cute5tupleIJNS5_1CILi1EEES8_S8_EEENS6_IJNS7_ILi128EEESA_NS7_ILi192EEEEEELi128ENS_6half_tEfNS_4arch4Sm90ELb0ELb0ELb0ELb1ELb0ELb1ELb0ELb1ELb1ELb1ELb0ELb0EEENS1_21CollectiveEpilogueFwdINS6_IJSA_SA_SA_EEES9_SD_SF_Li256ELb1ELb1ELb0ELb0EEENS1_36VarlenDynamicPersistentTileSchedulerILi128ELi128ELi256ELi128ELb0ELb1ELb1ELb0ELb1ELb1EEEEEEEEEvNT_6ParamsE)
        /*03f8*/ 	.word	0x00000004


	//----- nvinfo : EIATTR_FRAME_SIZE
	.align		4
.L_180:
        /*03fc*/ 	.byte	0x04, 0x11
        /*03fe*/ 	.short	(.L_182 - .L_181)
	.align		4
.L_181:
        /*0400*/ 	.word	index@(_ZN7cutlass13device_kernelIN5flash11enable_sm90INS1_16FlashAttnFwdSm90INS1_25CollectiveMainloopFwdSm90ILi2EN4cute5tupleIJNS5_1CILi1EEES8_S8_EEENS6_IJNS7_ILi128EEESA_NS7_ILi192EEEEEELi128ENS_6half_tEfNS_4arch4Sm90ELb0ELb0ELb0ELb1ELb0ELb1ELb0ELb1ELb1ELb1ELb0ELb0EEENS1_21CollectiveEpilogueFwdINS6_IJSA_SA_SA_EEES9_SD_SF_Li256ELb1ELb1ELb0ELb0EEENS1_36VarlenDynamicPersistentTileSchedulerILi128ELi128ELi256ELi128ELb0ELb1ELb1ELb0ELb1ELb1EEEEEEEEEvNT_6ParamsE)
        /*0404*/ 	.word	0x00000000


	//----- nvinfo : EIATTR_REGCOUNT
	.align		4
.L_182:
        /*0408*/ 	.byte	0x04, 0x2f
        /*040a*/ 	.short	(.L_184 - .L_183)
	.align		4
.L_183:
        /*040c*/ 	.word	index@(_ZN7cutlass13device_kernelIN5flash11enable_sm90INS1_16FlashAttnFwdSm90INS1_25CollectiveMainloopFwdSm90ILi2EN4cute5tupleIJNS5_1CILi1EEES8_S8_EEENS6_IJNS7_ILi128EEESA_NS7_ILi192EEEEEELi128ENS_6half_tEfNS_4arch4Sm90ELb0ELb0ELb0ELb1ELb0ELb0ELb0ELb1ELb1ELb1ELb0ELb0EEENS1_21CollectiveEpilogueFwdINS6_IJSA_SA_SA_EEES9_SD_SF_Li256ELb1ELb1ELb0ELb0EEENS1_36VarlenDynamicPersistentTileSchedulerILi128ELi128ELi256ELi128ELb0ELb1ELb1ELb0ELb1ELb1EEEEEEEEEvNT_6ParamsE)
        /*0410*/ 	.word	0x00000004


	//----- nvinfo : EIATTR_FRAME_SIZE
	.align		4
.L_184:
        /*0414*/ 	.byte	0x04, 0x11
        /*0416*/ 	.short	(.L_186 - .L_185)
	.align		4
.L_185:
        /*0418*/ 	.word	index@(_ZN7cutlass13device_kernelIN5flash11enable_sm90INS1_16FlashAttnFwdSm90INS1_25CollectiveMainloopFwdSm90ILi2EN4cute5tupleIJNS5_1CILi1EEES8_S8_EEENS6_IJNS7_ILi128EEESA_NS7_ILi192EEEEEELi128ENS_6half_tEfNS_4arch4Sm90ELb0ELb0ELb0ELb1ELb0ELb0ELb0ELb1ELb1ELb1ELb0ELb0EEENS1_21CollectiveEpilogueFwdINS6_IJSA_SA_SA_EEES9_SD_SF_Li256ELb1ELb1ELb0ELb0EEENS1_36VarlenDynamicPersistentTileSchedulerILi128ELi128ELi256ELi128ELb0ELb1ELb1ELb0ELb1ELb1EEEEEEEEEvNT_6ParamsE)
        /*041c*/ 	.word	0x00000000


	//----- nvinfo : EIATTR_REGCOUNT
	.align		4
.L_186:
        /*0420*/ 	.byte	0x04, 0x2f
        /*0422*/ 	.short	(.L_188 - .L_187)
	.align		4
.L_187:
        /*0424*/ 	.word	index@(_ZN7cutlass13device_kernelIN5flash11enable_sm90INS1_16FlashAttnFwdSm90INS1_25CollectiveMainloopFwdSm90ILi2EN4cute5tupleIJNS5_1CILi2EEENS7_ILi1EEES9_EEENS6_IJNS7_ILi128EEESB_NS7_ILi192EEEEEELi128ENS_6half_tEfNS_4arch4Sm90ELb0ELb0ELb0ELb0ELb0ELb0ELb0ELb1ELb1ELb1ELb0ELb0EEENS1_21CollectiveEpilogueFwdINS6_IJSB_SB_SB_EEESA_SE_SG_Li256ELb0ELb1ELb0ELb0EEENS1_29StaticPersistentTileSchedulerILb0EEEEEEEEEvNT_6ParamsE)
        /*0428*/ 	.word	0x00000004


	//----- nvinfo : EIATTR_FRAME_SIZE
	.align		4
.L_188:
        /*042c*/ 	.byte	0x04, 0x11
        /*042e*/ 	.short	(.L_190 - .L_189)
	.align		4
.L_189:
        /*0430*/ 	.word	index@(_ZN7cutlass13device_kernelIN5flash11enable_sm90INS1_16FlashAttnFwdSm90INS1_25CollectiveMainloopFwdSm90ILi2EN4cute5tupleIJNS5_1CILi2EEENS7_ILi1EEES9_EEENS6_IJNS7_ILi128EEESB_NS7_ILi192EEEEEELi128ENS_6half_tEfNS_4arch4Sm90ELb0ELb0ELb0ELb0ELb0ELb0ELb0ELb1ELb1ELb1ELb0ELb0EEENS1_21CollectiveEpilogueFwdINS6_IJSB_SB_SB_EEESA_SE_SG_Li256ELb0ELb1ELb0ELb0EEENS1_29StaticPersistentTileSchedulerILb0EEEEEEEEEvNT_6ParamsE)
        /*0434*/ 	.word	0x00000000


	//----- nvinfo : EIATTR_REGCOUNT
	.align		4
.L_190:
        /*0438*/ 	.byte	0x04, 0x2f
        /*043a*/ 	.short	(.L_192 - .L_191)
	.align		4
.L_191:
        /*043c*/ 	.word	index@(_ZN7cutlass13device_kernelIN5flash11enable_sm90INS1_16FlashAttnFwdSm90INS1_25CollectiveMainloopFwdSm90ILi2EN4cute5tupleIJNS5_1CILi1EEES8_S8_EEENS6_IJNS7_ILi128EEESA_NS7_ILi192EEEEEELi128ENS_6half_tEfNS_4arch4Sm90ELb0ELb0ELb0ELb0ELb0ELb0ELb0ELb1ELb1ELb1ELb0ELb0EEENS1_21CollectiveEpilogueFwdINS6_IJSA_SA_SA_EEES9_SD_SF_Li256ELb0ELb1ELb0ELb0EEENS1_29StaticPersistentTileSchedulerILb0EEEEEEEEEvNT_6ParamsE)
        /*0440*/ 	.word	0x00000004


	//----- nvinfo : EIATTR_FRAME_SIZE
	.align		4
.L_192:
        /*0444*/ 	.byte	0x04, 0x11
        /*0446*/ 	.short	(.L_194 - .L_193)
	.align		4
.L_193:
        /*0448*/ 	.word	index@(_ZN7cutlass13device_kernelIN5flash11enable_sm90INS1_16FlashAttnFwdSm90INS1_25CollectiveMainloopFwdSm90ILi2EN4cute5tupleIJNS5_1CILi1EEES8_S8_EEENS6_IJNS7_ILi128EEESA_NS7_ILi192EEEEEELi128ENS_6half_tEfNS_4arch4Sm90ELb0ELb0ELb0ELb0ELb0ELb0ELb0ELb1ELb1ELb1ELb0ELb0EEENS1_21CollectiveEpilogueFwdINS6_IJSA_SA_SA_EEES9_SD_SF_Li256ELb0ELb1ELb0ELb0EEENS1_29StaticPersistentTileSchedulerILb0EEEEEEEEEvNT_6ParamsE)
        /*044c*/ 	.word	0x00000000


	//----- nvinfo : EIATTR_MIN_STACK_SIZE
	.align		4
.L_194:
        /*0450*/ 	.byte	0x04, 0x12
        /*0452*/ 	.short	(.L_196 - .L_195)
	.align		4
.L_195:
        /*0454*/ 	.word	index@(_ZN7cutlass13device_kernelIN5flash11enable_sm90INS1_16FlashAttnFwdSm90INS1_25CollectiveMainloopFwdSm90ILi2EN4cute5tupleIJNS5_1CILi1EEES8_S8_EEENS6_IJNS7_ILi128EEESA_NS7_ILi192EEEEEELi128ENS_6half_tEfNS_4arch4Sm90ELb0ELb0ELb0ELb0ELb0ELb0ELb0ELb1ELb1ELb1ELb0ELb0EEENS1_21CollectiveEpilogueFwdINS6_IJSA_SA_SA_EEES9_SD_SF_Li256ELb0ELb1ELb0ELb0EEENS1_29StaticPersistentTileSchedulerILb0EEEEEEEEEvNT_6ParamsE)
        /*0458*/ 	.word	0x00000000


	//----- nvinfo : EIATTR_MIN_STACK_SIZE
	.align		4
.L_196:
        /*045c*/ 	.byte	0x04, 0x12
        /*045e*/ 	.short	(.L_198 - .L_197)
	.align		4
.L_197:
        /*0460*/ 	.word	index@(_ZN7cutlass13device_kernelIN5flash11enable_sm90INS1_16FlashAttnFwdSm90INS1_25CollectiveMainloopFwdSm90ILi2EN4cute5tupleIJNS5_1CILi2EEENS7_ILi1EEES9_EEENS6_IJNS7_ILi128EEESB_NS7_ILi192EEEEEELi128ENS_6half_tEfNS_4arch4Sm90ELb0ELb0ELb0ELb0ELb0ELb0ELb0ELb1ELb1ELb1ELb0ELb0EEENS1_21CollectiveEpilogueFwdINS6_IJSB_SB_SB_EEESA_SE_SG_Li256ELb0ELb1ELb0ELb0EEENS1_29StaticPersistentTileSchedulerILb0EEEEEEEEEvNT_6ParamsE)
        /*0464*/ 	.word	0x00000000


	//----- nvinfo : EIATTR_MIN_STACK_SIZE
	.align		4
.L_198:
        /*0468*/ 	.byte	0x04, 0x12
        /*046a*/ 	.short	(.L_200 - .L_199)
	.align		4
.L_199:
        /*046c*/ 	.word	index@(_ZN7cutlass13device_kernelIN5flash11enable_sm90INS1_16FlashAttnFwdSm90INS1_25CollectiveMainloopFwdSm90ILi2EN4cute5tupleIJNS5_1CILi1EEES8_S8_EEENS6_IJNS7_ILi128EEESA_NS7_ILi192EEEEEELi128ENS_6half_tEfNS_4arch4Sm90ELb0ELb0ELb0ELb1ELb0ELb0ELb0ELb1ELb1ELb1ELb0ELb0EEENS1_21CollectiveEpilogueFwdINS6_IJSA_SA_SA_EEES9_SD_SF_Li256ELb1ELb1ELb0ELb0EEENS1_36VarlenDynamicPersistentTileSchedulerILi128ELi128ELi256ELi128ELb0ELb1ELb1ELb0ELb1ELb1EEEEEEEEEvNT_6ParamsE)
        /*0470*/ 	.word	0x00000000


	//----- nvinfo : EIATTR_MIN_STACK_SIZE
	.align		4
.L_200:
        /*0474*/ 	.byte	0x04, 0x12
        /*0476*/ 	.short	(.L_202 - .L_201)
	.align		4
.L_201:
        /*0478*/ 	.word	index@(_ZN7cutlass13device_kernelIN5flash11enable_sm90INS1_16FlashAttnFwdSm90INS1_25CollectiveMainloopFwdSm90ILi2EN4cute5tupleIJNS5_1CILi1EEES8_S8_EEENS6_IJNS7_ILi128EEESA_NS7_ILi192EEEEEELi128ENS_6half_tEfNS_4arch4Sm90ELb0ELb0ELb0ELb1ELb0ELb1ELb0ELb1ELb1ELb1ELb0ELb0EEENS1_21CollectiveEpilogueFwdINS6_IJSA_SA_SA_EEES9_SD_SF_Li256ELb1ELb1ELb0ELb0EEENS1_36VarlenDynamicPersistentTileSchedulerILi128ELi128ELi256ELi128ELb0ELb1ELb1ELb0ELb1ELb1EEEEEEEEEvNT_6ParamsE)
        /*047c*/ 	.word	0x00000000


	//----- nvinfo : EIATTR_MIN_STACK_SIZE
	.align		4
.L_202:
        /*0480*/ 	.byte	0x04, 0x12
        /*0482*/ 	.short	(.L_204 - .L_203)
	.align		4
.L_203:
        /*0484*/ 	.word	index@(_ZN7cutlass13device_kernelIN5flash11enable_sm90INS1_16FlashAttnFwdSm90INS1_25CollectiveMainloopFwdSm90ILi2EN4cute5tupleIJNS5_1CILi1EEES8_S8_EEENS6_IJNS7_ILi128EEENS7_ILi96EEENS7_ILi192EEEEEELi128ENS_6half_tEfNS_4arch4Sm90ELb0ELb1ELb0ELb0ELb0ELb0ELb0ELb1ELb1ELb1ELb0ELb0EEENS1_21CollectiveEpilogueFwdINS6_IJSA_SA_SB_EEES9_SE_SG_Li256ELb0ELb1ELb0ELb0EEENS1_30DynamicPersistentTileSchedulerILi256ELi128ELb0ELb1ELb1EEEEEEEEEvNT_6ParamsE)
        /*0488*/ 	.word	0x00000000


	//----- nvinfo : EIATTR_MIN_STACK_SIZE
	.align		4
.L_204:
        /*048c*/ 	.byte	0x04, 0x12
        /*048e*/ 	.short	(.L_206 - .L_205)
	.align		4
.L_205:
        /*0490*/ 	.word	index@(_ZN7cutlass13device_kernelIN5flash11enable_sm90INS1_16FlashAttnFwdSm90INS1_25CollectiveMainloopFwdSm90ILi2EN4cute5tupleIJNS5_1CILi1EEES8_S8_EEENS6_IJNS7_ILi128EEENS7_ILi96EEENS7_ILi192EEEEEELi128ENS_6half_tEfNS_4arch4Sm90ELb0ELb1ELb0ELb1ELb0ELb0ELb0ELb1ELb1ELb1ELb0ELb0EEENS1_21CollectiveEpilogueFwdINS6_IJSA_SA_SB_EEES9_SE_SG_Li256ELb1ELb1ELb0ELb0EEENS1_36VarlenDynamicPersistentTileSchedulerILi128ELi96ELi256ELi128ELb0ELb1ELb1ELb1ELb0ELb1EEEEEEEEEvNT_6ParamsE)
        /*0494*/ 	.word	0x00000000


	//----- nvinfo : EIATTR_MIN_STACK_SIZE
	.align		4
.L_206:
        /*0498*/ 	.byte	0x04, 0x12
        /*049a*/ 	.short	(.L_208 - .L_207)
	.align		4
.L_207:
        /*049c*/ 	.word	index@(_ZN7cutlass13device_kernelIN5flash11enable_sm90INS1_16FlashAttnFwdSm90INS1_25CollectiveMainloopFwdSm90ILi2EN4cute5tupleIJNS5_1CILi1EEES8_S8_EEENS6_IJNS7_ILi128EEENS7_ILi96EEENS7_ILi192EEEEEELi128ENS_6half_tEfNS_4arch4Sm90ELb0ELb1ELb0ELb1ELb0ELb1ELb0ELb1ELb1ELb1ELb0ELb0EEENS1_21CollectiveEpilogueFwdINS6_IJSA_SA_SB_EEES9_SE_SG_Li256ELb1ELb1ELb0ELb0EEENS1_36VarlenDynamicPersistentTileSchedulerILi128ELi96ELi256ELi128ELb0ELb1ELb1ELb1ELb0ELb1EEEEEEEEEvNT_6ParamsE)
        /*04a0*/ 	.word	0x00000000


	//----- nvinfo : EIATTR_MIN_STACK_SIZE
	.align		4
.L_208:
        /*04a4*/ 	.byte	0x04, 0x12
        /*04a6*/ 	.short	(.L_210 - .L_209)
	.align		4
.L_209:
        /*04a8*/ 	.word	index@(_ZN7cutlass13device_kernelIN5flash11enable_sm90INS1_16FlashAttnFwdSm90INS1_25CollectiveMainloopFwdSm90ILi2EN4cute5tupleIJNS5_1CILi1EEES8_S8_EEENS6_IJNS7_ILi128EEESA_NS7_ILi192EEEEEELi128ENS_6half_tEfNS_4arch4Sm90ELb1ELb0ELb0ELb0ELb0ELb0ELb0ELb1ELb1ELb1ELb0ELb0EEENS1_21CollectiveEpilogueFwdINS6_IJSA_SA_SA_EEES9_SD_SF_Li256ELb0ELb1ELb0ELb0EEENS1_30DynamicPersistentTileSchedulerILi256ELi128ELb0ELb1ELb1EEEEEEEEEvNT_6ParamsE)
        /*04ac*/ 	.word	0x00000000


	//----- nvinfo : EIATTR_MIN_STACK_SIZE
	.align		4
.L_210:
        /*04b0*/ 	.byte	0x04, 0x12
        /*04b2*/ 	.short	(.L_212 - .L_211)
	.align		4
.L_211:
        /*04b4*/ 	.word	index@(_ZN7cutlass13device_kernelIN5flash11enable_sm90INS1_16FlashAttnFwdSm90INS1_25CollectiveMainloopFwdSm90ILi2EN4cute5tupleIJNS5_1CILi1EEES8_S8_EEENS6_IJNS7_ILi128EEESA_NS7_ILi192EEEEEELi128ENS_6half_tEfNS_4arch4Sm90ELb1ELb0ELb0ELb1ELb0ELb0ELb0ELb1ELb1ELb1ELb0ELb0EEENS1_21CollectiveEpilogueFwdINS6_IJSA_SA_SA_EEES9_SD_SF_Li256ELb1ELb1ELb0ELb0EEENS1_36VarlenDynamicPersistentTileSchedulerILi128ELi128ELi256ELi128ELb0ELb1ELb1ELb1ELb1ELb1EEEEEEEEEvNT_6ParamsE)
        /*04b8*/ 	.word	0x00000000


	//----- nvinfo : EIATTR_MIN_STACK_SIZE
	.align		4
.L_212:
        /*04bc*/ 	.byte	0x04, 0x12
        /*04be*/ 	.short	(.L_214 - .L_213)
	.align		4
.L_213:
        /*04c0*/ 	.word	index@(_ZN7cutlass13device_kernelIN5flash11enable_sm90INS1_16FlashAttnFwdSm90INS1_25CollectiveMainloopFwdSm90ILi2EN4cute5tupleIJNS5_1CILi1EEES8_S8_EEENS6_IJNS7_ILi128EEESA_NS7_ILi192EEEEEELi128ENS_6half_tEfNS_4arch4Sm90ELb1ELb0ELb0ELb1ELb0ELb1ELb0ELb1ELb1ELb1ELb0ELb0EEENS1_21CollectiveEpilogueFwdINS6_IJSA_SA_SA_EEES9_SD_SF_Li256ELb1ELb1ELb0ELb0EEENS1_36VarlenDynamicPersistentTileSchedulerILi128ELi128ELi256ELi128ELb0ELb1ELb1ELb1ELb1ELb1EEEEEEEEEvNT_6ParamsE)
        /*04c4*/ 	.word	0x00000000


	//----- nvinfo : EIATTR_MIN_STACK_SIZE
	.align		4
.L_214:
        /*04c8*/ 	.byte	0x04, 0x12
        /*04ca*/ 	.short	(.L_216 - .L_215)
	.align		4
.L_215:
        /*04cc*/ 	.word	index@(_ZN7cutlass13device_kernelIN5flash11enable_sm90INS1_16FlashAttnFwdSm90INS1_25CollectiveMainloopFwdSm90ILi2EN4cute5tupleIJNS5_1CILi1EEES8_S8_EEENS6_IJNS7_ILi64EEESA_SA_EEELi512ENS_6half_tEfNS_4arch4Sm90ELb0ELb0ELb0ELb0ELb0ELb0ELb0ELb0ELb0ELb1ELb0ELb0EEENS1_21CollectiveEpilogueFwdINS6_IJSA_NS7_ILi512EEESA_EEES9_SC_SE_Li256ELb0ELb1ELb0ELb0EEENS1_29StaticPersistentTileSchedulerILb0EEEEEEEEEvNT_6ParamsE)
        /*04d0*/ 	.word	0x00000000


	//----- nvinfo : EIATTR_MIN_STACK_SIZE
	.align		4
.L_216:
        /*04d4*/ 	.byte	0x04, 0x12
        /*04d6*/ 	.short	(.L_218 - .L_217)
	.align		4
.L_217:
        /*04d8*/ 	.word	index@(_ZN7cutlass13device_kernelIN5flash11enable_sm90INS1_16FlashAttnFwdSm90INS1_25CollectiveMainloopFwdSm90ILi2EN4cute5tupleIJNS5_1CILi1EEES8_S8_EEENS6_IJNS7_ILi64EEESA_SA_EEELi512ENS_6half_tEfNS_4arch4Sm90ELb0ELb0ELb0ELb0ELb0ELb0ELb1ELb0ELb0ELb1ELb0ELb0EEENS1_21CollectiveEpilogueFwdINS6_IJSA_NS7_ILi512EEESA_EEES9_SC_SE_Li256ELb0ELb1ELb0ELb0EEENS1_29StaticPersistentTileSchedulerILb0EEEEEEEEEvNT_6ParamsE)
        /*04dc*/ 	.word	0x00000000


	//----- nvinfo : EIATTR_MIN_STACK_SIZE
	.align		4
.L_218:
        /*04e0*/ 	.byte	0x04, 0x12
        /*04e2*/ 	.short	(.L_220 - .L_219)
	.align		4
.L_219:
        /*04e4*/ 	.word	index@(_ZN7cutlass13device_kernelIN5flash11enable_sm90INS1_16FlashAttnFwdSm90INS1_25CollectiveMainloopFwdSm90ILi2EN4cute5tupleIJNS5_1CILi1EEES8_S8_EEENS6_IJNS7_ILi64EEESA_SA_EEELi512ENS_6half_tEfNS_4arch4Sm90ELb0ELb0ELb0ELb1ELb0ELb0ELb0ELb0ELb0ELb1ELb0ELb0EEENS1_21CollectiveEpilogueFwdINS6_IJSA_NS7_ILi512EEESA_EEES9_SC_SE_Li256ELb1ELb1ELb0ELb0EEENS1_36VarlenDynamicPersistentTileSchedulerILi64ELi64ELi256ELi128ELb0ELb1ELb1ELb0ELb1ELb1EEEEEEEEEvNT_6ParamsE)
        /*04e8*/ 	.word	0x00000000


	//----- nvinfo : EIATTR_MIN_STACK_SIZE
	.align		4
.L_220:
        /*04ec*/ 	.byte	0x04, 0x12
        /*04ee*/ 	.short	(.L_222 - .L_221)
	.align		4
.L_221:
        /*04f0*/ 	.word	index@(_ZN7cutlass13device_kernelIN5flash11enable_sm90INS1_16FlashAttnFwdSm90INS1_25CollectiveMainloopFwdSm90ILi2EN4cute5tupleIJNS5_1CILi1EEES8_S8_EEENS6_IJNS7_ILi64EEESA_SA_EEELi512ENS_6half_tEfNS_4arch4Sm90ELb0ELb0ELb0ELb1ELb0ELb1ELb0ELb0ELb0ELb1ELb0ELb0EEENS1_21CollectiveEpilogueFwdINS6_IJSA_NS7_ILi512EEESA_EEES9_SC_SE_Li256ELb1ELb1ELb0ELb0EEENS1_36VarlenDynamicPersistentTileSchedulerILi64ELi64ELi256ELi128ELb0ELb1ELb1ELb0ELb1ELb1EEEEEEEEEvNT_6ParamsE)
        /*04f4*/ 	.word	0x00000000


	//----- nvinfo : EIATTR_MIN_STACK_SIZE
	.align		4
.L_222:
        /*04f8*/ 	.byte	0x04, 0x12
        /*04fa*/ 	.short	(.L_224 - .L_223)
	.align		4
.L_223:
        /*04fc*/ 	.word	index@(_ZN7cutlass13device_kernelIN5flash11enable_sm90INS1_16FlashAttnFwdSm90INS1_25CollectiveMainloopFwdSm90ILi2EN4cute5tupleIJNS5_1CILi1EEES8_S8_EEENS6_IJNS7_ILi64EEESA_SA_EEELi512ENS_6half_tEfNS_4arch4Sm90ELb0ELb0ELb0ELb1ELb0ELb0ELb1ELb0ELb0ELb1ELb0ELb0EEENS1_21CollectiveEpilogueFwdINS6_IJSA_NS7_ILi512EEESA_EEES9_SC_SE_Li256ELb1ELb1ELb0ELb0EEENS1_36VarlenDynamicPersistentTileSchedulerILi64ELi64ELi256ELi128ELb0ELb1ELb1ELb0ELb1ELb1EEEEEEEEEvNT_6ParamsE)
        /*0500*/ 	.word	0x00000000


	//----- nvinfo : EIATTR_MIN_STACK_SIZE
	.align		4
.L_224:
        /*0504*/ 	.byte	0x04, 0x12
        /*0506*/ 	.short	(.L_226 - .L_225)
	.align		4
.L_225:
        /*0508*/ 	.word	index@(_ZN7cutlass13device_kernelIN5flash11enable_sm90INS1_16FlashAttnFwdSm90INS1_25CollectiveMainloopFwdSm90ILi2EN4cute5tupleIJNS5_1CILi1EEES8_S8_EEENS6_IJNS7_ILi64EEESA_SA_EEELi512ENS_6half_tEfNS_4arch4Sm90ELb0ELb0ELb0ELb1ELb0ELb1ELb1ELb0ELb0ELb1ELb0ELb0EEENS1_21CollectiveEpilogueFwdINS6_IJSA_NS7_ILi512EEESA_EEES9_SC_SE_Li256ELb1ELb1ELb0ELb0EEENS1_36VarlenDynamicPersistentTileSchedulerILi64ELi64ELi256ELi128ELb0ELb1ELb1ELb0ELb1ELb1EEEEEEEEEvNT_6ParamsE)
        /*050c*/ 	.word	0x00000000


	//----- nvinfo : EIATTR_MIN_STACK_SIZE
	.align		4
.L_226:
        /*0510*/ 	.byte	0x04, 0x12
        /*0512*/ 	.short	(.L_228 - .L_227)
	.align		4
.L_227:
        /*0514*/ 	.word	index@(_ZN7cutlass13device_kernelIN5flash11enable_sm90INS1_16FlashAttnFwdSm90INS1_25CollectiveMainloopFwdSm90ILi2EN4cute5tupleIJNS5_1CILi1EEES8_S8_EEENS6_IJNS7_ILi64EEESA_SA_EEELi512ENS_6half_tEfNS_4arch4Sm90ELb0ELb1ELb0ELb0ELb0ELb0ELb0ELb0ELb0ELb1ELb0ELb0EEENS1_21CollectiveEpilogueFwdINS6_IJSA_NS7_ILi512EEESA_EEES9_SC_SE_Li256ELb0ELb1ELb0ELb0EEENS1_30DynamicPersistentTileSchedulerILi256ELi128ELb0ELb1ELb1EEEEEEEEEvNT_6ParamsE)
        /*0518*/ 	.word	0x00000000


	//----- nvinfo : EIATTR_MIN_STACK_SIZE
	.align		4
.L_228:
        /*051c*/ 	.byte	0x04, 0x12
        /*051e*/ 	.short	(.L_230 - .L_229)
	.align		4
.L_229:
        /*0520*/ 	.word	index@(_ZN7cutlass13device_kernelIN5flash11enable_sm90INS1_16FlashAttnFwdSm90INS1_25CollectiveMainloopFwdSm90ILi2EN4cute5tupleIJNS5_1CILi1EEES8_S8_EEENS6_IJNS7_ILi64EEESA_SA_EEELi512ENS_6half_tEfNS_4arch4Sm90ELb0ELb1ELb0ELb0ELb0ELb0ELb1ELb0ELb0ELb1ELb0ELb0EEENS1_21CollectiveEpilogueFwdINS6_IJSA_NS7_ILi512EEESA_EEES9_SC_SE_Li256ELb0ELb1ELb0ELb0EEENS1_30DynamicPersistentTileSchedulerILi256ELi128ELb0ELb1ELb1EEEEEEEEEvNT_6ParamsE)
        /*0524*/ 	.word	0x00000000


	//----- nvinfo : EIATTR_MIN_STACK_SIZE
	.align		4
.L_230:
        /*0528*/ 	.byte	0x04, 0x12
        /*052a*/ 	.short	(.L_232 - .L_231)
	.align		4
.L_231:
        /*052c*/ 	.word	index@(_ZN7cutlass13device_kernelIN5flash11enable_sm90INS1_16FlashAttnFwdSm90INS1_25CollectiveMainloopFwdSm90ILi2EN4cute5tupleIJNS5_1CILi1EEES8_S8_EEENS6_IJNS7_ILi64EEESA_SA_EEELi512ENS_6half_tEfNS_4arch4Sm90ELb0ELb1ELb0ELb1ELb0ELb0ELb0ELb0ELb0ELb1ELb0ELb0EEENS1_21CollectiveEpilogueFwdINS6_IJSA_NS7_ILi512EEESA_EEES9_SC_SE_Li256ELb1ELb1ELb0ELb0EEENS1_36VarlenDynamicPersistentTileSchedulerILi64ELi64ELi256ELi128ELb0ELb1ELb1ELb1ELb0ELb1EEEEEEEEEvNT_6ParamsE)
        /*0530*/ 	.word	0x00000000


	//----- nvinfo : EIATTR_MIN_STACK_SIZE
	.align		4
.L_232:
        /*0534*/ 	.byte	0x04, 0x12
        /*0536*/ 	.short	(.L_234 - .L_233)
	.align		4
.L_233:
        /*0538*/ 	.word	index@(_ZN7cutlass13device_kernelIN5flash11enable_sm90INS1_16FlashAttnFwdSm90INS1_25CollectiveMainloopFwdSm90ILi2EN4cute5tupleIJNS5_1CILi1EEES8_S8_EEENS6_IJNS7_ILi64EEESA_SA_EEELi512ENS_6half_tEfNS_4arch4Sm90ELb0ELb1ELb0ELb1ELb0ELb1ELb0ELb0ELb0ELb1ELb0ELb0EEENS1_21CollectiveEpilogueFwdINS6_IJSA_NS7_ILi512EEESA_EEES9_SC_SE_Li256ELb1ELb1ELb0ELb0EEENS1_36VarlenDynamicPersistentTileSchedulerILi64ELi64ELi256ELi128ELb0ELb1ELb1ELb1ELb0ELb1EEEEEEEEEvNT_6ParamsE)
        /*053c*/ 	.word	0x00000000


	//----- nvinfo : EIATTR_MIN_STACK_SIZE
	.align		4
.L_234:
        /*0540*/ 	.byte	0x04, 0x12
        /*0542*/ 	.short	(.L_236 - .L_235)
	.align		4
.L_235:
        /*0544*/ 	.word	index@(_ZN7cutlass13device_kernelIN5flash11enable_sm90INS1_16FlashAttnFwdSm90INS1_25CollectiveMainloopFwdSm90ILi2EN4cute5tupleIJNS5_1CILi1EEES8_S8_EEENS6_IJNS7_ILi64EEESA_SA_EEELi512ENS_6half_tEfNS_4arch4Sm90ELb0ELb1ELb0ELb1ELb0ELb0ELb1ELb0ELb0ELb1ELb0ELb0EEENS1_21CollectiveEpilogueFwdINS6_IJSA_NS7_ILi512EEESA_EEES9_SC_SE_Li256ELb1ELb1ELb0ELb0EEENS1_36VarlenDynamicPersistentTileSchedulerILi64ELi64ELi256ELi128ELb0ELb1ELb1ELb1ELb0ELb1EEEEEEEEEvNT_6ParamsE)
        /*0548*/ 	.word	0x00000000


	//----- nvinfo : EIATTR_MIN_STACK_SIZE
	.align		4
.L_236:
        /*054c*/ 	.byte	0x04, 0x12
        /*054e*/ 	.short	(.L_238 - .L_237)
	.align		4
.L_237:
        /*0550*/ 	.word	index@(_ZN7cutlass13device_kernelIN5flash11enable_sm90INS1_16FlashAttnFwdSm90INS1_25CollectiveMainloopFwdSm90ILi2EN4cute5tupleIJNS5_1CILi1EEES8_S8_EEENS6_IJNS7_ILi64EEESA_SA_EEELi512ENS_6half_tEfNS_4arch4Sm90ELb0ELb1ELb0ELb1ELb0ELb1ELb1ELb0ELb0ELb1ELb0ELb0EEENS1_21CollectiveEpilogueFwdINS6_IJSA_NS7_ILi512EEESA_EEES9_SC_SE_Li256ELb1ELb1ELb0ELb0EEENS1_36VarlenDynamicPersistentTileSchedulerILi64ELi64ELi256ELi128ELb0ELb1ELb1ELb1ELb0ELb1EEEEEEEEEvNT_6ParamsE)
        /*0554*/ 	.word	0x00000000


	//----- nvinfo : EIATTR_MIN_STACK_SIZE
	.align		4
.L_238:
        /*0558*/ 	.byte	0x04, 0x12
        /*055a*/ 	.short	(.L_240 - .L_239)
	.align		4
.L_239:
        /*055c*/ 	.word	index@(_ZN7cutlass13device_kernelIN5flash11enable_sm90INS1_16FlashAttnFwdSm90INS1_25CollectiveMainloopFwdSm90ILi2EN4cute5tupleIJNS5_1CILi1EEES8_S8_EEENS6_IJNS7_ILi64EEESA_SA_EEELi512ENS_6half_tEfNS_4arch4Sm90ELb1ELb0ELb0ELb0ELb0ELb0ELb0ELb0ELb0ELb1ELb0ELb0EEENS1_21CollectiveEpilogueFwdINS6_IJSA_NS7_ILi512EEESA_EEES9_SC_SE_Li256ELb0ELb1ELb0ELb0EEENS1_30DynamicPersistentTileSchedulerILi256ELi128ELb0ELb1ELb1EEEEEEEEEvNT_6ParamsE)
        /*0560*/ 	.word	0x00000000


	//----- nvinfo : EIATTR_MIN_STACK_SIZE
	.align		4
.L_240:
        /*0564*/ 	.byte	0x04, 0x12
        /*0566*/ 	.short	(.L_242 - .L_241)
	.align		4
.L_241:
        /*0568*/ 	.word	index@(_ZN7cutlass13device_kernelIN5flash11enable_sm90INS1_16FlashAttnFwdSm90INS1_25CollectiveMainloopFwdSm90ILi2EN4cute5tupleIJNS5_1CILi1EEES8_S8_EEENS6_IJNS7_ILi64EEESA_SA_EEELi512ENS_6half_tEfNS_4arch4Sm90ELb1ELb0ELb0ELb0ELb0ELb0ELb1ELb0ELb0ELb1ELb0ELb0EEENS1_21CollectiveEpilogueFwdINS6_IJSA_NS7_ILi512EEESA_EEES9_SC_SE_Li256ELb0ELb1ELb0ELb0EEENS1_30DynamicPersistentTileSchedulerILi256ELi128ELb0ELb1ELb1EEEEEEEEEvNT_6ParamsE)
        /*056c*/ 	.word	0x00000000


	//----- nvinfo : EIATTR_MIN_STACK_SIZE
	.align		4
.L_242:
        /*0570*/ 	.byte	0x04, 0x12
        /*0572*/ 	.short	(.L_244 - .L_243)
	.align		4
.L_243:
        /*0574*/ 	.word	index@(_ZN7cutlass13device_kernelIN5flash11enable_sm90INS1_16FlashAttnFwdSm90INS1_25CollectiveMainloopFwdSm90ILi2EN4cute5tupleIJNS5_1CILi1EEES8_S8_EEENS6_IJNS7_ILi64EEESA_SA_EEELi512ENS_6half_tEfNS_4arch4Sm90ELb1ELb0ELb0ELb1ELb0ELb0ELb0ELb0ELb0ELb1ELb0ELb0EEENS1_21CollectiveEpilogueFwdINS6_IJSA_NS7_ILi512EEESA_EEES9_SC_SE_Li256ELb1ELb1ELb0ELb0EEENS1_36VarlenDynamicPersistentTileSchedulerILi64ELi64ELi256ELi128ELb0ELb1ELb1ELb1ELb1ELb1EEEEEEEEEvNT_6ParamsE)
        /*0578*/ 	.word	0x00000000


	//----- nvinfo : EIATTR_MIN_STACK_SIZE
	.align		4
.L_244:
        /*057c*/ 	.byte	0x04, 0x12
        /*057e*/ 	.short	(.L_246 - .L_245)
	.align		4
.L_245:
        /*0580*/ 	.word	index@(_ZN7cutlass13device_kernelIN5flash11enable_sm90INS1_16FlashAttnFwdSm90INS1_25CollectiveMainloopFwdSm90ILi2EN4cute5tupleIJNS5_1CILi1EEES8_S8_EEENS6_IJNS7_ILi64EEESA_SA_EEELi512ENS_6half_tEfNS_4arch4Sm90ELb1ELb0ELb0ELb1ELb0ELb1ELb0ELb0ELb0ELb1ELb0ELb0EEENS1_21CollectiveEpilogueFwdINS6_IJSA_NS7_ILi512EEESA_EEES9_SC_SE_Li256ELb1ELb1ELb0ELb0EEENS1_36VarlenDynamicPersistentTileSchedulerILi64ELi64ELi256ELi128ELb0ELb1ELb1ELb1ELb1ELb1EEEEEEEEEvNT_6ParamsE)
        /*0584*/ 	.word	0x00000000


	//----- nvinfo : EIATTR_MIN_STACK_SIZE
	.align		4
.L_246:
        /*0588*/ 	.byte	0x04, 0x12
        /*058a*/ 	.short	(.L_248 - .L_247)
	.align		4
.L_247:
        /*058c*/ 	.word	index@(_ZN7cutlass13device_kernelIN5flash11enable_sm90INS1_16FlashAttnFwdSm90INS1_25CollectiveMainloopFwdSm90ILi2EN4cute5tupleIJNS5_1CILi1EEES8_S8_EEENS6_IJNS7_ILi64EEESA_SA_EEELi512ENS_6half_tEfNS_4arch4Sm90ELb1ELb0ELb0ELb1ELb0ELb0ELb1ELb0ELb0ELb1ELb0ELb0EEENS1_21CollectiveEpilogueFwdINS6_IJSA_NS7_ILi512EEESA_EEES9_SC_SE_Li256ELb1ELb1ELb0ELb0EEENS1_36VarlenDynamicPersistentTileSchedulerILi64ELi64ELi256ELi128ELb0ELb1ELb1ELb1ELb1ELb1EEEEEEEEEvNT_6ParamsE)
        /*0590*/ 	.word	0x00000000


	//----- nvinfo : EIATTR_MIN_STACK_SIZE
	.align		4
.L_248:
        /*0594*/ 	.byte	0x04, 0x12
        /*0596*/ 	.short	(.L_250 - .L_249)
	.align		4
.L_249:
        /*0598*/ 	.word	index@(_ZN7cutlass13device_kernelIN5flash11enable_sm90INS1_16FlashAttnFwdSm90INS1_25CollectiveMainloopFwdSm90ILi2EN4cute5tupleIJNS5_1CILi1EEES8_S8_EEENS6_IJNS7_ILi64EEESA_SA_EEELi512ENS_6half_tEfNS_4arch4Sm90ELb1ELb0ELb0ELb1ELb0ELb1ELb1ELb0ELb0ELb1ELb0ELb0EEENS1_21CollectiveEpilogueFwdINS6_IJSA_NS7_ILi512EEESA_EEES9_SC_SE_Li256ELb1ELb1ELb0ELb0EEENS1_36VarlenDynamicPersistentTileSchedulerILi64ELi64ELi256ELi128ELb0ELb1ELb1ELb1ELb1ELb1EEEEEEEEEvNT_6ParamsE)
        /*059c*/ 	.word	0x00000000


	//----- nvinfo : EIATTR_MIN_STACK_SIZE
	.align		4
.L_250:
        /*05a0*/ 	.byte	0x04, 0x12
        /*05a2*/ 	.short	(.L_252 - .L_251)
	.align		4
.L_251:
        /*05a4*/ 	.word	index@(_ZN7cutlass13device_kernelIN5flash11enable_sm90INS1_16FlashAttnFwdSm90INS1_25CollectiveMainloopFwdSm90ILi2EN4cute5tupleIJNS5_1CILi1EEES8_S8_EEENS6_IJNS7_ILi128EEENS7_ILi96EEENS7_ILi64EEEEEELi256ENS_6half_tEfNS_4arch4Sm90ELb0ELb0ELb0ELb0ELb0ELb0ELb0ELb1ELb0ELb1ELb0ELb0EEENS1_21CollectiveEpilogueFwdINS6_IJSA_NS7_ILi256EEESB_EEES9_SE_SG_Li256ELb0ELb1ELb0ELb0EEENS1_29StaticPersistentTileSchedulerILb0EEEEEEEEEvNT_6ParamsE)
        /*05a8*/ 	.word	0x00000000


	//----- nvinfo : EIATTR_MIN_STACK_SIZE
	.align		4
.L_252:
        /*05ac*/ 	.byte	0x04, 0x12
        /*05ae*/ 	.short	(.L_254 - .L_253)
	.align		4
.L_253:
        /*05b0*/ 	.word	index@(_ZN7cutlass13device_kernelIN5flash11enable_sm90INS1_16FlashAttnFwdSm90INS1_25CollectiveMainloopFwdSm90ILi2EN4cute5tupleIJNS5_1CILi1EEES8_S8_EEENS6_IJNS7_ILi128EEENS7_ILi96EEENS7_ILi64EEEEEELi256ENS_6half_tEfNS_4arch4Sm90ELb0ELb0ELb0ELb0ELb0ELb0ELb1ELb1ELb0ELb1ELb0ELb0EEENS1_21CollectiveEpilogueFwdINS6_IJSA_NS7_ILi256EEESB_EEES9_SE_SG_Li256ELb0ELb1ELb0ELb0EEENS1_29StaticPersistentTileSchedulerILb0EEEEEEEEEvNT_6ParamsE)
        /*05b4*/ 	.word	0x00000000


	//----- nvinfo : EIATTR_MIN_STACK_SIZE
	.align		4
.L_254:
        /*05b8*/ 	.byte	0x04, 0x12
        /*05ba*/ 	.short	(.L_256 - .L_255)
	.align		4
.L_255:
        /*05bc*/ 	.word	index@(_ZN7cutlass13device_kernelIN5flash11enable_sm90INS1_16FlashAttnFwdSm90INS1_25CollectiveMainloopFwdSm90ILi2EN4cute5tupleIJNS5_1CILi1EEES8_S8_EEENS6_IJNS7_ILi128EEENS7_ILi96EEENS7_ILi64EEEEEELi256ENS_6half_tEfNS_4arch4Sm90ELb0ELb0ELb0ELb1ELb0ELb0ELb0ELb1ELb0ELb1ELb0ELb0EEENS1_21CollectiveEpilogueFwdINS6_IJSA_NS7_ILi256EEESB_EEES9_SE_SG_Li256ELb1ELb1ELb0ELb0EEENS1_36VarlenDynamicPersistentTileSchedulerILi128ELi96ELi256ELi128ELb0ELb1ELb1ELb0ELb1ELb1EEEEEEEEEvNT_6ParamsE)
        /*05c0*/ 	.word	0x00000000


	//----- nvinfo : EIATTR_MIN_STACK_SIZE
	.align		4
.L_256:
        /*05c4*/ 	.byte	0x04, 0x12
        /*05c6*/ 	.short	(.L_258 - .L_257)
	.align		4
.L_257:
        /*05c8*/ 	.word	index@(_ZN7cutlass13device_kernelIN5flash11enable_sm90INS1_16FlashAttnFwdSm90INS1_25CollectiveMainloopFwdSm90ILi2EN4cute5tupleIJNS5_1CILi1EEES8_S8_EEENS6_IJNS7_ILi128EEENS7_ILi96EEENS7_ILi64EEEEEELi256ENS_6half_tEfNS_4arch4Sm90ELb0ELb0ELb0ELb1ELb0ELb1ELb0ELb1ELb0ELb1ELb0ELb0EEENS1_21CollectiveEpilogueFwdINS6_IJSA_NS7_ILi256EEESB_EEES9_SE_SG_Li256ELb1ELb1ELb0ELb0EEENS1_36VarlenDynamicPersistentTileSchedulerILi128ELi96ELi256ELi128ELb0ELb1ELb1ELb0ELb1ELb1EEEEEEEEEvNT_6ParamsE)
        /*05cc*/ 	.word	0x00000000


	//----- nvinfo : EIATTR_MIN_STACK_SIZE
	.align		4
.L_258:
        /*05d0*/ 	.byte	0x04, 0x12
        /*05d2*/ 	.short	(.L_260 - .L_259)
	.align		4
.L_259:
        /*05d4*/ 	.word	index@(_ZN7cutlass13device_kernelIN5flash11enable_sm90INS1_16FlashAttnFwdSm90INS1_25CollectiveMainloopFwdSm90ILi2EN4cute5tupleIJNS5_1CILi1EEES8_S8_EEENS6_IJNS7_ILi128EEENS7_ILi96EEENS7_ILi64EEEEEELi256ENS_6half_tEfNS_4arch4Sm90ELb0ELb0ELb0ELb1ELb0ELb0ELb1ELb1ELb0ELb1ELb0ELb0EEENS1_21CollectiveEpilogueFwdINS6_IJSA_NS7_ILi256EEESB_EEES9_SE_SG_Li256ELb1ELb1ELb0ELb0EEENS1_36VarlenDynamicPersistentTileSchedulerILi128ELi96ELi256ELi128ELb0ELb1ELb1ELb0ELb1ELb1EEEEEEEEEvNT_6ParamsE)
        /*05d8*/ 	.word	0x00000000


	//----- nvinfo : EIATTR_MIN_STACK_SIZE
	.align		4
.L_260:
        /*05dc*/ 	.byte	0x04, 0x12
        /*05de*/ 	.short	(.L_262 - .L_261)
	.align		4
.L_261:
        /*05e0*/ 	.word	index@(_ZN7cutlass13device_kernelIN5flash11enable_sm90INS1_16FlashAttnFwdSm90INS1_25CollectiveMainloopFwdSm90ILi2EN4cute5tupleIJNS5_1CILi1EEES8_S8_EEENS6_IJNS7_ILi128EEENS7_ILi96EEENS7_ILi64EEEEEELi256ENS_6half_tEfNS_4arch4Sm90ELb0ELb0ELb0ELb1ELb0ELb1ELb1ELb1ELb0ELb1ELb0ELb0EEENS1_21CollectiveEpilogueFwdINS6_IJSA_NS7_ILi256EEESB_EEES9_SE_SG_Li256ELb1ELb1ELb0ELb0EEENS1_36VarlenDynamicPersistentTileSchedulerILi128ELi96ELi256ELi128ELb0ELb1ELb1ELb0ELb1ELb1EEEEEEEEEvNT_6ParamsE)
        /*05e4*/ 	.word	0x00000000


	//----- nvinfo : EIATTR_MIN_STACK_SIZE
	.align		4
.L_262:
        /*05e8*/ 	.byte	0x04, 0x12
        /*05ea*/ 	.short	(.L_264 - .L_263)
	.align		4
.L_263:
        /*05ec*/ 	.word	index@(_ZN7cutlass13device_kernelIN5flash11enable_sm90INS1_16FlashAttnFwdSm90INS1_25CollectiveMainloopFwdSm90ILi2EN4cute5tupleIJNS5_1CILi1EEES8_S8_EEENS6_IJNS7_ILi128EEENS7_ILi96EEENS7_ILi64EEEEEELi256ENS_6half_tEfNS_4arch4Sm90ELb0ELb1ELb0ELb0ELb0ELb0ELb0ELb1ELb0ELb1ELb0ELb0EEENS1_21CollectiveEpilogueFwdINS6_IJSA_NS7_ILi256EEESB_EEES9_SE_SG_Li256ELb0ELb1ELb0ELb0EEENS1_30DynamicPersistentTileSchedulerILi256ELi128ELb0ELb1ELb1EEEEEEEEEvNT_6ParamsE)
        /*05f0*/ 	.word	0x00000000


	//----- nvinfo : EIATTR_MIN_STACK_SIZE
	.align		4
.L_264:
        /*05f4*/ 	.byte	0x04, 0x12
        /*05f6*/ 	.short	(.L_266 - .L_265)
	.align		4
.L_265:
        /*05f8*/ 	.word	index@(_ZN7cutlass13device_kernelIN5flash11enable_sm90INS1_16FlashAttnFwdSm90INS1_25CollectiveMainloopFwdSm90ILi2EN4cute5tupleIJNS5_1CILi1EEES8_S8_EEENS6_IJNS7_ILi128EEENS7_ILi96EEENS7_ILi64EEEEEELi256ENS_6half_tEfNS_4arch4Sm90ELb0ELb1ELb0ELb0ELb0ELb0ELb1ELb1ELb0ELb1ELb0ELb0EEENS1_21CollectiveEpilogueFwdINS6_IJSA_NS7_ILi256EEESB_EEES9_SE_SG_Li256ELb0ELb1ELb0ELb0EEENS1_30DynamicPersistentTileSchedulerILi256ELi128ELb0ELb1ELb1EEEEEEEEEvNT_6ParamsE)
        /*05fc*/ 	.word	0x00000000


	//----- nvinfo : EIATTR_MIN_STACK_SIZE
	.align		4
.L_266:
        /*0600*/ 	.byte	0x04, 0x12
        /*0602*/ 	.short	(.L_268 - .L_267)
	.align		4
.L_267:
        /*0604*/ 	.word	index@(_ZN7cutlass13device_kernelIN5flash11enable_sm90INS1_16FlashAttnFwdSm90INS1_25CollectiveMainloopFwdSm90ILi2EN4cute5tupleIJNS5_1CILi1EEES8_S8_EEENS6_IJNS7_ILi128EEENS7_ILi96EEENS7_ILi64EEEEEELi256ENS_6half_tEfNS_4arch4Sm90ELb0ELb1ELb0ELb1ELb0ELb0ELb0ELb1ELb0ELb1ELb0ELb0EEENS1_21CollectiveEpilogueFwdINS6_IJSA_NS7_ILi256EEESB_EEES9_SE_SG_Li256ELb1ELb1ELb0ELb0EEENS1_36VarlenDynamicPersistentTileSchedulerILi128ELi96ELi256ELi128ELb0ELb1ELb1ELb1ELb0ELb1EEEEEEEEEvNT_6ParamsE)
        /*0608*/ 	.word	0x00000000


	//----- nvinfo : EIATTR_MIN_STACK_SIZE
	.align		4
.L_268:
        /*060c*/ 	.byte	0x04, 0x12
        /*060e*/ 	.short	(.L_270 - .L_269)
	.align		4
.L_269:
        /*0610*/ 	.word	index@(_ZN7cutlass13device_kernelIN5flash11enable_sm90INS1_16FlashAttnFwdSm90INS1_25CollectiveMainloopFwdSm90ILi2EN4cute5tupleIJNS5_1CILi1EEES8_S8_EEENS6_IJNS7_ILi128EEENS7_ILi96EEENS7_ILi64EEEEEELi256ENS_6half_tEfNS_4arch4Sm90ELb0ELb1ELb0ELb1ELb0ELb1ELb0ELb1ELb0ELb1ELb0ELb0EEENS1_21CollectiveEpilogueFwdINS6_IJSA_NS7_ILi256EEESB_EEES9_SE_SG_Li256ELb1ELb1ELb0ELb0EEENS1_36VarlenDynamicPersistentTileSchedulerILi128ELi96ELi256ELi128ELb0ELb1ELb1ELb1ELb0ELb1EEEEEEEEEvNT_6ParamsE)
        /*0614*/ 	.word	0x00000000


	//----- nvinfo : EIATTR_MIN_STACK_SIZE
	.align		4
.L_270:
        /*0618*/ 	.byte	0x04, 0x12
        /*061a*/ 	.short	(.L_272 - .L_271)
	.align		4
.L_271:
        /*061c*/ 	.word	index@(_ZN7cutlass13device_kernelIN5flash11enable_sm90INS1_16FlashAttnFwdSm90INS1_25CollectiveMainloopFwdSm90ILi2EN4cute5tupleIJNS5_1CILi1EEES8_S8_EEENS6_IJNS7_ILi128EEENS7_ILi96EEENS7_ILi64EEEEEELi256ENS_6half_tEfNS_4arch4Sm90ELb0ELb1ELb0ELb1ELb0ELb0ELb1ELb1ELb0ELb1ELb0ELb0EEENS1_21CollectiveEpilogueFwdINS6_IJSA_NS7_ILi256EEESB_EEES9_SE_SG_Li256ELb1ELb1ELb0ELb0EEENS1_36VarlenDynamicPersistentTileSchedulerILi128ELi96ELi256ELi128ELb0ELb1ELb1ELb1ELb0ELb1EEEEEEEEEvNT_6ParamsE)
        /*0620*/ 	.word	0x00000000


	//----- nvinfo : EIATTR_MIN_STACK_SIZE
	.align		4
.L_272:
        /*0624*/ 	.byte	0x04, 0x12
        /*0626*/ 	.short	(.L_274 - .L_273)
	.align		4
.L_273:
        /*0628*/ 	.word	index@(_ZN7cutlass13device_kernelIN5flash11enable_sm90INS1_16FlashAttnFwdSm90INS1_25CollectiveMainloopFwdSm90ILi2EN4cute5tupleIJNS5_1CILi1EEES8_S8_EEENS6_IJNS7_ILi128EEENS7_ILi96EEENS7_ILi64EEEEEELi256ENS_6half_tEfNS_4arch4Sm90ELb0ELb1ELb0ELb1ELb0ELb1ELb1ELb1ELb0ELb1ELb0ELb0EEENS1_21CollectiveEpilogueFwdINS6_IJSA_NS7_ILi256EEESB_EEES9_SE_SG_Li256ELb1ELb1ELb0ELb0EEENS1_36VarlenDynamicPersistentTileSchedulerILi128ELi96ELi256ELi128ELb0ELb1ELb1ELb1ELb0ELb1EEEEEEEEEvNT_6ParamsE)
        /*062c*/ 	.word	0x00000000


	//----- nvinfo : EIATTR_MIN_STACK_SIZE
	.align		4
.L_274:
        /*0630*/ 	.byte	0x04, 0x12
        /*0632*/ 	.short	(.L_276 - .L_275)
	.align		4
.L_275:
        /*0634*/ 	.word	index@(_ZN7cutlass13device_kernelIN5flash11enable_sm90INS1_16FlashAttnFwdSm90INS1_25CollectiveMainloopFwdSm90ILi2EN4cute5tupleIJNS5_1CILi1EEES8_S8_EEENS6_IJNS7_ILi128EEENS7_ILi96EEENS7_ILi64EEEEEELi256ENS_6half_tEfNS_4arch4Sm90ELb1ELb0ELb0ELb0ELb0ELb0ELb0ELb1ELb0ELb1ELb0ELb0EEENS1_21CollectiveEpilogueFwdINS6_IJSA_NS7_ILi256EEESB_EEES9_SE_SG_Li256ELb0ELb1ELb0ELb0EEENS1_30DynamicPersistentTileSchedulerILi256ELi128ELb0ELb1ELb1EEEEEEEEEvNT_6ParamsE)
        /*0638*/ 	.word	0x00000000


	//----- nvinfo : EIATTR_MIN_STACK_SIZE
	.align		4
.L_276:
        /*063c*/ 	.byte	0x04, 0x12
        /*063e*/ 	.short	(.L_278 - .L_277)
	.align		4
.L_277:
        /*0640*/ 	.word	index@(_ZN7cutlass13device_kernelIN5flash11enable_sm90INS1_16FlashAttnFwdSm90INS1_25CollectiveMainloopFwdSm90ILi2EN4cute5tupleIJNS5_1CILi1EEES8_S8_EEENS6_IJNS7_ILi128EEENS7_ILi96EEENS7_ILi64EEEEEELi256ENS_6half_tEfNS_4arch4Sm90ELb1ELb0ELb0ELb0ELb0ELb0ELb1ELb1ELb0ELb1ELb0ELb0EEENS1_21CollectiveEpilogueFwdINS6_IJSA_NS7_ILi256EEESB_EEES9_SE_SG_Li256ELb0ELb1ELb0ELb0EEENS1_30DynamicPersistentTileSchedulerILi256ELi128ELb0ELb1ELb1EEEEEEEEEvNT_6ParamsE)
        /*0644*/ 	.word	0x00000000


	//----- nvinfo : EIATTR_MIN_STACK_SIZE
	.align		4
.L_278:
        /*0648*/ 	.byte	0x04, 0x12
        /*064a*/ 	.short	(.L_280 - .L_279)
	.align		4
.L_279:
        /*064c*/ 	.word	index@(_ZN7cutlass13device_kernelIN5flash11enable_sm90INS1_16FlashAttnFwdSm90INS1_25CollectiveMainloopFwdSm90ILi2EN4cute5tupleIJNS5_1CILi1EEES8_S8_EEENS6_IJNS7_ILi128EEENS7_ILi96EEENS7_ILi64EEEEEELi256ENS_6half_tEfNS_4arch4Sm90ELb1ELb0ELb0ELb1ELb0ELb0ELb0ELb1ELb0ELb1ELb0ELb0EEENS1_21CollectiveEpilogueFwdINS6_IJSA_NS7_ILi256EEESB_EEES9_SE_SG_Li256ELb1ELb1ELb0ELb0EEENS1_36VarlenDynamicPersistentTileSchedulerILi128ELi96ELi256ELi128ELb0ELb1ELb1ELb1ELb1ELb1EEEEEEEEEvNT_6ParamsE)
        /*0650*/ 	.word	0x00000000


	//----- nvinfo : EIATTR_MIN_STACK_SIZE
	.align		4
.L_280:
        /*0654*/ 	.byte	0x04, 0x12
        /*0656*/ 	.short	(.L_282 - .L_281)
	.align		4
.L_281:
        /*0658*/ 	.word	index@(_ZN7cutlass13device_kernelIN5flash11enable_sm90INS1_16FlashAttnFwdSm90INS1_25CollectiveMainloopFwdSm90ILi2EN4cute5tupleIJNS5_1CILi1EEES8_S8_EEENS6_IJNS7_ILi128EEENS7_ILi96EEENS7_ILi64EEEEEELi256ENS_6half_tEfNS_4arch4Sm90ELb1ELb0ELb0ELb1ELb0ELb1ELb0ELb1ELb0ELb1ELb0ELb0EEENS1_21CollectiveEpilogueFwdINS6_IJSA_NS7_ILi256EEESB_EEES9_SE_SG_Li256ELb1ELb1ELb0ELb0EEENS1_36VarlenDynamicPersistentTileSchedulerILi128ELi96ELi256ELi128ELb0ELb1ELb1ELb1ELb1ELb1EEEEEEEEEvNT_6ParamsE)
        /*065c*/ 	.word	0x00000000


	//----- nvinfo : EIATTR_MIN_STACK_SIZE
	.align		4
.L_282:
        /*0660*/ 	.byte	0x04, 0x12
        /*0662*/ 	.short	(.L_284 - .L_283)
	.align		4
.L_283:
        /*0664*/ 	.word	index@(_ZN7cutlass13device_kernelIN5flash11enable_sm90INS1_16FlashAttnFwdSm90INS1_25CollectiveMainloopFwdSm90ILi2EN4cute5tupleIJNS5_1CILi1EEES8_S8_EEENS6_IJNS7_ILi128EEENS7_ILi96EEENS7_ILi64EEEEEELi256ENS_6half_tEfNS_4arch4Sm90ELb1ELb0ELb0ELb1ELb0ELb0ELb1ELb1ELb0ELb1ELb0ELb0EEENS1_21CollectiveEpilogueFwdINS6_IJSA_NS7_ILi256EEESB_EEES9_SE_SG_Li256ELb1ELb1ELb0ELb0EEENS1_36VarlenDynamicPersistentTileSchedulerILi128ELi96ELi256ELi128ELb0ELb1ELb1ELb1ELb1ELb1EEEEEEEEEvNT_6ParamsE)
        /*0668*/ 	.word	0x00000000


	//----- nvinfo : EIATTR_MIN_STACK_SIZE
	.align		4
.L_284:
        /*066c*/ 	.byte	0x04, 0x12
        /*066e*/ 	.short	(.L_286 - .L_285)
	.align		4
.L_285:
        /*0670*/ 	.word	index@(_ZN7cutlass13device_kernelIN5flash11enable_sm90INS1_16FlashAttnFwdSm90INS1_25CollectiveMainloopFwdSm90ILi2EN4cute5tupleIJNS5_1CILi1EEES8_S8_EEENS6_IJNS7_ILi128EEENS7_ILi96EEENS7_ILi64EEEEEELi256ENS_6half_tEfNS_4arch4Sm90ELb1ELb0ELb0ELb1ELb0ELb1ELb1ELb1ELb0ELb1ELb0ELb0EEENS1_21CollectiveEpilogueFwdINS6_IJSA_NS7_ILi256EEESB_EEES9_SE_SG_Li256ELb1ELb1ELb0ELb0EEENS1_36VarlenDynamicPersistentTileSchedulerILi128ELi96ELi256ELi128ELb0ELb1ELb1ELb1ELb1ELb1EEEEEEEEEvNT_6ParamsE)
        /*0674*/ 	.word	0x00000000
.L_286:


//--------------------- .nv.compat                --------------------------
	.section	.nv.compat,"",@"SHT_CUDA_COMPAT_INFO"
	.align	4
        /*0000*/ 	.byte	0x02, 0x09, 0x01, 0x00, 0x02, 0x02, 0x01, 0x00, 0x02, 0x05, 0x05, 0x00, 0x03, 0x07, 0x01, 0x01
        /*0010*/ 	.byte	0x02, 0x03, 0x00, 0x00, 0x02, 0x06, 0x01, 0x00, 0x04, 0x0b, 0x08, 0x00, 0x09, 0x00, 0x00, 0x00
        /*0020*/ 	.byte	0x00, 0x00, 0x00, 0x00


//--------------------- .nv.info._ZN7cutlass13device_kernelIN5flash11enable_sm90INS1_16FlashAttnFwdSm90INS1_25CollectiveMainloopFwdSm90ILi2EN4cute5tupleIJNS5_1CILi1EEES8_S8_EEENS6_IJNS7_ILi128EEESA_NS7_ILi192EEEEEELi128ENS_6half_tEfNS_4arch4Sm90ELb0ELb0ELb0ELb0ELb0ELb0ELb0ELb1ELb1ELb1ELb0ELb0EEENS1_21CollectiveEpilogueFwdINS6_IJSA_SA_SA_EEES9_SD_SF_Li256ELb0ELb1ELb0ELb0EEENS1_29StaticPersistentTileSchedulerILb0EEEEEEEEEvNT_6ParamsE --------------------------
	.section	.nv.info._ZN7cutlass13device_kernelIN5flash11enable_sm90INS1_16FlashAttnFwdSm90INS1_25CollectiveMainloopFwdSm90ILi2EN4cute5tupleIJNS5_1CILi1EEES8_S8_EEENS6_IJNS7_ILi128EEESA_NS7_ILi192EEEEEELi128ENS_6half_tEfNS_4arch4Sm90ELb0ELb0ELb0ELb0ELb0ELb0ELb0ELb1ELb1ELb1ELb0ELb0EEENS1_21CollectiveEpilogueFwdINS6_IJSA_SA_SA_EEES9_SD_SF_Li256ELb0ELb1ELb0ELb0EEENS1_29StaticPersistentTileSchedulerILb0EEEEEEEEEvNT_6ParamsE,"",@"SHT_CUDA_INFO"
	.sectionflags	@""
	.align	4


	//----- nvinfo : EIATTR_CUDA_API_VERSION
	.align		4
        /*0000*/ 	.byte	0x04, 0x37
        /*0002*/ 	.short	(.L_288 - .L_287)
.L_287:
        /*0004*/ 	.word	0x00000082


	//----- nvinfo : EIATTR_KPARAM_INFO
	.align		4
.L_288:
        /*0008*/ 	.byte	0x04, 0x17
        /*000a*/ 	.short	(.L_290 - .L_289)
.L_289:
        /*000c*/ 	.word	0x00000000
        /*0010*/ 	.short	0x0000
        /*0012*/ 	.short	0x0000
        /*0014*/ 	.byte	0x00, 0xf0, 0x01, 0x28


	//----- nvinfo : EIATTR_SPARSE_MMA_MASK
	.align		4
.L_290:
        /*0018*/ 	.byte	0x03, 0x50
        /*001a*/ 	.short	0x0000


	//----- nvinfo : EIATTR_MAXREG_COUNT
	.align		4
        /*001c*/ 	.byte	0x03, 0x1b
        /*001e*/ 	.short	0x00a8


	//----- nvinfo : EIATTR_MERCURY_ISA_VERSION
	.align		4
        /*0020*/ 	.byte	0x03, 0x5f
        /*0022*/ 	.short	0x0101


	//----- nvinfo : EIATTR_VRC_CTA_INIT_COUNT
	.align		4
        /*0024*/ 	.byte	0x02, 0x4a
	.zero		1
	.zero		1


	//----- nvinfo : EIATTR_EXIT_INSTR_OFFSETS
	.align		4
        /*0028*/ 	.byte	0x04, 0x1c
        /*002a*/ 	.short	(.L_292 - .L_291)


	//   ....[0]....
.L_291:
        /*002c*/ 	.word	0x00000010


	//----- nvinfo : EIATTR_MAX_THREADS
	.align		4
.L_292:
        /*0030*/ 	.byte	0x04, 0x05
        /*0032*/ 	.short	(.L_294 - .L_293)
.L_293:
        /*0034*/ 	.word	0x00000180
        /*0038*/ 	.word	0x00000001
        /*003c*/ 	.word	0x00000001


	//----- nvinfo : EIATTR_CBANK_PARAM_SIZE
	.align		4
.L_294:
        /*0040*/ 	.byte	0x03, 0x19
        /*0042*/ 	.short	0x0a00


	//----- nvinfo : EIATTR_PARAM_CBANK
	.align		4
        /*0044*/ 	.byte	0x04, 0x0a
        /*0046*/ 	.short	(.L_296 - .L_295)
	.align		4
.L_295:
        /*0048*/ 	.word	index@(.nv.constant0._ZN7cutlass13device_kernelIN5flash11enable_sm90INS1_16FlashAttnFwdSm90INS1_25CollectiveMainloopFwdSm90ILi2EN4cute5tupleIJNS5_1CILi1EEES8_S8_EEENS6_IJNS7_ILi128EEESA_NS7_ILi192EEEEEELi128ENS_6half_tEfNS_4arch4Sm90ELb0ELb0ELb0ELb0ELb0ELb0ELb0ELb1ELb1ELb1ELb0ELb0EEENS1_21CollectiveEpilogueFwdINS6_IJSA_SA_SA_EEES9_SD_SF_Li256ELb0ELb1ELb0ELb0EEENS1_29StaticPersistentTileSchedulerILb0EEEEEEEEEvNT_6ParamsE)
        /*004c*/ 	.short	0x0380
        /*004e*/ 	.short	0x0a00


	//----- nvinfo : EIATTR_SW_WAR
	.align		4
.L_296:
        /*0050*/ 	.byte	0x04, 0x36
        /*0052*/ 	.short	(.L_298 - .L_297)
.L_297:
        /*0054*/ 	.word	0x00000008
.L_298:


//--------------------- .nv.info._ZN7cutlass13device_kernelIN5flash11enable_sm90INS1_16FlashAttnFwdSm90INS1_25CollectiveMainloopFwdSm90ILi2EN4cute5tupleIJNS5_1CILi2EEENS7_ILi1EEES9_EEENS6_IJNS7_ILi128EEESB_NS7_ILi192EEEEEELi128ENS_6half_tEfNS_4arch4Sm90ELb0ELb0ELb0ELb0ELb0ELb0ELb0ELb1ELb1ELb1ELb0ELb0EEENS1_21CollectiveEpilogueFwdINS6_IJSB_SB_SB_EEESA_SE_SG_Li256ELb0ELb1ELb0ELb0EEENS1_29StaticPersistentTileSchedulerILb0EEEEEEEEEvNT_6ParamsE --------------------------
	.section	.nv.info._ZN7cutlass13device_kernelIN5flash11enable_sm90INS1_16FlashAttnFwdSm90INS1_25CollectiveMainloopFwdSm90ILi2EN4cute5tupleIJNS5_1CILi2EEENS7_ILi1EEES9_EEENS6_IJNS7_ILi128EEESB_NS7_ILi192EEEEEELi128ENS_6half_tEfNS_4arch4Sm90ELb0ELb0ELb0ELb0ELb0ELb0ELb0ELb1ELb1ELb1ELb0ELb0EEENS1_21CollectiveEpilogueFwdINS6_IJSB_SB_SB_EEESA_SE_SG_Li256ELb0ELb1ELb0ELb0EEENS1_29StaticPersistentTileSchedulerILb0EEEEEEEEEvNT_6ParamsE,"",@"SHT_CUDA_INFO"
	.sectionflags	@""
	.align	4


	//----- nvinfo : EIATTR_CUDA_API_VERSION
	.align		4
        /*0000*/ 	.byte	0x04, 0x37
        /*0002*/ 	.short	(.L_300 - .L_299)
.L_299:
        /*0004*/ 	.word	0x00000082


	//----- nvinfo : EIATTR_KPARAM_INFO
	.align		4
.L_300:
        /*0008*/ 	.byte	0x04, 0x17
        /*000a*/ 	.short	(.L_302 - .L_301)
.L_301:
        /*000c*/ 	.word	0x00000000
        /*0010*/ 	.short	0x0000
        /*0012*/ 	.short	0x0000
        /*0014*/ 	.byte	0x00, 0xf0, 0x01, 0x28


	//----- nvinfo : EIATTR_SPARSE_MMA_MASK
	.align		4
.L_302:
        /*0018*/ 	.byte	0x03, 0x50
        /*001a*/ 	.short	0x0000


	//----- nvinfo : EIATTR_MAXREG_COUNT
	.align		4
        /*001c*/ 	.byte	0x03, 0x1b
        /*001e*/ 	.short	0x00a8


	//----- nvinfo : EIATTR_MERCURY_ISA_VERSION
	.align		4
        /*0020*/ 	.byte	0x03, 0x5f
        /*0022*/ 	.short	0x0101


	//----- nvinfo : EIATTR_VRC_CTA_INIT_COUNT
	.align		4
        /*0024*/ 	.byte	0x02, 0x4a
	.zero		1
	.zero		1


	//----- nvinfo : EIATTR_EXIT_INSTR_OFFSETS
	.align		4
        /*0028*/ 	.byte	0x04, 0x1c
        /*002a*/ 	.short	(.L_304 - .L_303)


	//   ....[0]....
.L_303:
        /*002c*/ 	.word	0x00000010


	//----- nvinfo : EIATTR_MAX_THREADS
	.align		4
.L_304:
        /*0030*/ 	.byte	0x04, 0x05
        /*0032*/ 	.short	(.L_306 - .L_305)
.L_305:
        /*0034*/ 	.word	0x00000180
        /*0038*/ 	.word	0x00000001
        /*003c*/ 	.word	0x00000001


	//----- nvinfo : EIATTR_CBANK_PARAM_SIZE
	.align		4
.L_306:
        /*0040*/ 	.byte	0x03, 0x19
        /*0042*/ 	.short	0x0a00


	//----- nvinfo : EIATTR_PARAM_CBANK
	.align		4
        /*0044*/ 	.byte	0x04, 0x0a
        /*0046*/ 	.short	(.L_308 - .L_307)
	.align		4
.L_307:
        /*0048*/ 	.word	index@(.nv.constant0._ZN7cutlass13device_kernelIN5flash11enable_sm90INS1_16FlashAttnFwdSm90INS1_25CollectiveMainloopFwdSm90ILi2EN4cute5tupleIJNS5_1CILi2EEENS7_ILi1EEES9_EEENS6_IJNS7_ILi128EEESB_NS7_ILi192EEEEEELi128ENS_6half_tEfNS_4arch4Sm90ELb0ELb0ELb0ELb0ELb0ELb0ELb0ELb1ELb1ELb1ELb0ELb0EEENS1_21CollectiveEpilogueFwdINS6_IJSB_SB_SB_EEESA_SE_SG_Li256ELb0ELb1ELb0ELb0EEENS1_29StaticPersistentTileSchedulerILb0EEEEEEEEEvNT_6ParamsE)
        /*004c*/ 	.short	0x0380
        /*004e*/ 	.short	0x0a00


	//----- nvinfo : EIATTR_SW_WAR
	.align		4
.L_308:
        /*0050*/ 	.byte	0x04, 0x36
        /*0052*/ 	.short	(.L_310 - .L_309)
.L_309:
        /*0054*/ 	.word	0x00000008
.L_310:


//--------------------- .nv.info._ZN7cutlass13device_kernelIN5flash11enable_sm90INS1_16FlashAttnFwdSm90INS1_25CollectiveMainloopFwdSm90ILi2EN4cute5tupleIJNS5_1CILi1EEES8_S8_EEENS6_IJNS7_ILi128EEESA_NS7_ILi192EEEEEELi128ENS_6half_tEfNS_4arch4Sm90ELb0ELb0ELb0ELb1ELb0ELb0ELb0ELb1ELb1ELb1ELb0ELb0EEENS1_21CollectiveEpilogueFwdINS6_IJSA_SA_SA_EEES9_SD_SF_Li256ELb1ELb1ELb0ELb0EEENS1_36VarlenDynamicPersistentTileSchedulerILi128ELi128ELi256ELi128ELb0ELb1ELb1ELb0ELb1ELb1EEEEEEEEEvNT_6ParamsE --------------------------
	.section	.nv.info._ZN7cutlass13device_kernelIN5flash11enable_sm90INS1_16FlashAttnFwdSm90INS1_25CollectiveMainloopFwdSm90ILi2EN4cute5tupleIJNS5_1CILi1EEES8_S8_EEENS6_IJNS7_ILi128EEESA_NS7_ILi192EEEEEELi128ENS_6half_tEfNS_4arch4Sm90ELb0ELb0ELb0ELb1ELb0ELb0ELb0ELb1ELb1ELb1ELb0ELb0EEENS1_21CollectiveEpilogueFwdINS6_IJSA_SA_SA_EEES9_SD_SF_Li256ELb1ELb1ELb0ELb0EEENS1_36VarlenDynamicPersistentTileSchedulerILi128ELi128ELi256ELi128ELb0ELb1ELb1ELb0ELb1ELb1EEEEEEEEEvNT_6ParamsE,"",@"SHT_CUDA_INFO"
	.sectionflags	@""
	.align	4


	//----- nvinfo : EIATTR_CUDA_API_VERSION
	.align		4
        /*0000*/ 	.byte	0x04, 0x37
        /*0002*/ 	.short	(.L_312 - .L_311)
.L_311:
        /*0004*/ 	.word	0x00000082


	//----- nvinfo : EIATTR_KPARAM_INFO
	.align		4
.L_312:
        /*0008*/ 	.byte	0x04, 0x17
        /*000a*/ 	.short	(.L_314 - .L_313)
.L_313:
        /*000c*/ 	.word	0x00000000
        /*0010*/ 	.short	0x0000
        /*0012*/ 	.short	0x0000
        /*0014*/ 	.byte	0x00, 0xf0, 0x01, 0x2a


	//----- nvinfo : EIATTR_SPARSE_MMA_MASK
	.align		4
.L_314:
        /*0018*/ 	.byte	0x03, 0x50
        /*001a*/ 	.short	0x0000


	//----- nvinfo : EIATTR_MAXREG_COUNT
	.align		4
        /*001c*/ 	.byte	0x03, 0x1b
        /*001e*/ 	.short	0x00a8


	//----- nvinfo : EIATTR_MERCURY_ISA_VERSION
	.align		4
        /*0020*/ 	.byte	0x03, 0x5f
        /*0022*/ 	.short	0x0101


	//----- nvinfo : EIATTR_VRC_CTA_INIT_COUNT
	.align		4
        /*0024*/ 	.byte	0x02, 0x4a
	.zero		1
	.zero		1


	//----- nvinfo : EIATTR_EXIT_INSTR_OFFSETS
	.align		4
        /*0028*/ 	.byte	0x04, 0x1c
        /*002a*/ 	.short	(.L_316 - .L_315)


	//   ....[0]....
.L_315:
        /*002c*/ 	.word	0x00000010


	//----- nvinfo : EIATTR_MAX_THREADS
	.align		4
.L_316:
        /*0030*/ 	.byte	0x04, 0x05
        /*0032*/ 	.short	(.L_318 - .L_317)
.L_317:
        /*0034*/ 	.word	0x00000180
        /*0038*/ 	.word	0x00000001
        /*003c*/ 	.word	0x00000001


	//----- nvinfo : EIATTR_CBANK_PARAM_SIZE
	.align		4
.L_318:
        /*0040*/ 	.byte	0x03, 0x19
        /*0042*/ 	.short	0x0a80


	//----- nvinfo : EIATTR_PARAM_CBANK
	.align		4
        /*0044*/ 	.byte	0x04, 0x0a
        /*0046*/ 	.short	(.L_320 - .L_319)
	.align		4
.L_319:
        /*0048*/ 	.word	index@(.nv.constant0._ZN7cutlass13device_kernelIN5flash11enable_sm90INS1_16FlashAttnFwdSm90INS1_25CollectiveMainloopFwdSm90ILi2EN4cute5tupleIJNS5_1CILi1EEES8_S8_EEENS6_IJNS7_ILi128EEESA_NS7_ILi192EEEEEELi128ENS_6half_tEfNS_4arch4Sm90ELb0ELb0ELb0ELb1ELb0ELb0ELb0ELb1ELb1ELb1ELb0ELb0EEENS1_21CollectiveEpilogueFwdINS6_IJSA_SA_SA_EEES9_SD_SF_Li256ELb1ELb1ELb0ELb0EEENS1_36VarlenDynamicPersistentTileSchedulerILi128ELi128ELi256ELi128ELb0ELb1ELb1ELb0ELb1ELb1EEEEEEEEEvNT_6ParamsE)
        /*004c*/ 	.short	0x0380
        /*004e*/ 	.short	0x0a80


	//----- nvinfo : EIATTR_SW_WAR
	.align		4
.L_320:
        /*0050*/ 	.byte	0x04, 0x36
        /*0052*/ 	.short	(.L_322 - .L_321)
.L_321:
        /*0054*/ 	.word	0x00000008
.L_322:


//--------------------- .nv.info._ZN7cutlass13device_kernelIN5flash11enable_sm90INS1_16FlashAttnFwdSm90INS1_25CollectiveMainloopFwdSm90ILi2EN4cute5tupleIJNS5_1CILi1EEES8_S8_EEENS6_IJNS7_ILi128EEESA_NS7_ILi192EEEEEELi128ENS_6half_tEfNS_4arch4Sm90ELb0ELb0ELb0ELb1ELb0ELb1ELb0ELb1ELb1ELb1ELb0ELb0EEENS1_21CollectiveEpilogueFwdINS6_IJSA_SA_SA_EEES9_SD_SF_Li256ELb1ELb1ELb0ELb0EEENS1_36VarlenDynamicPersistentTileSchedulerILi128ELi128ELi256ELi128ELb0ELb1ELb1ELb0ELb1ELb1EEEEEEEEEvNT_6ParamsE --------------------------
	.section	.nv.info._ZN7cutlass13device_kernelIN5flash11enable_sm90INS1_16FlashAttnFwdSm90INS1_25CollectiveMainloopFwdSm90ILi2EN4cute5tupleIJNS5_1CILi1EEES8_S8_EEENS6_IJNS7_ILi128EEESA_NS7_ILi192EEEEEELi128ENS_6half_tEfNS_4arch4Sm90ELb0ELb0ELb0ELb1ELb0ELb1ELb0ELb1ELb1ELb1ELb0ELb0EEENS1_21CollectiveEpilogueFwdINS6_IJSA_SA_SA_EEES9_SD_SF_Li256ELb1ELb1ELb0ELb0EEENS1_36VarlenDynamicPersistentTileSchedulerILi128ELi128ELi256ELi128ELb0ELb1ELb1ELb0ELb1ELb1EEEEEEEEEvNT_6ParamsE,"",@"SHT_CUDA_INFO"
	.sectionflags	@""
	.align	4


	//----- nvinfo : EIATTR_CUDA_API_VERSION
	.align		4
        /*0000*/ 	.byte	0x04, 0x37
        /*0002*/ 	.short	(.L_324 - .L_323)
.L_323:
        /*0004*/ 	.word	0x00000082


	//----- nvinfo : EIATTR_KPARAM_INFO
	.align		4
.L_324:
        /*0008*/ 	.byte	0x04, 0x17
        /*000a*/ 	.short	(.L_326 - .L_325)
.L_325:
        /*000c*/ 	.word	0x00000000
        /*0010*/ 	.short	0x0000
        /*0012*/ 	.short	0x0000
        /*0014*/ 	.byte	0x00, 0xf0, 0x01, 0x2a


	//----- nvinfo : EIATTR_SPARSE_MMA_MASK
	.align		4
.L_326:
        /*0018*/ 	.byte	0x03, 0x50
        /*001a*/ 	.short	0x0000


	//----- nvinfo : EIATTR_MAXREG_COUNT
	.align		4
        /*001c*/ 	.byte	0x03, 0x1b
        /*001e*/ 	.short	0x00a8


	//----- nvinfo : EIATTR_MERCURY_ISA_VERSION
	.align		4
        /*0020*/ 	.byte	0x03, 0x5f
        /*0022*/ 	.short	0x0101


	//----- nvinfo : EIATTR_VRC_CTA_INIT_COUNT
	.align		4
        /*0024*/ 	.byte	0x02, 0x4a
	.zero		1
	.zero		1


	//----- nvinfo : EIATTR_EXIT_INSTR_OFFSETS
	.align		4
        /*0028*/ 	.byte	0x04, 0x1c
        /*002a*/ 	.short	(.L_328 - .L_327)


	//   ....[0]....
.L_327:
        /*002c*/ 	.word	0x00000010


	//----- nvinfo : EIATTR_MAX_THREADS
	.align		4
.L_328:
        /*0030*/ 	.byte	0x04, 0x05
        /*0032*/ 	.short	(.L_330 - .L_329)
.L_329:
        /*0034*/ 	.word	0x00000180
        /*0038*/ 	.word	0x00000001
        /*003c*/ 	.word	0x00000001


	//----- nvinfo : EIATTR_CBANK_PARAM_SIZE
	.align		4
.L_330:
        /*0040*/ 	.byte	0x03, 0x19
        /*0042*/ 	.short	0x0a80


	//----- nvinfo : EIATTR_PARAM_CBANK
	.align		4
        /*0044*/ 	.byte	0x04, 0x0a
        /*0046*/ 	.short	(.L_332 - .L_331)
	.align		4
.L_331:
        /*0048*/ 	.word	index@(.nv.constant0._ZN7cutlass13device_kernelIN5flash11enable_sm90INS1_16FlashAttnFwdSm90INS1_25CollectiveMainloopFwdSm90ILi2EN4cute5tupleIJNS5_1CILi1EEES8_S8_EEENS6_IJNS7_ILi128EEESA_NS7_ILi192EEEEEELi128ENS_6half_tEfNS_4arch4Sm90ELb0ELb0ELb0ELb1ELb0ELb1ELb0ELb1ELb1ELb1ELb0ELb0EEENS1_21CollectiveEpilogueFwdINS6_IJSA_SA_SA_EEES9_SD_SF_Li256ELb1ELb1ELb0ELb0EEENS1_36VarlenDynamicPersistentTileSchedulerILi128ELi128ELi256ELi128ELb0ELb1ELb1ELb0ELb1ELb1EEEEEEEEEvNT_6ParamsE)
        /*004c*/ 	.short	0x0380
        /*004e*/ 	.short	0x0a80


	//----- nvinfo : EIATTR_SW_WAR
	.align		4
.L_332:
        /*0050*/ 	.byte	0x04, 0x36
        /*0052*/ 	.short	(.L_334 - .L_333)
.L_333:
        /*0054*/ 	.word	0x00000008
.L_334:


//--------------------- .nv.info._ZN7cutlass13device_kernelIN5flash11enable_sm90INS1_16FlashAttnFwdSm90INS1_25CollectiveMainloopFwdSm90ILi2EN4cute5tupleIJNS5_1CILi1EEES8_S8_EEENS6_IJNS7_ILi128EEENS7_ILi96EEENS7_ILi192EEEEEELi128ENS_6half_tEfNS_4arch4Sm90ELb0ELb1ELb0ELb0ELb0ELb0ELb0ELb1ELb1ELb1ELb0ELb0EEENS1_21CollectiveEpilogueFwdINS6_IJSA_SA_SB_EEES9_SE_SG_Li256ELb0ELb1ELb0ELb0EEENS1_30DynamicPersistentTileSchedulerILi256ELi128ELb0ELb1ELb1EEEEEEEEEvNT_6ParamsE --------------------------
	.section	.nv.info._ZN7cutlass13device_kernelIN5flash11enable_sm90INS1_16FlashAttnFwdSm90INS1_25CollectiveMainloopFwdSm90ILi2EN4cute5tupleIJNS5_1CILi1EEES8_S8_EEENS6_IJNS7_ILi128EEENS7_ILi96EEENS7_ILi192EEEEEELi128ENS_6half_tEfNS_4arch4Sm90ELb0ELb1ELb0ELb0ELb0ELb0ELb0ELb1ELb1ELb1ELb0ELb0EEENS1_21CollectiveEpilogueFwdINS6_IJSA_SA_SB_EEES9_SE_SG_Li256ELb0ELb1ELb0ELb0EEENS1_30DynamicPersistentTileSchedulerILi256ELi128ELb0ELb1ELb1EEEEEEEEEvNT_6ParamsE,"",@"SHT_CUDA_INFO"
	.sectionflags	@""
	.align	4


	//----- nvinfo : EIATTR_CUDA_API_VERSION
	.align		4
        /*0000*/ 	.byte	0x04, 0x37
        /*0002*/ 	.short	(.L_336 - .L_335)
.L_335:
        /*0004*/ 	.word	0x00000082


	//----- nvinfo : EIATTR_KPARAM_INFO
	.align		4
.L_336:
        /*0008*/ 	.byte	0x04, 0x17
        /*000a*/ 	.short	(.L_338 - .L_337)
.L_337:
        /*000c*/ 	.word	0x00000000
        /*0010*/ 	.short	0x0000
        /*0012*/ 	.short	0x0000
        /*0014*/ 	.byte	0x00, 0xf0, 0x01, 0x2a


	//----- nvinfo : EIATTR_SPARSE_MMA_MASK
	.align		4
.L_338:
        /*0018*/ 	.byte	0x03, 0x50
        /*001a*/ 	.short	0x0000


	//----- nvinfo : EIATTR_MAXREG_COUNT
	.align		4
        /*001c*/ 	.byte	0x03, 0x1b
        /*001e*/ 	.short	0x00a8


	//----- nvinfo : EIATTR_MERCURY_ISA_VERSION
	.align		4
        /*0020*/ 	.byte	0x03, 0x5f
        /*0022*/ 	.short	0x0101


	//----- nvinfo : EIATTR_VRC_CTA_INIT_COUNT
	.align		4
        /*0024*/ 	.byte	0x02, 0x4a
	.zero		1
	.zero		1


	//----- nvinfo : EIATTR_EXIT_INSTR_OFFSETS
	.align		4
        /*0028*/ 	.byte	0x04, 0x1c
        /*002a*/ 	.short	(.L_340 - .L_339)


	//   ....[0]....
.L_339:
        /*002c*/ 	.word	0x00000010


	//----- nvinfo : EIATTR_MAX_THREADS
	.align		4
.L_340:
        /*0030*/ 	.byte	0x04, 0x05
        /*0032*/ 	.short	(.L_342 - .L_341)
.L_341:
        /*0034*/ 	.word	0x00000180
        /*0038*/ 	.word	0x00000001
        /*003c*/ 	.word	0x00000001


	//----- nvinfo : EIATTR_CBANK_PARAM_SIZE
	.align		4
.L_342:
        /*0040*/ 	.byte	0x03, 0x19
        /*0042*/ 	.short	0x0a80


	//----- nvinfo : EIATTR_PARAM_CBANK
	.align		4
        /*0044*/ 	.byte	0x04, 0x0a
        /*0046*/ 	.short	(.L_344 - .L_343)
	.align		4
.L_343:
        /*0048*/ 	.word	index@(.nv.constant0._ZN7cutlass13device_kernelIN5flash11enable_sm90INS1_16FlashAttnFwdSm90INS1_25CollectiveMainloopFwdSm90ILi2EN4cute5tupleIJNS5_1CILi1EEES8_S8_EEENS6_IJNS7_ILi128EEENS7_ILi96EEENS7_ILi192EEEEEELi128ENS_6half_tEfNS_4arch4Sm90ELb0ELb1ELb0ELb0ELb0ELb0ELb0ELb1ELb1ELb1ELb0ELb0EEENS1_21CollectiveEpilogueFwdINS6_IJSA_SA_SB_EEES9_SE_SG_Li256ELb0ELb1ELb0ELb0EEENS1_30DynamicPersistentTileSchedulerILi256ELi128ELb0ELb1ELb1EEEEEEEEEvNT_6ParamsE)
        /*004c*/ 	.short	0x0380
        /*004e*/ 	.short	0x0a80


	//----- nvinfo : EIATTR_SW_WAR
	.align		4
.L_344:
        /*0050*/ 	.byte	0x04, 0x36
        /*0052*/ 	.short	(.L_346 - .L_345)
.L_345:
        /*0054*/ 	.word	0x00000008
.L_346:


//--------------------- .nv.info._ZN7cutlass13device_kernelIN5flash11enable_sm90INS1_16FlashAttnFwdSm90INS1_25CollectiveMainloopFwdSm90ILi2EN4cute5tupleIJNS5_1CILi1EEES8_S8_EEENS6_IJNS7_ILi128EEENS7_ILi96EEENS7_ILi192EEEEEELi128ENS_6half_tEfNS_4arch4Sm90ELb0ELb1ELb0ELb1ELb0ELb0ELb0ELb1ELb1ELb1ELb0ELb0EEENS1_21CollectiveEpilogueFwdINS6_IJSA_SA_SB_EEES9_SE_SG_Li256ELb1ELb1ELb0ELb0EEENS1_36VarlenDynamicPersistentTileSchedulerILi128ELi96ELi256ELi128ELb0ELb1ELb1ELb1ELb0ELb1EEEEEEEEEvNT_6ParamsE --------------------------
	.section	.nv.info._ZN7cutlass13device_kernelIN5flash11enable_sm90INS1_16FlashAttnFwdSm90INS1_25CollectiveMainloopFwdSm90ILi2EN4cute5tupleIJNS5_1CILi1EEES8_S8_EEENS6_IJNS7_ILi128EEENS7_ILi96EEENS7_ILi192EEEEEELi128ENS_6half_tEfNS_4arch4Sm90ELb0ELb1ELb0ELb1ELb0ELb0ELb0ELb1ELb1ELb1ELb0ELb0EEENS1_21CollectiveEpilogueFwdINS6_IJSA_SA_SB_EEES9_SE_SG_Li256ELb1ELb1ELb0ELb0EEENS1_36VarlenDynamicPersistentTileSchedulerILi128ELi96ELi256ELi128ELb0ELb1ELb1ELb1ELb0ELb1EEEEEEEEEvNT_6ParamsE,"",@"SHT_CUDA_INFO"
	.sectionflags	@""
	.align	4


	//----- nvinfo : EIATTR_CUDA_API_VERSION
	.align		4
        /*0000*/ 	.byte	0x04, 0x37
        /*0002*/ 	.short	(.L_348 - .L_347)
.L_347:
        /*0004*/ 	.word	0x00000082


	//----- nvinfo : EIATTR_KPARAM_INFO
	.align		4
.L_348:
        /*0008*/ 	.byte	0x04, 0x17
        /*000a*/ 	.short	(.L_350 - .L_349)
.L_349:
        /*000c*/ 	.word	0x00000000
        /*0010*/ 	.short	0x0000
        /*0012*/ 	.short	0x0000
        /*0014*/ 	.byte	0x00, 0xf0, 0x01, 0x2a


	//----- nvinfo : EIATTR_SPARSE_MMA_MASK
	.align		4
.L_350:
        /*0018*/ 	.byte	0x03, 0x50
        /*001a*/ 	.short	0x0000


	//----- nvinfo : EIATTR_MAXREG_COUNT
	.align		4
        /*001c*/ 	.byte	0x03, 0x1b
        /*001e*/ 	.short	0x00a8


	//----- nvinfo : EIATTR_MERCURY_ISA_VERSION
	.align		4
        /*0020*/ 	.byte	0x03, 0x5f
        /*0022*/ 	.short	0x0101


	//----- nvinfo : EIATTR_VRC_CTA_INIT_COUNT
	.align		4
        /*0024*/ 	.byte	0x02, 0x4a
	.zero		1
	.zero		1


	//----- nvinfo : EIATTR_EXIT_INSTR_OFFSETS
	.align		4
        /*0028*/ 	.byte	0x04, 0x1c
        /*002a*/ 	.short	(.L_352 - .L_351)


	//   ....[0]....
.L_351:
        /*002c*/ 	.word	0x00000010


	//----- nvinfo : EIATTR_MAX_THREADS
	.align		4
.L_352:
        /*0030*/ 	.byte	0x04, 0x05
        /*0032*/ 	.short	(.L_354 - .L_353)
.L_353:
        /*0034*/ 	.word	0x00000180
        /*0038*/ 	.word	0x00000001
        /*003c*/ 	.word	0x00000001


	//----- nvinfo : EIATTR_CBANK_PARAM_SIZE
	.align		4
.L_354:
        /*0040*/ 	.byte	0x03, 0x19
        /*0042*/ 	.short	0x0a80


	//----- nvinfo : EIATTR_PARAM_CBANK
	.align		4
        /*0044*/ 	.byte	0x04, 0x0a
        /*0046*/ 	.short	(.L_356 - .L_355)
	.align		4
.L_355:
        /*0048*/ 	.word	index@(.nv.constant0._ZN7cutlass13device_kernelIN5flash11enable_sm90INS1_16FlashAttnFwdSm90INS1_25CollectiveMainloopFwdSm90ILi2EN4cute5tupleIJNS5_1CILi1EEES8_S8_EEENS6_IJNS7_ILi128EEENS7_ILi96EEENS7_ILi192EEEEEELi128ENS_6half_tEfNS_4arch4Sm90ELb0ELb1ELb0ELb1ELb0ELb0ELb0ELb1ELb1ELb1ELb0ELb0EEENS1_21CollectiveEpilogueFwdINS6_IJSA_SA_SB_EEES9_SE_SG_Li256ELb1ELb1ELb0ELb0EEENS1_36VarlenDynamicPersistentTileSchedulerILi128ELi96ELi256ELi128ELb0ELb1ELb1ELb1ELb0ELb1EEEEEEEEEvNT_6ParamsE)
        /*004c*/ 	.short	0x0380
        /*004e*/ 	.short	0x0a80


	//----- nvinfo : EIATTR_SW_WAR
	.align		4
.L_356:
        /*0050*/ 	.byte	0x04, 0x36
        /*0052*/ 	.short	(.L_358 - .L_357)
.L_357:
        /*0054*/ 	.word	0x00000008
.L_358:


//--------------------- .nv.info._ZN7cutlass13device_kernelIN5flash11enable_sm90INS1_16FlashAttnFwdSm90INS1_25CollectiveMainloopFwdSm90ILi2EN4cute5tupleIJNS5_1CILi1EEES8_S8_EEENS6_IJNS7_ILi128EEENS7_ILi96EEENS7_ILi192EEEEEELi128ENS_6half_tEfNS_4arch4Sm90ELb0ELb1ELb0ELb1ELb0ELb1ELb0ELb1ELb1ELb1ELb0ELb0EEENS1_21CollectiveEpilogueFwdINS6_IJSA_SA_SB_EEES9_SE_SG_Li256ELb1ELb1ELb0ELb0EEENS1_36VarlenDynamicPersistentTileSchedulerILi128ELi96ELi256ELi128ELb0ELb1ELb1ELb1ELb0ELb1EEEEEEEEEvNT_6ParamsE --------------------------
	.section	.nv.info._ZN7cutlass13device_kernelIN5flash11enable_sm90INS1_16FlashAttnFwdSm90INS1_25CollectiveMainloopFwdSm90ILi2EN4cute5tupleIJNS5_1CILi1EEES8_S8_EEENS6_IJNS7_ILi128EEENS7_ILi96EEENS7_ILi192EEEEEELi128ENS_6half_tEfNS_4arch4Sm90ELb0ELb1ELb0ELb1ELb0ELb1ELb0ELb1ELb1ELb1ELb0ELb0EEENS1_21CollectiveEpilogueFwdINS6_IJSA_SA_SB_EEES9_SE_SG_Li256ELb1ELb1ELb0ELb0EEENS1_36VarlenDynamicPersistentTileSchedulerILi128ELi96ELi256ELi128ELb0ELb1ELb1ELb1ELb0ELb1EEEEEEEEEvNT_6ParamsE,"",@"SHT_CUDA_INFO"
	.sectionflags	@""
	.align	4


	//----- nvinfo : EIATTR_CUDA_API_VERSION
	.align		4
        /*0000*/ 	.byte	0x04, 0x37
        /*0002*/ 	.short	(.L_360 - .L_359)
.L_359:
        /*0004*/ 	.word	0x00000082


	//----- nvinfo : EIATTR_KPARAM_INFO
	.align		4
.L_360:
        /*0008*/ 	.byte	0x04, 0x17
        /*000a*/ 	.short	(.L_362 - .L_361)
.L_361:
        /*000c*/ 	.word	0x00000000
        /*0010*/ 	.short	0x0000
        /*0012*/ 	.short	0x0000
        /*0014*/ 	.byte	0x00, 0xf0, 0x01, 0x2a


	//----- nvinfo : EIATTR_SPARSE_MMA_MASK
	.align		4
.L_362:
        /*0018*/ 	.byte	0x03, 0x50
        /*001a*/ 	.short	0x0000


	//----- nvinfo : EIATTR_MAXREG_COUNT
	.align		4
        /*001c*/ 	.byte	0x03, 0x1b
        /*001e*/ 	.short	0x00a8


	//----- nvinfo : EIATTR_MERCURY_ISA_VERSION
	.align		4
        /*0020*/ 	.byte	0x03, 0x5f
        /*0022*/ 	.short	0x0101


	//----- nvinfo : EIATTR_VRC_CTA_INIT_COUNT
	.align		4
        /*0024*/ 	.byte	0x02, 0x4a
	.zero		1
	.zero		1


	//----- nvinfo : EIATTR_EXIT_INSTR_OFFSETS
	.align		4
        /*0028*/ 	.byte	0x04, 0x1c
        /*002a*/ 	.short	(.L_364 - .L_363)


	//   ....[0]....
.L_363:
        /*002c*/ 	.word	0x00000010


	//----- nvinfo : EIATTR_MAX_THREADS
	.align		4
.L_364:
        /*0030*/ 	.byte	0x04, 0x05
        /*0032*/ 	.short	(.L_366 - .L_365)
.L_365:
        /*0034*/ 	.word	0x00000180
        /*0038*/ 	.word	0x00000001
        /*003c*/ 	.word	0x00000001


	//----- nvinfo : EIATTR_CBANK_PARAM_SIZE
	.align		4
.L_366:
        /*0040*/ 	.byte	0x03, 0x19
        /*0042*/ 	.short	0x0a80


	//----- nvinfo : EIATTR_PARAM_CBANK
	.align		4
        /*0044*/ 	.byte	0x04, 0x0a
        /*0046*/ 	.short	(.L_368 - .L_367)
	.align		4
.L_367:
        /*0048*/ 	.word	index@(.nv.constant0._ZN7cutlass13device_kernelIN5flash11enable_sm90INS1_16FlashAttnFwdSm90INS1_25CollectiveMainloopFwdSm90ILi2EN4cute5tupleIJNS5_1CILi1EEES8_S8_EEENS6_IJNS7_ILi128EEENS7_ILi96EEENS7_ILi192EEEEEELi128ENS_6half_tEfNS_4arch4Sm90ELb0ELb1ELb0ELb1ELb0ELb1ELb0ELb1ELb1ELb1ELb0ELb0EEENS1_21CollectiveEpilogueFwdINS6_IJSA_SA_SB_EEES9_SE_SG_Li256ELb1ELb1ELb0ELb0EEENS1_36VarlenDynamicPersistentTileSchedulerILi128ELi96ELi256ELi128ELb0ELb1ELb1ELb1ELb0ELb1EEEEEEEEEvNT_6ParamsE)
        /*004c*/ 	.short	0x0380
        /*004e*/ 	.short	0x0a80


	//----- nvinfo : EIATTR_SW_WAR
	.align		4
.L_368:
        /*0050*/ 	.byte	0x04, 0x36
        /*0052*/ 	.short	(.L_370 - .L_369)
.L_369:
        /*0054*/ 	.word	0x00000008
.L_370:


//--------------------- .nv.info._ZN7cutlass13device_kernelIN5flash11enable_sm90INS1_16FlashAttnFwdSm90INS1_25CollectiveMainloopFwdSm90ILi2EN4cute5tupleIJNS5_1CILi1EEES8_S8_EEENS6_IJNS7_ILi128EEESA_NS7_ILi192EEEEEELi128ENS_6half_tEfNS_4arch4Sm90ELb1ELb0ELb0ELb0ELb0ELb0ELb0ELb1ELb1ELb1ELb0ELb0EEENS1_21CollectiveEpilogueFwdINS6_IJSA_SA_SA_EEES9_SD_SF_Li256ELb0ELb1ELb0ELb0EEENS1_30DynamicPersistentTileSchedulerILi256ELi128ELb0ELb1ELb1EEEEEEEEEvNT_6ParamsE --------------------------
	.section	.nv.info._ZN7cutlass13device_kernelIN5flash11enable_sm90INS1_16FlashAttnFwdSm90INS1_25CollectiveMainloopFwdSm90ILi2EN4cute5tupleIJNS5_1CILi1EEES8_S8_EEENS6_IJNS7_ILi128EEESA_NS7_ILi192EEEEEELi128ENS_6half_tEfNS_4arch4Sm90ELb1ELb0ELb0ELb0ELb0ELb0ELb0ELb1ELb1ELb1ELb0ELb0EEENS1_21CollectiveEpilogueFwdINS6_IJSA_SA_SA_EEES9_SD_SF_Li256ELb0ELb1ELb0ELb0EEENS1_30DynamicPersistentTileSchedulerILi256ELi128ELb0ELb1ELb1EEEEEEEEEvNT_6ParamsE,"",@"SHT_CUDA_INFO"
	.sectionflags	@""
	.align	4


	//----- nvinfo : EIATTR_CUDA_API_VERSION
	.align		4
        /*0000*/ 	.byte	0x04, 0x37
        /*0002*/ 	.short	(.L_372 - .L_371)
.L_371:
        /*0004*/ 	.word	0x00000082


	//----- nvinfo : EIATTR_KPARAM_INFO
	.align		4
.L_372:
        /*0008*/ 	.byte	0x04, 0x17
        /*000a*/ 	.short	(.L_374 - .L_373)
.L_373:
        /*000c*/ 	.word	0x00000000
        /*0010*/ 	.short	0x0000
        /*0012*/ 	.short	0x0000
        /*0014*/ 	.byte	0x00, 0xf0, 0x01, 0x2a


	//----- nvinfo : EIATTR_SPARSE_MMA_MASK
	.align		4
.L_374:
        /*0018*/ 	.byte	0x03, 0x50
        /*001a*/ 	.short	0x0000


	//----- nvinfo : EIATTR_MAXREG_COUNT
	.align		4
        /*001c*/ 	.byte	0x03, 0x1b
        /*001e*/ 	.short	0x00a8


	//----- nvinfo : EIATTR_MERCURY_ISA_VERSION
	.align		4
        /*0020*/ 	.byte	0x03, 0x5f
        /*0022*/ 	.short	0x0101


	//----- nvinfo : EIATTR_VRC_CTA_INIT_COUNT
	.align		4
        /*0024*/ 	.byte	0x02, 0x4a
	.zero		1
	.zero		1


	//----- nvinfo : EIATTR_EXIT_INSTR_OFFSETS
	.align		4
        /*0028*/ 	.byte	0x04, 0x1c
        /*002a*/ 	.short	(.L_376 - .L_375)


	//   ....[0]....
.L_375:
        /*002c*/ 	.word	0x00000010


	//----- nvinfo : EIATTR_MAX_THREADS
	.align		4
.L_376:
        /*0030*/ 	.byte	0x04, 0x05
        /*0032*/ 	.short	(.L_378 - .L_377)
.L_377:
        /*0034*/ 	.word	0x00000180
        /*0038*/ 	.word	0x00000001
        /*003c*/ 	.word	0x00000001


	//----- nvinfo : EIATTR_CBANK_PARAM_SIZE
	.align		4
.L_378:
        /*0040*/ 	.byte	0x03, 0x19
        /*0042*/ 	.short	0x0a80


	//----- nvinfo : EIATTR_PARAM_CBANK
	.align		4
        /*0044*/ 	.byte	0x04, 0x0a
        /*0046*/ 	.short	(.L_380 - .L_379)
	.align		4
.L_379:
        /*0048*/ 	.word	index@(.nv.constant0._ZN7cutlass13device_kernelIN5flash11enable_sm90INS1_16FlashAttnFwdSm90INS1_25CollectiveMainloopFwdSm90ILi2EN4cute5tupleIJNS5_1CILi1EEES8_S8_EEENS6_IJNS7_ILi128EEESA_NS7_ILi192EEEEEELi128ENS_6half_tEfNS_4arch4Sm90ELb1ELb0ELb0ELb0ELb0ELb0ELb0ELb1ELb1ELb1ELb0ELb0EEENS1_21CollectiveEpilogueFwdINS6_IJSA_SA_SA_EEES9_SD_SF_Li256ELb0ELb1ELb0ELb0EEENS1_30DynamicPersistentTileSchedulerILi256ELi128ELb0ELb1ELb1EEEEEEEEEvNT_6ParamsE)
        /*004c*/ 	.short	0x0380
        /*004e*/ 	.short	0x0a80


	//----- nvinfo : EIATTR_SW_WAR
	.align		4
.L_380:
        /*0050*/ 	.byte	0x04, 0x36
        /*0052*/ 	.short	(.L_382 - .L_381)
.L_381:
        /*0054*/ 	.word	0x00000008
.L_382:


//--------------------- .nv.info._ZN7cutlass13device_kernelIN5flash11enable_sm90INS1_16FlashAttnFwdSm90INS1_25CollectiveMainloopFwdSm90ILi2EN4cute5tupleIJNS5_1CILi1EEES8_S8_EEENS6_IJNS7_ILi128EEESA_NS7_ILi192EEEEEELi128ENS_6half_tEfNS_4arch4Sm90ELb1ELb0ELb0ELb1ELb0ELb0ELb0ELb1ELb1ELb1ELb0ELb0EEENS1_21CollectiveEpilogueFwdINS6_IJSA_SA_SA_EEES9_SD_SF_Li256ELb1ELb1ELb0ELb0EEENS1_36VarlenDynamicPersistentTileSchedulerILi128ELi128ELi256ELi128ELb0ELb1ELb1ELb1ELb1ELb1EEEEEEEEEvNT_6ParamsE --------------------------
	.section	.nv.info._ZN7cutlass13device_kernelIN5flash11enable_sm90INS1_16FlashAttnFwdSm90INS1_25CollectiveMainloopFwdSm90ILi2EN4cute5tupleIJNS5_1CILi1EEES8_S8_EEENS6_IJNS7_ILi128EEESA_NS7_ILi192EEEEEELi128ENS_6half_tEfNS_4arch4Sm90ELb1ELb0ELb0ELb1ELb0ELb0ELb0ELb1ELb1ELb1ELb0ELb0EEENS1_21CollectiveEpilogueFwdINS6_IJSA_SA_SA_EEES9_SD_SF_Li256ELb1ELb1ELb0ELb0EEENS1_36VarlenDynamicPersistentTileSchedulerILi128ELi128ELi256ELi128ELb0ELb1ELb1ELb1ELb1ELb1EEEEEEEEEvNT_6ParamsE,"",@"SHT_CUDA_INFO"
	.sectionflags	@""
	.align	4


	//----- nvinfo : EIATTR_CUDA_API_VERSION
	.align		4
        /*0000*/ 	.byte	0x04, 0x37
        /*0002*/ 	.short	(.L_384 - .L_383)
.L_383:
        /*0004*/ 	.word	0x00000082


	//----- nvinfo : EIATTR_KPARAM_INFO
	.align		4
.L_384:
        /*0008*/ 	.byte	0x04, 0x17
        /*000a*/ 	.short	(.L_386 - .L_385)
.L_385:
        /*000c*/ 	.word	0x00000000
        /*0010*/ 	.short	0x0000
        /*0012*/ 	.short	0x0000
        /*0014*/ 	.byte	0x00, 0xf0, 0x01, 0x2a


	//----- nvinfo : EIATTR_SPARSE_MMA_MASK
	.align		4
.L_386:
        /*0018*/ 	.byte	0x03, 0x50
        /*001a*/ 	.short	0x0000


	//----- nvinfo : EIATTR_MAXREG_COUNT
	.align		4
        /*001c*/ 	.byte	0x03, 0x1b
        /*001e*/ 	.short	0x00a8


	//----- nvinfo : EIATTR_MERCURY_ISA_VERSION
	.align		4
        /*0020*/ 	.byte	0x03, 0x5f
        /*0022*/ 	.short	0x0101


	//----- nvinfo : EIATTR_VRC_CTA_INIT_COUNT
	.align		4
        /*0024*/ 	.byte	0x02, 0x4a
	.zero		1
	.zero		1


	//----- nvinfo : EIATTR_EXIT_INSTR_OFFSETS
	.align		4
        /*0028*/ 	.byte	0x04, 0x1c
        /*002a*/ 	.short	(.L_388 - .L_387)


	//   ....[0]....
.L_387:
        /*002c*/ 	.word	0x00000010


	//----- nvinfo : EIATTR_MAX_THREADS
	.align		4
.L_388:
        /*0030*/ 	.byte	0x04, 0x05
        /*0032*/ 	.short	(.L_390 - .L_389)
.L_389:
        /*0034*/ 	.word	0x00000180
        /*0038*/ 	.word	0x00000001
        /*003c*/ 	.word	0x00000001


	//----- nvinfo : EIATTR_CBANK_PARAM_SIZE
	.align		4
.L_390:
        /*0040*/ 	.byte	0x03, 0x19
        /*0042*/ 	.short	0x0a80


	//----- nvinfo : EIATTR_PARAM_CBANK
	.align		4
        /*0044*/ 	.byte	0x04, 0x0a
        /*0046*/ 	.short	(.L_392 - .L_391)
	.align		4
.L_391:
        /*0048*/ 	.word	index@(.nv.constant0._ZN7cutlass13device_kernelIN5flash11enable_sm90INS1_16FlashAttnFwdSm90INS1_25CollectiveMainloopFwdSm90ILi2EN4cute5tupleIJNS5_1CILi1EEES8_S8_EEENS6_IJNS7_ILi128EEESA_NS7_ILi192EEEEEELi128ENS_6half_tEfNS_4arch4Sm90ELb1ELb0ELb0ELb1ELb0ELb0ELb0ELb1ELb1ELb1ELb0ELb0EEENS1_21CollectiveEpilogueFwdINS6_IJSA_SA_SA_EEES9_SD_SF_Li256ELb1ELb1ELb0ELb0EEENS1_36VarlenDynamicPersistentTileSchedulerILi128ELi128ELi256ELi128ELb0ELb1ELb1ELb1ELb1ELb1EEEEEEEEEvNT_6ParamsE)
        /*004c*/ 	.short	0x0380
        /*004e*/ 	.short	0x0a80


	//----- nvinfo : EIATTR_SW_WAR
	.align		4
.L_392:
        /*0050*/ 	.byte	0x04, 0x36
        /*0052*/ 	.short	(.L_394 - .L_393)
.L_393:
        /*0054*/ 	.word	0x00000008
.L_394:


//--------------------- .nv.info._ZN7cutlass13device_kernelIN5flash11enable_sm90INS1_16FlashAttnFwdSm90INS1_25CollectiveMainloopFwdSm90ILi2EN4cute5tupleIJNS5_1CILi1EEES8_S8_EEENS6_IJNS7_ILi128EEESA_NS7_ILi192EEEEEELi128ENS_6half_tEfNS_4arch4Sm90ELb1ELb0ELb0ELb1ELb0ELb1ELb0ELb1ELb1ELb1ELb0ELb0EEENS1_21CollectiveEpilogueFwdINS6_IJSA_SA_SA_EEES9_SD_SF_Li256ELb1ELb1ELb0ELb0EEENS1_36VarlenDynamicPersistentTileSchedulerILi128ELi128ELi256ELi128ELb0ELb1ELb1ELb1ELb1ELb1EEEEEEEEEvNT_6ParamsE --------------------------
	.section	.nv.info._ZN7cutlass13device_kernelIN5flash11enable_sm90INS1_16FlashAttnFwdSm90INS1_25CollectiveMainloopFwdSm90ILi2EN4cute5tupleIJNS5_1CILi1EEES8_S8_EEENS6_IJNS7_ILi128EEESA_NS7_ILi192EEEEEELi128ENS_6half_tEfNS_4arch4Sm90ELb1ELb0ELb0ELb1ELb0ELb1ELb0ELb1ELb1ELb1ELb0ELb0EEENS1_21CollectiveEpilogueFwdINS6_IJSA_SA_SA_EEES9_SD_SF_Li256ELb1ELb1ELb0ELb0EEENS1_36VarlenDynamicPersistentTileSchedulerILi128ELi128ELi256ELi128ELb0ELb1ELb1ELb1ELb1ELb1EEEEEEEEEvNT_6ParamsE,"",@"SHT_CUDA_INFO"
	.sectionflags	@""
	.align	4


	//----- nvinfo : EIATTR_CUDA_API_VERSION
	.align		4
        /*0000*/ 	.byte	0x04, 0x37
        /*0002*/ 	.short	(.L_396 - .L_395)
.L_395:
        /*0004*/ 	.word	0x00000082


	//----- nvinfo : EIATTR_KPARAM_INFO
	.align		4
.L_396:
        /*0008*/ 	.byte	0x04, 0x17
        /*000a*/ 	.short	(.L_398 - .L_397)
.L_397:
        /*000c*/ 	.word	0x00000000
        /*0010*/ 	.short	0x0000
        /*0012*/ 	.short	0x0000
        /*0014*/ 	.byte	0x00, 0xf0, 0x01, 0x2a


	//----- nvinfo : EIATTR_SPARSE_MMA_MASK
	.align		4
.L_398:
        /*0018*/ 	.byte	0x03, 0x50
        /*001a*/ 	.short	0x0000


	//----- nvinfo : EIATTR_MAXREG_COUNT
	.align		4
        /*001c*/ 	.byte	0x03, 0x1b
        /*001e*/ 	.short	0x00a8


	//----- nvinfo : EIATTR_MERCURY_ISA_VERSION
	.align		4
        /*0020*/ 	.byte	0x03, 0x5f
        /*0022*/ 	.short	0x0101


	//----- nvinfo : EIATTR_VRC_CTA_INIT_COUNT
	.align		4
        /*0024*/ 	.byte	0x02, 0x4a
	.zero		1
	.zero		1


	//----- nvinfo : EIATTR_EXIT_INSTR_OFFSETS
	.align		4
        /*0028*/ 	.byte	0x04, 0x1c
        /*002a*/ 	.short	(.L_400 - .L_399)


	//   ....[0]....
.L_399:
        /*002c*/ 	.word	0x00000010


	//----- nvinfo : EIATTR_MAX_THREADS
	.align		4
.L_400:
        /*0030*/ 	.byte	0x04, 0x05
        /*0032*/ 	.short	(.L_402 - .L_401)
.L_401:
        /*0034*/ 	.word	0x00000180
        /*0038*/ 	.word	0x00000001
        /*003c*/ 	.word	0x00000001


	//----- nvinfo : EIATTR_CBANK_PARAM_SIZE
	.align		4
.L_402:
        /*0040*/ 	.byte	0x03, 0x19
        /*0042*/ 	.short	0x0a80


	//----- nvinfo : EIATTR_PARAM_CBANK
	.align		4
        /*0044*/ 	.byte	0x04, 0x0a
        /*0046*/ 	.short	(.L_404 - .L_403)
	.align		4
.L_403:
        /*0048*/ 	.word	index@(.nv.constant0._ZN7cutlass13device_kernelIN5flash11enable_sm90INS1_16FlashAttnFwdSm90INS1_25CollectiveMainloopFwdSm90ILi2EN4cute5tupleIJNS5_1CILi1EEES8_S8_EEENS6_IJNS7_ILi128EEESA_NS7_ILi192EEEEEELi128ENS_6half_tEfNS_4arch4Sm90ELb1ELb0ELb0ELb1ELb0ELb1ELb0ELb1ELb1ELb1ELb0ELb0EEENS1_21CollectiveEpilogueFwdINS6_IJSA_SA_SA_EEES9_SD_SF_Li256ELb1ELb1ELb0ELb0EEENS1_36VarlenDynamicPersistentTileSchedulerILi128ELi128ELi256ELi128ELb0ELb1ELb1ELb1ELb1ELb1EEEEEEEEEvNT_6ParamsE)
        /*004c*/ 	.short	0x0380
        /*004e*/ 	.short	0x0a80


	//----- nvinfo : EIATTR_SW_WAR
	.align		4
.L_404:
        /*0050*/ 	.byte	0x04, 0x36
        /*0052*/ 	.short	(.L_406 - .L_405)
.L_405:
        /*0054*/ 	.word	0x00000008
.L_406:


//--------------------- .nv.info._ZN7cutlass13device_kernelIN5flash11enable_sm90INS1_16FlashAttnFwdSm90INS1_25CollectiveMainloopFwdSm90ILi2EN4cute5tupleIJNS5_1CILi1EEES8_S8_EEENS6_IJNS7_ILi64EEESA_SA_EEELi512ENS_6half_tEfNS_4arch4Sm90ELb0ELb0ELb0ELb0ELb0ELb0ELb0ELb0ELb0ELb1ELb0ELb0EEENS1_21CollectiveEpilogueFwdINS6_IJSA_NS7_ILi512EEESA_EEES9_SC_SE_Li256ELb0ELb1ELb0ELb0EEENS1_29StaticPersistentTileSchedulerILb0EEEEEEEEEvNT_6ParamsE --------------------------
	.section	.nv.info._ZN7cutlass13device_kernelIN5flash11enable_sm90INS1_16FlashAttnFwdSm90INS1_25CollectiveMainloopFwdSm90ILi2EN4cute5tupleIJNS5_1CILi1EEES8_S8_EEENS6_IJNS7_ILi64EEESA_SA_EEELi512ENS_6half_tEfNS_4arch4Sm90ELb0ELb0ELb0ELb0ELb0ELb0ELb0ELb0ELb0ELb1ELb0ELb0EEENS1_21CollectiveEpilogueFwdINS6_IJSA_NS7_ILi512EEESA_EEES9_SC_SE_Li256ELb0ELb1ELb0ELb0EEENS1_29StaticPersistentTileSchedulerILb0EEEEEEEEEvNT_6ParamsE,"",@"SHT_CUDA_INFO"
	.sectionflags	@""
	.align	4


	//----- nvinfo : EIATTR_CUDA_API_VERSION
	.align		4
        /*0000*/ 	.byte	0x04, 0x37
        /*0002*/ 	.short	(.L_408 - .L_407)
.L_407:
        /*0004*/ 	.word	0x00000082


	//----- nvinfo : EIATTR_KPARAM_INFO
	.align		4
.L_408:
        /*0008*/ 	.byte	0x04, 0x17
        /*000a*/ 	.short	(.L_410 - .L_409)
.L_409:
        /*000c*/ 	.word	0x00000000
        /*0010*/ 	.short	0x0000
        /*0012*/ 	.short	0x0000
        /*0014*/ 	.byte	0x00, 0xf0, 0x01, 0x28


	//----- nvinfo : EIATTR_SPARSE_MMA_MASK
	.align		4
.L_410:
        /*0018*/ 	.byte	0x03, 0x50
        /*001a*/ 	.short	0x0000


	//----- nvinfo : EIATTR_MAXREG_COUNT
	.align		4
        /*001c*/ 	.byte	0x03, 0x1b
        /*001e*/ 	.short	0x00a8


	//----- nvinfo : EIATTR_MERCURY_ISA_VERSION
	.align		4
        /*0020*/ 	.byte	0x03, 0x5f
        /*0022*/ 	.short	0x0101


	//----- nvinfo : EIATTR_VRC_CTA_INIT_COUNT
	.align		4
        /*0024*/ 	.byte	0x02, 0x4a
	.zero		1
	.zero		1


	//----- nvinfo : EIATTR_EXIT_INSTR_OFFSETS
	.align		4
        /*0028*/ 	.byte	0x04, 0x1c
        /*002a*/ 	.short	(.L_412 - .L_411)


	//   ....[0]....
.L_411:
        /*002c*/ 	.word	0x00000010


	//----- nvinfo : EIATTR_MAX_THREADS
	.align		4
.L_412:
        /*0030*/ 	.byte	0x04, 0x05
        /*0032*/ 	.short	(.L_414 - .L_413)
.L_413:
        /*0034*/ 	.word	0x00000180
        /*0038*/ 	.word	0x00000001
        /*003c*/ 	.word	0x00000001


	//----- nvinfo : EIATTR_CBANK_PARAM_SIZE
	.align		4
.L_414:
        /*0040*/ 	.byte	0x03, 0x19
        /*0042*/ 	.short	0x0a00


	//----- nvinfo : EIATTR_PARAM_CBANK
	.align		4
        /*0044*/ 	.byte	0x04, 0x0a
        /*0046*/ 	.short	(.L_416 - .L_415)
	.align		4
.L_415:
        /*0048*/ 	.word	index@(.nv.constant0._ZN7cutlass13device_kernelIN5flash11enable_sm90INS1_16FlashAttnFwdSm90INS1_25CollectiveMainloopFwdSm90ILi2EN4cute5tupleIJNS5_1CILi1EEES8_S8_EEENS6_IJNS7_ILi64EEESA_SA_EEELi512ENS_6half_tEfNS_4arch4Sm90ELb0ELb0ELb0ELb0ELb0ELb0ELb0ELb0ELb0ELb1ELb0ELb0EEENS1_21CollectiveEpilogueFwdINS6_IJSA_NS7_ILi512EEESA_EEES9_SC_SE_Li256ELb0ELb1ELb0ELb0EEENS1_29StaticPersistentTileSchedulerILb0EEEEEEEEEvNT_6ParamsE)
        /*004c*/ 	.short	0x0380
        /*004e*/ 	.short	0x0a00


	//----- nvinfo : EIATTR_SW_WAR
	.align		4
.L_416:
        /*0050*/ 	.byte	0x04, 0x36
        /*0052*/ 	.short	(.L_418 - .L_417)
.L_417:
        /*0054*/ 	.word	0x00000008
.L_418:


//--------------------- .nv.info._ZN7cutlass13device_kernelIN5flash11enable_sm90INS1_16FlashAttnFwdSm90INS1_25CollectiveMainloopFwdSm90ILi2EN4cute5tupleIJNS5_1CILi1EEES8_S8_EEENS6_IJNS7_ILi64EEESA_SA_EEELi512ENS_6half_tEfNS_4arch4Sm90ELb0ELb0ELb0ELb0ELb0ELb0ELb1ELb0ELb0ELb1ELb0ELb0EEENS1_21CollectiveEpilogueFwdINS6_IJSA_NS7_ILi512EEESA_EEES9_SC_SE_Li256ELb0ELb1ELb0ELb0EEENS1_29StaticPersistentTileSchedulerILb0EEEEEEEEEvNT_6ParamsE --------------------------
	.section	.nv.info._ZN7cutlass13device_kernelIN5flash11enable_sm90INS1_16FlashAttnFwdSm90INS1_25CollectiveMainloopFwdSm90ILi2EN4cute5tupleIJNS5_1CILi1EEES8_S8_EEENS6_IJNS7_ILi64EEESA_SA_EEELi512ENS_6half_tEfNS_4arch4Sm90ELb0ELb0ELb0ELb0ELb0ELb0ELb1ELb0ELb0ELb1ELb0ELb0EEENS1_21CollectiveEpilogueFwdINS6_IJSA_NS7_ILi512EEESA_EEES9_SC_SE_Li256ELb0ELb1ELb0ELb0EEENS1_29StaticPersistentTileSchedulerILb0EEEEEEEEEvNT_6ParamsE,"",@"SHT_CUDA_INFO"
	.sectionflags	@""
	.align	4


	//----- nvinfo : EIATTR_CUDA_API_VERSION
	.align		4
        /*0000*/ 	.byte	0x04, 0x37
        /*0002*/ 	.short	(.L_420 - .L_419)
.L_419:
        /*0004*/ 	.word	0x00000082


	//----- nvinfo : EIATTR_KPARAM_INFO
	.align		4
.L_420:
        /*0008*/ 	.byte	0x04, 0x17
        /*000a*/ 	.short	(.L_422 - .L_421)
.L_421:
        /*000c*/ 	.word	0x00000000
        /*0010*/ 	.short	0x0000
        /*0012*/ 	.short	0x0000
        /*0014*/ 	.byte	0x00, 0xf0, 0x01, 0x2c


	//----- nvinfo : EIATTR_SPARSE_MMA_MASK
	.align		4
.L_422:
        /*0018*/ 	.byte	0x03, 0x50
        /*001a*/ 	.short	0x0000


	//----- nvinfo : EIATTR_MAXREG_COUNT
	.align		4
        /*001c*/ 	.byte	0x03, 0x1b
        /*001e*/ 	.short	0x00a8


	//----- nvinfo : EIATTR_MERCURY_ISA_VERSION
	.align		4
        /*0020*/ 	.byte	0x03, 0x5f
        /*0022*/ 	.short	0x0101


	//----- nvinfo : EIATTR_VRC_CTA_INIT_COUNT
	.align		4
        /*0024*/ 	.byte	0x02, 0x4a
	.zero		1
	.zero		1


	//----- nvinfo : EIATTR_EXIT_INSTR_OFFSETS
	.align		4
        /*0028*/ 	.byte	0x04, 0x1c
        /*002a*/ 	.short	(.L_424 - .L_423)


	//   ....[0]....
.L_423:
        /*002c*/ 	.word	0x00000010


	//----- nvinfo : EIATTR_MAX_THREADS
	.align		4
.L_424:
        /*0030*/ 	.byte	0x04, 0x05
        /*0032*/ 	.short	(.L_426 - .L_425)
.L_425:
        /*0034*/ 	.word	0x00000180
        /*0038*/ 	.word	0x00000001
        /*003c*/ 	.word	0x00000001


	//----- nvinfo : EIATTR_CBANK_PARAM_SIZE
	.align		4
.L_426:
        /*0040*/ 	.byte	0x03, 0x19
        /*0042*/ 	.short	0x0b00


	//----- nvinfo : EIATTR_PARAM_CBANK
	.align		4
        /*0044*/ 	.byte	0x04, 0x0a
        /*0046*/ 	.short	(.L_428 - .L_427)
	.align		4
.L_427:
        /*0048*/ 	.word	index@(.nv.constant0._ZN7cutlass13device_kernelIN5flash11enable_sm90INS1_16FlashAttnFwdSm90INS1_25CollectiveMainloopFwdSm90ILi2EN4cute5tupleIJNS5_1CILi1EEES8_S8_EEENS6_IJNS7_ILi64EEESA_SA_EEELi512ENS_6half_tEfNS_4arch4Sm90ELb0ELb0ELb0ELb0ELb0ELb0ELb1ELb0ELb0ELb1ELb0ELb0EEENS1_21CollectiveEpilogueFwdINS6_IJSA_NS7_ILi512EEESA_EEES9_SC_SE_Li256ELb0ELb1ELb0ELb0EEENS1_29StaticPersistentTileSchedulerILb0EEEEEEEEEvNT_6ParamsE)
        /*004c*/ 	.short	0x0380
        /*004e*/ 	.short	0x0b00


	//----- nvinfo : EIATTR_SW_WAR
	.align		4
.L_428:
        /*0050*/ 	.byte	0x04, 0x36
        /*0052*/ 	.short	(.L_430 - .L_429)
.L_429:
        /*0054*/ 	.word	0x00000008
.L_430:


//--------------------- .nv.info._ZN7cutlass13device_kernelIN5flash11enable_sm90INS1_16FlashAttnFwdSm90INS1_25CollectiveMainloopFwdSm90ILi2EN4cute5tupleIJNS5_1CILi1EEES8_S8_EEENS6_IJNS7_ILi64EEESA_SA_EEELi512ENS_6half_tEfNS_4arch4Sm90ELb0ELb0ELb0ELb1ELb0ELb0ELb0ELb0ELb0ELb1ELb0ELb0EEENS1_21CollectiveEpilogueFwdINS6_IJSA_NS7_ILi512EEESA_EEES9_SC_SE_Li256ELb1ELb1ELb0ELb0EEENS1_36VarlenDynamicPersistentTileSchedulerILi64ELi64ELi256ELi128ELb0ELb1ELb1ELb0ELb1ELb1EEEEEEEEEvNT_6ParamsE --------------------------
	.section	.nv.info._ZN7cutlass13device_kernelIN5flash11enable_sm90INS1_16FlashAttnFwdSm90INS1_25CollectiveMainloopFwdSm90ILi2EN4cute5tupleIJNS5_1CILi1EEES8_S8_EEENS6_IJNS7_ILi64EEESA_SA_EEELi512ENS_6half_tEfNS_4arch4Sm90ELb0ELb0ELb0ELb1ELb0ELb0ELb0ELb0ELb0ELb1ELb0ELb0EEENS1_21CollectiveEpilogueFwdINS6_IJSA_NS7_ILi512EEESA_EEES9_SC_SE_Li256ELb1ELb1ELb0ELb0EEENS1_36VarlenDynamicPersistentTileSchedulerILi64ELi64ELi256ELi128ELb0ELb1ELb1ELb0ELb1ELb1EEEEEEEEEvNT_6ParamsE,"",@"SHT_CUDA_INFO"
	.sectionflags	@""
	.align	4


	//----- nvinfo : EIATTR_CUDA_API_VERSION
	.align		4
        /*0000*/ 	.byte	0x04, 0x37
        /*0002*/ 	.short	(.L_432 - .L_431)
.L_431:
        /*0004*/ 	.word	0x00000082


	//----- nvinfo : EIATTR_KPARAM_INFO
	.align		4
.L_432:
        /*0008*/ 	.byte	0x04, 0x17
        /*000a*/ 	.short	(.L_434 - .L_433)
.L_433:
        /*000c*/ 	.word	0x00000000
        /*0010*/ 	.short	0x0000
        /*0012*/ 	.short	0x0000
        /*0014*/ 	.byte	0x00, 0xf0, 0x01, 0x2a


	//----- nvinfo : EIATTR_SPARSE_MMA_MASK
	.align		4
.L_434:
        /*0018*/ 	.byte	0x03, 0x50
        /*001a*/ 	.short	0x0000


	//----- nvinfo : EIATTR_MAXREG_COUNT
	.align		4
        /*001c*/ 	.byte	0x03, 0x1b
        /*001e*/ 	.short	0x00a8


	//----- nvinfo : EIATTR_MERCURY_ISA_VERSION
	.align		4
        /*0020*/ 	.byte	0x03, 0x5f
        /*0022*/ 	.short	0x0101


	//----- nvinfo : EIATTR_VRC_CTA_INIT_COUNT
	.align		4
        /*0024*/ 	.byte	0x02, 0x4a
	.zero		1
	.zero		1


	//----- nvinfo : EIATTR_EXIT_INSTR_OFFSETS
	.align		4
        /*0028*/ 	.byte	0x04, 0x1c
        /*002a*/ 	.short	(.L_436 - .L_435)


	//   ....[0]....
.L_435:
        /*002c*/ 	.word	0x00000010


	//----- nvinfo : EIATTR_MAX_THREADS
	.align		4
.L_436:
        /*0030*/ 	.byte	0x04, 0x05
        /*0032*/ 	.short	(.L_438 - .L_437)
.L_437:
        /*0034*/ 	.word	0x00000180
        /*0038*/ 	.word	0x00000001
        /*003c*/ 	.word	0x00000001


	//----- nvinfo : EIATTR_CBANK_PARAM_SIZE
	.align		4
.L_438:
        /*0040*/ 	.byte	0x03, 0x19
        /*0042*/ 	.short	0x0a80


	//----- nvinfo : EIATTR_PARAM_CBANK
	.align		4
        /*0044*/ 	.byte	0x04, 0x0a
        /*0046*/ 	.short	(.L_440 - .L_439)
	.align		4
.L_439:
        /*0048*/ 	.word	index@(.nv.constant0._ZN7cutlass13device_kernelIN5flash11enable_sm90INS1_16FlashAttnFwdSm90INS1_25CollectiveMainloopFwdSm90ILi2EN4cute5tupleIJNS5_1CILi1EEES8_S8_EEENS6_IJNS7_ILi64EEESA_SA_EEELi512ENS_6half_tEfNS_4arch4Sm90ELb0ELb0ELb0ELb1ELb0ELb0ELb0ELb0ELb0ELb1ELb0ELb0EEENS1_21CollectiveEpilogueFwdINS6_IJSA_NS7_ILi512EEESA_EEES9_SC_SE_Li256ELb1ELb1ELb0ELb0EEENS1_36VarlenDynamicPersistentTileSchedulerILi64ELi64ELi256ELi128ELb0ELb1ELb1ELb0ELb1ELb1EEEEEEEEEvNT_6ParamsE)
        /*004c*/ 	.short	0x0380
        /*004e*/ 	.short	0x0a80


	//----- nvinfo : EIATTR_SW_WAR
	.align		4
.L_440:
        /*0050*/ 	.byte	0x04, 0x36
        /*0052*/ 	.short	(.L_442 - .L_441)
.L_441:
        /*0054*/ 	.word	0x00000008
.L_442:


//--------------------- .nv.info._ZN7cutlass13device_kernelIN5flash11enable_sm90INS1_16FlashAttnFwdSm90INS1_25CollectiveMainloopFwdSm90ILi2EN4cute5tupleIJNS5_1CILi1EEES8_S8_EEENS6_IJNS7_ILi64EEESA_SA_EEELi512ENS_6half_tEfNS_4arch4Sm90ELb0ELb0ELb0ELb1ELb0ELb1ELb0ELb0ELb0ELb1ELb0ELb0EEENS1_21CollectiveEpilogueFwdINS6_IJSA_NS7_ILi512EEESA_EEES9_SC_SE_Li256ELb1ELb1ELb0ELb0EEENS1_36VarlenDynamicPersistentTileSchedulerILi64ELi64ELi256ELi128ELb0ELb1ELb1ELb0ELb1ELb1EEEEEEEEEvNT_6ParamsE --------------------------
	.section	.nv.info._ZN7cutlass13device_kernelIN5flash11enable_sm90INS1_16FlashAttnFwdSm90INS1_25CollectiveMainloopFwdSm90ILi2EN4cute5tupleIJNS5_1CILi1EEES8_S8_EEENS6_IJNS7_ILi64EEESA_SA_EEELi512ENS_6half_tEfNS_4arch4Sm90ELb0ELb0ELb0ELb1ELb0ELb1ELb0ELb0ELb0ELb1ELb0ELb0EEENS1_21CollectiveEpilogueFwdINS6_IJSA_NS7_ILi512EEESA_EEES9_SC_SE_Li256ELb1ELb1ELb0ELb0EEENS1_36VarlenDynamicPersistentTileSchedulerILi64ELi64ELi256ELi128ELb0ELb1ELb1ELb0ELb1ELb1EEEEEEEEEvNT_6ParamsE,"",@"SHT_CUDA_INFO"
	.sectionflags	@""
	.align	4


	//----- nvinfo : EIATTR_CUDA_API_VERSION
	.align		4
        /*0000*/ 	.byte	0x04, 0x37
        /*0002*/ 	.short	(.L_444 - .L_443)
.L_443:
        /*0004*/ 	.word	0x00000082


	//----- nvinfo : EIATTR_KPARAM_INFO
	.align		4
.L_444:
        /*0008*/ 	.byte	0x04, 0x17
        /*000a*/ 	.short	(.L_446 - .L_445)
.L_445:
        /*000c*/ 	.word	0x00000000
        /*0010*/ 	.short	0x0000
        /*0012*/ 	.short	0x0000
        /*0014*/ 	.byte	0x00, 0xf0, 0x01, 0x2a


	//----- nvinfo : EIATTR_SPARSE_MMA_MASK
	.align		4
.L_446:
        /*0018*/ 	.byte	0x03, 0x50
        /*001a*/ 	.short	0x0000


	//----- nvinfo : EIATTR_MAXREG_COUNT
	.align		4
        /*001c*/ 	.byte	0x03, 0x1b
        /*001e*/ 	.short	0x00a8


	//----- nvinfo : EIATTR_MERCURY_ISA_VERSION
	.align		4
        /*0020*/ 	.byte	0x03, 0x5f
        /*0022*/ 	.short	0x0101


	//----- nvinfo : EIATTR_VRC_CTA_INIT_COUNT
	.align		4
        /*0024*/ 	.byte	0x02, 0x4a
	.zero		1
	.zero		1


	//----- nvinfo : EIATTR_EXIT_INSTR_OFFSETS
	.align		4
        /*0028*/ 	.byte	0x04, 0x1c
        /*002a*/ 	.short	(.L_448 - .L_447)


	//   ....[0]....
.L_447:
        /*002c*/ 	.word	0x00000010


	//----- nvinfo : EIATTR_MAX_THREADS
	.align		4
.L_448:
        /*0030*/ 	.byte	0x04, 0x05
        /*0032*/ 	.short	(.L_450 - .L_449)
.L_449:
        /*0034*/ 	.word	0x00000180
        /*0038*/ 	.word	0x00000001
        /*003c*/ 	.word	0x00000001


	//----- nvinfo : EIATTR_CBANK_PARAM_SIZE
	.align		4
.L_450:
        /*0040*/ 	.byte	0x03, 0x19
        /*0042*/ 	.short	0x0a80


	//----- nvinfo : EIATTR_PARAM_CBANK
	.align		4
        /*0044*/ 	.byte	0x04, 0x0a
        /*0046*/ 	.short	(.L_452 - .L_451)
	.align		4
.L_451:
        /*0048*/ 	.word	index@(.nv.constant0._ZN7cutlass13device_kernelIN5flash11enable_sm90INS1_16FlashAttnFwdSm90INS1_25CollectiveMainloopFwdSm90ILi2EN4cute5tupleIJNS5_1CILi1EEES8_S8_EEENS6_IJNS7_ILi64EEESA_SA_EEELi512ENS_6half_tEfNS_4arch4Sm90ELb0ELb0ELb0ELb1ELb0ELb1ELb0ELb0ELb0ELb1ELb0ELb0EEENS1_21CollectiveEpilogueFwdINS6_IJSA_NS7_ILi512EEESA_EEES9_SC_SE_Li256ELb1ELb1ELb0ELb0EEENS1_36VarlenDynamicPersistentTileSchedulerILi64ELi64ELi256ELi128ELb0ELb1ELb1ELb0ELb1ELb1EEEEEEEEEvNT_6ParamsE)
        /*004c*/ 	.short	0x0380
        /*004e*/ 	.short	0x0a80


	//----- nvinfo : EIATTR_SW_WAR
	.align		4
.L_452:
        /*0050*/ 	.byte	0x04, 0x36
        /*0052*/ 	.short	(.L_454 - .L_453)
.L_453:
        /*0054*/ 	.word	0x00000008
.L_454:


//--------------------- .nv.info._ZN7cutlass13device_kernelIN5flash11enable_sm90INS1_16FlashAttnFwdSm90INS1_25CollectiveMainloopFwdSm90ILi2EN4cute5tupleIJNS5_1CILi1EEES8_S8_EEENS6_IJNS7_ILi64EEESA_SA_EEELi512ENS_6half_tEfNS_4arch4Sm90ELb0ELb0ELb0ELb1ELb0ELb0ELb1ELb0ELb0ELb1ELb0ELb0EEENS1_21CollectiveEpilogueFwdINS6_IJSA_NS7_ILi512EEESA_EEES9_SC_SE_Li256ELb1ELb1ELb0ELb0EEENS1_36VarlenDynamicPersistentTileSchedulerILi64ELi64ELi256ELi128ELb0ELb1ELb1ELb0ELb1ELb1EEEEEEEEEvNT_6ParamsE --------------------------
	.section	.nv.info._ZN7cutlass13device_kernelIN5flash11enable_sm90INS1_16FlashAttnFwdSm90INS1_25CollectiveMainloopFwdSm90ILi2EN4cute5tupleIJNS5_1CILi1EEES8_S8_EEENS6_IJNS7_ILi64EEESA_SA_EEELi512ENS_6half_tEfNS_4arch4Sm90ELb0ELb0ELb0ELb1ELb0ELb0ELb1ELb0ELb0ELb1ELb0ELb0EEENS1_21CollectiveEpilogueFwdINS6_IJSA_NS7_ILi512EEESA_EEES9_SC_SE_Li256ELb1ELb1ELb0ELb0EEENS1_36VarlenDynamicPersistentTileSchedulerILi64ELi64ELi256ELi128ELb0ELb1ELb1ELb0ELb1ELb1EEEEEEEEEvNT_6ParamsE,"",@"SHT_CUDA_INFO"
	.sectionflags	@""
	.align	4


	//----- nvinfo : EIATTR_CUDA_API_VERSION
	.align		4
        /*0000*/ 	.byte	0x04, 0x37
        /*0002*/ 	.short	(.L_456 - .L_455)
.L_455:
        /*0004*/ 	.word	0x00000082


	//----- nvinfo : EIATTR_KPARAM_INFO
	.align		4
.L_456:
        /*0008*/ 	.byte	0x04, 0x17
        /*000a*/ 	.short	(.L_458 - .L_457)
.L_457:
        /*000c*/ 	.word	0x00000000
        /*0010*/ 	.short	0x0000
        /*0012*/ 	.short	0x0000
        /*0014*/ 	.byte	0x00, 0xf0, 0x01, 0x2e


	//----- nvinfo : EIATTR_SPARSE_MMA_MASK
	.align		4
.L_458:
        /*0018*/ 	.byte	0x03, 0x50
        /*001a*/ 	.short	0x0000


	//----- nvinfo : EIATTR_MAXREG_COUNT
	.align		4
        /*001c*/ 	.byte	0x03, 0x1b
        /*001e*/ 	.short	0x00a8


	//----- nvinfo : EIATTR_MERCURY_ISA_VERSION
	.align		4
        /*0020*/ 	.byte	0x03, 0x5f
        /*0022*/ 	.short	0x0101


	//----- nvinfo : EIATTR_VRC_CTA_INIT_COUNT
	.align		4
        /*0024*/ 	.byte	0x02, 0x4a
	.zero		1
	.zero		1


	//----- nvinfo : EIATTR_EXIT_INSTR_OFFSETS
	.align		4
        /*0028*/ 	.byte	0x04, 0x1c
        /*002a*/ 	.short	(.L_460 - .L_459)


	//   ....[0]....
.L_459:
        /*002c*/ 	.word	0x00000010


	//----- nvinfo : EIATTR_MAX_THREADS
	.align		4
.L_460:
        /*0030*/ 	.byte	0x04, 0x05
        /*0032*/ 	.short	(.L_462 - .L_461)
.L_461:
        /*0034*/ 	.word	0x00000180
        /*0038*/ 	.word	0x00000001
        /*003c*/ 	.word	0x00000001


	//----- nvinfo : EIATTR_CBANK_PARAM_SIZE
	.align		4
.L_462:
        /*0040*/ 	.byte	0x03, 0x19
        /*0042*/ 	.short	0x0b80


	//----- nvinfo : EIATTR_PARAM_CBANK
	.align		4
        /*0044*/ 	.byte	0x04, 0x0a
        /*0046*/ 	.short	(.L_464 - .L_463)
	.align		4
.L_463:
        /*0048*/ 	.word	index@(.nv.constant0._ZN7cutlass13device_kernelIN5flash11enable_sm90INS1_16FlashAttnFwdSm90INS1_25CollectiveMainloopFwdSm90ILi2EN4cute5tupleIJNS5_1CILi1EEES8_S8_EEENS6_IJNS7_ILi64EEESA_SA_EEELi512ENS_6half_tEfNS_4arch4Sm90ELb0ELb0ELb0ELb1ELb0ELb0ELb1ELb0ELb0ELb1ELb0ELb0EEENS1_21CollectiveEpilogueFwdINS6_IJSA_NS7_ILi512EEESA_EEES9_SC_SE_Li256ELb1ELb1ELb0ELb0EEENS1_36VarlenDynamicPersistentTileSchedulerILi64ELi64ELi256ELi128ELb0ELb1ELb1ELb0ELb1ELb1EEEEEEEEEvNT_6ParamsE)
        /*004c*/ 	.short	0x0380
        /*004e*/ 	.short	0x0b80


	//----- nvinfo : EIATTR_SW_WAR
	.align		4
.L_464:
        /*0050*/ 	.byte	0x04, 0x36
        /*0052*/ 	.short	(.L_466 - .L_465)
.L_465:
        /*0054*/ 	.word	0x00000008
.L_466:


//--------------------- .nv.info._ZN7cutlass13device_kernelIN5flash11enable_sm90INS1_16FlashAttnFwdSm90INS1_25CollectiveMainloopFwdSm90ILi2EN4cute5tupleIJNS5_1CILi1EEES8_S8_EEENS6_IJNS7_ILi64EEESA_SA_EEELi512ENS_6half_tEfNS_4arch4Sm90ELb0ELb0ELb0ELb1ELb0ELb1ELb1ELb0ELb0ELb1ELb0ELb0EEENS1_21CollectiveEpilogueFwdINS6_IJSA_NS7_ILi512EEESA_EEES9_SC_SE_Li256ELb1ELb1ELb0ELb0EEENS1_36VarlenDynamicPersistentTileSchedulerILi64ELi64ELi256ELi128ELb0ELb1ELb1ELb0ELb1ELb1EEEEEEEEEvNT_6ParamsE --------------------------
	.section	.nv.info._ZN7cutlass13device_kernelIN5flash11enable_sm90INS1_16FlashAttnFwdSm90INS1_25CollectiveMainloopFwdSm90ILi2EN4cute5tupleIJNS5_1CILi1EEES8_S8_EEENS6_IJNS7_ILi64EEESA_SA_EEELi512ENS_6half_tEfNS_4arch4Sm90ELb0ELb0ELb0ELb1ELb0ELb1ELb1ELb0ELb0ELb1ELb0ELb0EEENS1_21CollectiveEpilogueFwdINS6_IJSA_NS7_ILi512EEESA_EEES9_SC_SE_Li256ELb1ELb1ELb0ELb0EEENS1_36VarlenDynamicPersistentTileSchedulerILi64ELi64ELi256ELi128ELb0ELb1ELb1ELb0ELb1ELb1EEEEEEEEEvNT_6ParamsE,"",@"SHT_CUDA_INFO"
	.sectionflags	@""
	.align	4


	//----- nvinfo : EIATTR_CUDA_API_VERSION
	.align		4
        /*0000*/ 	.byte	0x04, 0x37
        /*0002*/ 	.short	(.L_468 - .L_467)
.L_467:
        /*0004*/ 	.word	0x00000082


	//----- nvinfo : EIATTR_KPARAM_INFO
	.align		4
.L_468:
        /*0008*/ 	.byte	0x04, 0x17
        /*000a*/ 	.short	(.L_470 - .L_469)
.L_469:
        /*000c*/ 	.word	0x00000000
        /*0010*/ 	.short	0x0000
        /*0012*/ 	.short	0x0000
        /*0014*/ 	.byte	0x00, 0xf0, 0x01, 0x2e


	//----- nvinfo : EIATTR_SPARSE_MMA_MASK
	.align		4
.L_470:
        /*0018*/ 	.byte	0x03, 0x50
        /*001a*/ 	.short	0x0000


	//----- nvinfo : EIATTR_MAXREG_COUNT
	.align		4
        /*001c*/ 	.byte	0x03, 0x1b
        /*001e*/ 	.short	0x00a8


	//----- nvinfo : EIATTR_MERCURY_ISA_VERSION
	.align		4
        /*0020*/ 	.byte	0x03, 0x5f
        /*0022*/ 	.short	0x0101


	//----- nvinfo : EIATTR_VRC_CTA_INIT_COUNT
	.align		4
        /*0024*/ 	.byte	0x02, 0x4a
	.zero		1
	.zero		1


	//----- nvinfo : EIATTR_EXIT_INSTR_OFFSETS
	.align		4
        /*0028*/ 	.byte	0x04, 0x1c
        /*002a*/ 	.short	(.L_472 - .L_471)


	//   ....[0]....
.L_471:
        /*002c*/ 	.word	0x00000010


	//----- nvinfo : EIATTR_MAX_THREADS
	.align		4
.L_472:
        /*0030*/ 	.byte	0x04, 0x05
        /*0032*/ 	.short	(.L_474 - .L_473)
.L_473:
        /*0034*/ 	.word	0x00000180
        /*0038*/ 	.word	0x00000001
        /*003c*/ 	.word	0x00000001


	//----- nvinfo : EIATTR_CBANK_PARAM_SIZE
	.align		4
.L_474:
        /*0040*/ 	.byte	0x03, 0x19
        /*0042*/ 	.short	0x0b80


	//----- nvinfo : EIATTR_PARAM_CBANK
	.align		4
        /*0044*/ 	.byte	0x04, 0x0a
        /*0046*/ 	.short	(.L_476 - .L_475)
	.align		4
.L_475:
        /*0048*/ 	.word	index@(.nv.constant0._ZN7cutlass13device_kernelIN5flash11enable_sm90INS1_16FlashAttnFwdSm90INS1_25CollectiveMainloopFwdSm90ILi2EN4cute5tupleIJNS5_1CILi1EEES8_S8_EEENS6_IJNS7_ILi64EEESA_SA_EEELi512ENS_6half_tEfNS_4arch4Sm90ELb0ELb0ELb0ELb1ELb0ELb1ELb1ELb0ELb0ELb1ELb0ELb0EEENS1_21CollectiveEpilogueFwdINS6_IJSA_NS7_ILi512EEESA_EEES9_SC_SE_Li256ELb1ELb1ELb0ELb0EEENS1_36VarlenDynamicPersistentTileSchedulerILi64ELi64ELi256ELi128ELb0ELb1ELb1ELb0ELb1ELb1EEEEEEEEEvNT_6ParamsE)
        /*004c*/ 	.short	0x0380
        /*004e*/ 	.short	0x0b80


	//----- nvinfo : EIATTR_SW_WAR
	.align		4
.L_476:
        /*0050*/ 	.byte	0x04, 0x36
        /*0052*/ 	.short	(.L_478 - .L_477)
.L_477:
        /*0054*/ 	.word	0x00000008
.L_478:


//--------------------- .nv.info._ZN7cutlass13device_kernelIN5flash11enable_sm90INS1_16FlashAttnFwdSm90INS1_25CollectiveMainloopFwdSm90ILi2EN4cute5tupleIJNS5_1CILi1EEES8_S8_EEENS6_IJNS7_ILi64EEESA_SA_EEELi512ENS_6half_tEfNS_4arch4Sm90ELb0ELb1ELb0ELb0ELb0ELb0ELb0ELb0ELb0ELb1ELb0ELb0EEENS1_21CollectiveEpilogueFwdINS6_IJSA_NS7_ILi512EEESA_EEES9_SC_SE_Li256ELb0ELb1ELb0ELb0EEENS1_30DynamicPersistentTileSchedulerILi256ELi128ELb0ELb1ELb1EEEEEEEEEvNT_6ParamsE --------------------------
	.section	.nv.info._ZN7cutlass13device_kernelIN5flash11enable_sm90INS1_16FlashAttnFwdSm90INS1_25CollectiveMainloopFwdSm90ILi2EN4cute5tupleIJNS5_1CILi1EEES8_S8_EEENS6_IJNS7_ILi64EEESA_SA_EEELi512ENS_6half_tEfNS_4arch4Sm90ELb0ELb1ELb0ELb0ELb0ELb0ELb0ELb0ELb0ELb1ELb0ELb0EEENS1_21CollectiveEpilogueFwdINS6_IJSA_NS7_ILi512EEESA_EEES9_SC_SE_Li256ELb0ELb1ELb0ELb0EEENS1_30DynamicPersistentTileSchedulerILi256ELi128ELb0ELb1ELb1EEEEEEEEEvNT_6ParamsE,"",@"SHT_CUDA_INFO"
	.sectionflags	@""
	.align	4


	//----- nvinfo : EIATTR_CUDA_API_VERSION
	.align		4
        /*0000*/ 	.byte	0x04, 0x37
        /*0002*/ 	.short	(.L_480 - .L_479)
.L_479:
        /*0004*/ 	.word	0x00000082


	//----- nvinfo : EIATTR_KPARAM_INFO
	.align		4
.L_480:
        /*0008*/ 	.byte	0x04, 0x17
        /*000a*/ 	.short	(.L_482 - .L_481)
.L_481:
        /*000c*/ 	.word	0x00000000
        /*0010*/ 	.short	0x0000
        /*0012*/ 	.short	0x0000
        /*0014*/ 	.byte	0x00, 0xf0, 0x01, 0x2a


	//----- nvinfo : EIATTR_SPARSE_MMA_MASK
	.align		4
.L_482:
        /*0018*/ 	.byte	0x03, 0x50
        /*001a*/ 	.short	0x0000


	//----- nvinfo : EIATTR_MAXREG_COUNT
	.align		4
        /*001c*/ 	.byte	0x03, 0x1b
        /*001e*/ 	.short	0x00a8


	//----- nvinfo : EIATTR_MERCURY_ISA_VERSION
	.align		4
        /*0020*/ 	.byte	0x03, 0x5f
        /*0022*/ 	.short	0x0101


	//----- nvinfo : EIATTR_VRC_CTA_INIT_COUNT
	.align		4
        /*0024*/ 	.byte	0x02, 0x4a
	.zero		1
	.zero		1


	//----- nvinfo : EIATTR_EXIT_INSTR_OFFSETS
	.align		4
        /*0028*/ 	.byte	0x04, 0x1c
        /*002a*/ 	.short	(.L_484 - .L_483)


	//   ....[0]....
.L_483:
        /*002c*/ 	.word	0x00000010


	//----- nvinfo : EIATTR_MAX_THREADS
	.align		4
.L_484:
        /*0030*/ 	.byte	0x04, 0x05
        /*0032*/ 	.short	(.L_486 - .L_485)
.L_485:
        /*0034*/ 	.word	0x00000180
        /*0038*/ 	.word	0x00000001
        /*003c*/ 	.word	0x00000001


	//----- nvinfo : EIATTR_CBANK_PARAM_SIZE
	.align		4
.L_486:
        /*0040*/ 	.byte	0x03, 0x19
        /*0042*/ 	.short	0x0a80


	//----- nvinfo : EIATTR_PARAM_CBANK
	.align		4
        /*0044*/ 	.byte	0x04, 0x0a
        /*0046*/ 	.short	(.L_488 - .L_487)
	.align		4
.L_487:
        /*0048*/ 	.word	index@(.nv.constant0._ZN7cutlass13device_kernelIN5flash11enable_sm90INS1_16FlashAttnFwdSm90INS1_25CollectiveMainloopFwdSm90ILi2EN4cute5tupleIJNS5_1CILi1EEES8_S8_EEENS6_IJNS7_ILi64EEESA_SA_EEELi512ENS_6half_tEfNS_4arch4Sm90ELb0ELb1ELb0ELb0ELb0ELb0ELb0ELb0ELb0ELb1ELb0ELb0EEENS1_21CollectiveEpilogueFwdINS6_IJSA_NS7_ILi512EEESA_EEES9_SC_SE_Li256ELb0ELb1ELb0ELb0EEENS1_30DynamicPersistentTileSchedulerILi256ELi128ELb0ELb1ELb1EEEEEEEEEvNT_6ParamsE)
        /*004c*/ 	.short	0x0380
        /*004e*/ 	.short	0x0a80


	//----- nvinfo : EIATTR_SW_WAR
	.align		4
.L_488:
        /*0050*/ 	.byte	0x04, 0x36
        /*0052*/ 	.short	(.L_490 - .L_489)
.L_489:
        /*0054*/ 	.word	0x00000008
.L_490:


//--------------------- .nv.info._ZN7cutlass13device_kernelIN5flash11enable_sm90INS1_16FlashAttnFwdSm90INS1_25CollectiveMainloopFwdSm90ILi2EN4cute5tupleIJNS5_1CILi1EEES8_S8_EEENS6_IJNS7_ILi64EEESA_SA_EEELi512ENS_6half_tEfNS_4arch4Sm90ELb0ELb1ELb0ELb0ELb0ELb0ELb1ELb0ELb0ELb1ELb0ELb0EEENS1_21CollectiveEpilogueFwdINS6_IJSA_NS7_ILi512EEESA_EEES9_SC_SE_Li256ELb0ELb1ELb0ELb0EEENS1_30DynamicPersistentTileSchedulerILi256ELi128ELb0ELb1ELb1EEEEEEEEEvNT_6ParamsE --------------------------
	.section	.nv.info._ZN7cutlass13device_kernelIN5flash11enable_sm90INS1_16FlashAttnFwdSm90INS1_25CollectiveMainloopFwdSm90ILi2EN4cute5tupleIJNS5_1CILi1EEES8_S8_EEENS6_IJNS7_ILi64EEESA_SA_EEELi512ENS_6half_tEfNS_4arch4Sm90ELb0ELb1ELb0ELb0ELb0ELb0ELb1ELb0ELb0ELb1ELb0ELb0EEENS1_21CollectiveEpilogueFwdINS6_IJSA_NS7_ILi512EEESA_EEES9_SC_SE_Li256ELb0ELb1ELb0ELb0EEENS1_30DynamicPersistentTileSchedulerILi256ELi128ELb0ELb1ELb1EEEEEEEEEvNT_6ParamsE,"",@"SHT_CUDA_INFO"
	.sectionflags	@""
	.align	4


	//----- nvinfo : EIATTR_CUDA_API_VERSION
	.align		4
        /*0000*/ 	.byte	0x04, 0x37
        /*0002*/ 	.short	(.L_492 - .L_491)
.L_491:
        /*0004*/ 	.word	0x00000082


	//----- nvinfo : EIATTR_KPARAM_INFO
	.align		4
.L_492:
        /*0008*/ 	.byte	0x04, 0x17
        /*000a*/ 	.short	(.L_494 - .L_493)
.L_493:
        /*000c*/ 	.word	0x00000000
        /*0010*/ 	.short	0x0000
        /*0012*/ 	.short	0x0000
        /*0014*/ 	.byte	0x00, 0xf0, 0x01, 0x2e


	//----- nvinfo : EIATTR_SPARSE_MMA_MASK
	.align		4
.L_494:
        /*0018*/ 	.byte	0x03, 0x50
        /*001a*/ 	.short	0x0000


	//----- nvinfo : EIATTR_MAXREG_COUNT
	.align		4
        /*001c*/ 	.byte	0x03, 0x1b
        /*001e*/ 	.short	0x00a8


	//----- nvinfo : EIATTR_MERCURY_ISA_VERSION
	.align		4
        /*0020*/ 	.byte	0x03, 0x5f
        /*0022*/ 	.short	0x0101


	//----- nvinfo : EIATTR_VRC_CTA_INIT_COUNT
	.align		4
        /*0024*/ 	.byte	0x02, 0x4a
	.zero		1
	.zero		1


	//----- nvinfo : EIATTR_EXIT_INSTR_OFFSETS
	.align		4
        /*0028*/ 	.byte	0x04, 0x1c
        /*002a*/ 	.short	(.L_496 - .L_495)


	//   ....[0]....
.L_495:
        /*002c*/ 	.word	0x00000010


	//----- nvinfo : EIATTR_MAX_THREADS
	.align		4
.L_496:
        /*0030*/ 	.byte	0x04, 0x05
        /*0032*/ 	.short	(.L_498 - .L_497)
.L_497:
        /*0034*/ 	.word	0x00000180
        /*0038*/ 	.word	0x00000001
        /*003c*/ 	.word	0x00000001


	//----- nvinfo : EIATTR_CBANK_PARAM_SIZE
	.align		4
.L_498:
        /*0040*/ 	.byte	0x03, 0x19
        /*0042*/ 	.short	0x0b80


	//----- nvinfo : EIATTR_PARAM_CBANK
	.align		4
        /*0044*/ 	.byte	0x04, 0x0a
        /*0046*/ 	.short	(.L_500 - .L_499)
	.align		4
.L_499:
        /*0048*/ 	.word	index@(.nv.constant0._ZN7cutlass13device_kernelIN5flash11enable_sm90INS1_16FlashAttnFwdSm90INS1_25CollectiveMainloopFwdSm90ILi2EN4cute5tupleIJNS5_1CILi1EEES8_S8_EEENS6_IJNS7_ILi64EEESA_SA_EEELi512ENS_6half_tEfNS_4arch4Sm90ELb0ELb1ELb0ELb0ELb0ELb0ELb1ELb0ELb0ELb1ELb0ELb0EEENS1_21CollectiveEpilogueFwdINS6_IJSA_NS7_ILi512EEESA_EEES9_SC_SE_Li256ELb0ELb1ELb0ELb0EEENS1_30DynamicPersistentTileSchedulerILi256ELi128ELb0ELb1ELb1EEEEEEEEEvNT_6ParamsE)
        /*004c*/ 	.short	0x0380
        /*004e*/ 	.short	0x0b80


	//----- nvinfo : EIATTR_SW_WAR
	.align		4
.L_500:
        /*0050*/ 	.byte	0x04, 0x36
        /*0052*/ 	.short	(.L_502 - .L_501)
.L_501:
        /*0054*/ 	.word	0x00000008
.L_502:


//--------------------- .nv.info._ZN7cutlass13device_kernelIN5flash11enable_sm90INS1_16FlashAttnFwdSm90INS1_25CollectiveMainloopFwdSm90ILi2EN4cute5tupleIJNS5_1CILi1EEES8_S8_EEENS6_IJNS7_ILi64EEESA_SA_EEELi512ENS_6half_tEfNS_4arch4Sm90ELb0ELb1ELb0ELb1ELb0ELb0ELb0ELb0ELb0ELb1ELb0ELb0EEENS1_21CollectiveEpilogueFwdINS6_IJSA_NS7_ILi512EEESA_EEES9_SC_SE_Li256ELb1ELb1ELb0ELb0EEENS1_36VarlenDynamicPersistentTileSchedulerILi64ELi64ELi256ELi128ELb0ELb1ELb1ELb1ELb0ELb1EEEEEEEEEvNT_6ParamsE --------------------------
	.section	.nv.info._ZN7cutlass13device_kernelIN5flash11enable_sm90INS1_16FlashAttnFwdSm90INS1_25CollectiveMainloopFwdSm90ILi2EN4cute5tupleIJNS5_1CILi1EEES8_S8_EEENS6_IJNS7_ILi64EEESA_SA_EEELi512ENS_6half_tEfNS_4arch4Sm90ELb0ELb1ELb0ELb1ELb0ELb0ELb0ELb0ELb0ELb1ELb0ELb0EEENS1_21CollectiveEpilogueFwdINS6_IJSA_NS7_ILi512EEESA_EEES9_SC_SE_Li256ELb1ELb1ELb0ELb0EEENS1_36VarlenDynamicPersistentTileSchedulerILi64ELi64ELi256ELi128ELb0ELb1ELb1ELb1ELb0ELb1EEEEEEEEEvNT_6ParamsE,"",@"SHT_CUDA_INFO"
	.sectionflags	@""
	.align	4


	//----- nvinfo : EIATTR_CUDA_API_VERSION
	.align		4
        /*0000*/ 	.byte	0x04, 0x37
        /*0002*/ 	.short	(.L_504 - .L_503)
.L_503:
        /*0004*/ 	.word	0x00000082


	//----- nvinfo : EIATTR_KPARAM_INFO
	.align		4
.L_504:
        /*0008*/ 	.byte	0x04, 0x17
        /*000a*/ 	.short	(.L_506 - .L_505)
.L_505:
        /*000c*/ 	.word	0x00000000
        /*0010*/ 	.short	0x0000
        /*0012*/ 	.short	0x0000
        /*0014*/ 	.byte	0x00, 0xf0, 0x01, 0x2a


	//----- nvinfo : EIATTR_SPARSE_MMA_MASK
	.align		4
.L_506:
        /*0018*/ 	.byte	0x03, 0x50
        /*001a*/ 	.short	0x0000


	//----- nvinfo : EIATTR_MAXREG_COUNT
	.align		4
        /*001c*/ 	.byte	0x03, 0x1b
        /*001e*/ 	.short	0x00a8


	//----- nvinfo : EIATTR_MERCURY_ISA_VERSION
	.align		4
        /*0020*/ 	.byte	0x03, 0x5f
        /*0022*/ 	.short	0x0101


	//----- nvinfo : EIATTR_VRC_CTA_INIT_COUNT
	.align		4
        /*0024*/ 	.byte	0x02, 0x4a
	.zero		1
	.zero		1


	//----- nvinfo : EIATTR_EXIT_INSTR_OFFSETS
	.align		4
        /*0028*/ 	.byte	0x04, 0x1c
        /*002a*/ 	.short	(.L_508 - .L_507)


	//   ....[0]....
.L_507:
        /*002c*/ 	.word	0x00000010


	//----- nvinfo : EIATTR_MAX_THREADS
	.align		4
.L_508:
        /*0030*/ 	.byte	0x04, 0x05
        /*0032*/ 	.short	(.L_510 - .L_509)
.L_509:
        /*0034*/ 	.word	0x00000180
        /*0038*/ 	.word	0x00000001
        /*003c*/ 	.word	0x00000001


	//----- nvinfo : EIATTR_CBANK_PARAM_SIZE
	.align		4
.L_510:
        /*0040*/ 	.byte	0x03, 0x19
        /*0042*/ 	.short	0x0a80


	//----- nvinfo : EIATTR_PARAM_CBANK
	.align		4
        /*0044*/ 	.byte	0x04, 0x0a
        /*0046*/ 	.short	(.L_512 - .L_511)
	.align		4
.L_511:
        /*0048*/ 	.word	index@(.nv.constant0._ZN7cutlass13device_kernelIN5flash11enable_sm90INS1_16FlashAttnFwdSm90INS1_25CollectiveMainloopFwdSm90ILi2EN4cute5tupleIJNS5_1CILi1EEES8_S8_EEENS6_IJNS7_ILi64EEESA_SA_EEELi512ENS_6half_tEfNS_4arch4Sm90ELb0ELb1ELb0ELb1ELb0ELb0ELb0ELb0ELb0ELb1ELb0ELb0EEENS1_21CollectiveEpilogueFwdINS6_IJSA_NS7_ILi512EEESA_EEES9_SC_SE_Li256ELb1ELb1ELb0ELb0EEENS1_36VarlenDynamicPersistentTileSchedulerILi64ELi64ELi256ELi128ELb0ELb1ELb1ELb1ELb0ELb1EEEEEEEEEvNT_6ParamsE)
        /*004c*/ 	.short	0x0380
        /*004e*/ 	.short	0x0a80


	//----- nvinfo : EIATTR_SW_WAR
	.align		4
.L_512:
        /*0050*/ 	.byte	0x04, 0x36
        /*0052*/ 	.short	(.L_514 - .L_513)
.L_513:
        /*0054*/ 	.word	0x00000008
.L_514:


//--------------------- .nv.info._ZN7cutlass13device_kernelIN5flash11enable_sm90INS1_16FlashAttnFwdSm90INS1_25CollectiveMainloopFwdSm90ILi2EN4cute5tupleIJNS5_1CILi1EEES8_S8_EEENS6_IJNS7_ILi64EEESA_SA_EEELi512ENS_6half_tEfNS_4arch4Sm90ELb0ELb1ELb0ELb1ELb0ELb1ELb0ELb0ELb0ELb1ELb0ELb0EEENS1_21CollectiveEpilogueFwdINS6_IJSA_NS7_ILi512EEESA_EEES9_SC_SE_Li256ELb1ELb1ELb0ELb0EEENS1_36VarlenDynamicPersistentTileSchedulerILi64ELi64ELi256ELi128ELb0ELb1ELb1ELb1ELb0ELb1EEEEEEEEEvNT_6ParamsE --------------------------
	.section	.nv.info._ZN7cutlass13device_kernelIN5flash11enable_sm90INS1_16FlashAttnFwdSm90INS1_25CollectiveMainloopFwdSm90ILi2EN4cute5tupleIJNS5_1CILi1EEES8_S8_EEENS6_IJNS7_ILi64EEESA_SA_EEELi512ENS_6half_tEfNS_4arch4Sm90ELb0ELb1ELb0ELb1ELb0ELb1ELb0ELb0ELb0ELb1ELb0ELb0EEENS1_21CollectiveEpilogueFwdINS6_IJSA_NS7_ILi512EEESA_EEES9_SC_SE_Li256ELb1ELb1ELb0ELb0EEENS1_36VarlenDynamicPersistentTileSchedulerILi64ELi64ELi256ELi128ELb0ELb1ELb1ELb1ELb0ELb1EEEEEEEEEvNT_6ParamsE,"",@"SHT_CUDA_INFO"
	.sectionflags	@""
	.align	4


	//----- nvinfo : EIATTR_CUDA_API_VERSION
	.align		4
        /*0000*/ 	.byte	0x04, 0x37
        /*0002*/ 	.short	(.L_516 - .L_515)
.L_515:
        /*0004*/ 	.word	0x00000082


	//----- nvinfo : EIATTR_KPARAM_INFO
	.align		4
.L_516:
        /*0008*/ 	.byte	0x04, 0x17
        /*000a*/ 	.short	(.L_518 - .L_517)
.L_517:
        /*000c*/ 	.word	0x00000000
        /*0010*/ 	.short	0x0000
        /*0012*/ 	.short	0x0000
        /*0014*/ 	.byte	0x00, 0xf0, 0x01, 0x2a


	//----- nvinfo : EIATTR_SPARSE_MMA_MASK
	.align		4
.L_518:
        /*0018*/ 	.byte	0x03, 0x50
        /*001a*/ 	.short	0x0000


	//----- nvinfo : EIATTR_MAXREG_COUNT
	.align		4
        /*001c*/ 	.byte	0x03, 0x1b
        /*001e*/ 	.short	0x00a8


	//----- nvinfo : EIATTR_MERCURY_ISA_VERSION
	.align		4
        /*0020*/ 	.byte	0x03, 0x5f
        /*0022*/ 	.short	0x0101


	//----- nvinfo : EIATTR_VRC_CTA_INIT_COUNT
	.align		4
        /*0024*/ 	.byte	0x02, 0x4a
	.zero		1
	.zero		1


	//----- nvinfo : EIATTR_EXIT_INSTR_OFFSETS
	.align		4
        /*0028*/ 	.byte	0x04, 0x1c
        /*002a*/ 	.short	(.L_520 - .L_519)


	//   ....[0]....
.L_519:
        /*002c*/ 	.word	0x00000010


	//----- nvinfo : EIATTR_MAX_THREADS
	.align		4
.L_520:
        /*0030*/ 	.byte	0x04, 0x05
        /*0032*/ 	.short	(.L_522 - .L_521)
.L_521:
        /*0034*/ 	.word	0x00000180
        /*0038*/ 	.word	0x00000001
        /*003c*/ 	.word	0x00000001


	//----- nvinfo : EIATTR_CBANK_PARAM_SIZE
	.align		4
.L_522:
        /*0040*/ 	.byte	0x03, 0x19
        /*0042*/ 	.short	0x0a80


	//----- nvinfo : EIATTR_PARAM_CBANK
	.align		4
        /*0044*/ 	.byte	0x04, 0x0a
        /*0046*/ 	.short	(.L_524 - .L_523)
	.align		4
.L_523:
        /*0048*/ 	.word	index@(.nv.constant0._ZN7cutlass13device_kernelIN5flash11enable_sm90INS1_16FlashAttnFwdSm90INS1_25CollectiveMainloopFwdSm90ILi2EN4cute5tupleIJNS5_1CILi1EEES8_S8_EEENS6_IJNS7_ILi64EEESA_SA_EEELi512ENS_6half_tEfNS_4arch4Sm90ELb0ELb1ELb0ELb1ELb0ELb1ELb0ELb0ELb0ELb1ELb0ELb0EEENS1_21CollectiveEpilogueFwdINS6_IJSA_NS7_ILi512EEESA_EEES9_SC_SE_Li256ELb1ELb1ELb0ELb0EEENS1_36VarlenDynamicPersistentTileSchedulerILi64ELi64ELi256ELi128ELb0ELb1ELb1ELb1ELb0ELb1EEEEEEEEEvNT_6ParamsE)
        /*004c*/ 	.short	0x0380
        /*004e*/ 	.short	0x0a80


	//----- nvinfo : EIATTR_SW_WAR
	.align		4
.L_524:
        /*0050*/ 	.byte	0x04, 0x36
        /*0052*/ 	.short	(.L_526 - .L_525)
.L_525:
        /*0054*/ 	.word	0x00000008
.L_526:


//--------------------- .nv.info._ZN7cutlass13device_kernelIN5flash11enable_sm90INS1_16FlashAttnFwdSm90INS1_25CollectiveMainloopFwdSm90ILi2EN4cute5tupleIJNS5_1CILi1EEES8_S8_EEENS6_IJNS7_ILi64EEESA_SA_EEELi512ENS_6half_tEfNS_4arch4Sm90ELb0ELb1ELb0ELb1ELb0ELb0ELb1ELb0ELb0ELb1ELb0ELb0EEENS1_21CollectiveEpilogueFwdINS6_IJSA_NS7_ILi512EEESA_EEES9_SC_SE_Li256ELb1ELb1ELb0ELb0EEENS1_36VarlenDynamicPersistentTileSchedulerILi64ELi64ELi256ELi128ELb0ELb1ELb1ELb1ELb0ELb1EEEEEEEEEvNT_6ParamsE --------------------------
	.section	.nv.info._ZN7cutlass13device_kernelIN5flash11enable_sm90INS1_16FlashAttnFwdSm90INS1_25CollectiveMainloopFwdSm90ILi2EN4cute5tupleIJNS5_1CILi1EEES8_S8_EEENS6_IJNS7_ILi64EEESA_SA_EEELi512ENS_6half_tEfNS_4arch4Sm90ELb0ELb1ELb0ELb1ELb0ELb0ELb1ELb0ELb0ELb1ELb0ELb0EEENS1_21CollectiveEpilogueFwdINS6_IJSA_NS7_ILi512EEESA_EEES9_SC_SE_Li256ELb1ELb1ELb0ELb0EEENS1_36VarlenDynamicPersistentTileSchedulerILi64ELi64ELi256ELi128ELb0ELb1ELb1ELb1ELb0ELb1EEEEEEEEEvNT_6ParamsE,"",@"SHT_CUDA_INFO"
	.sectionflags	@""
	.align	4


	//----- nvinfo : EIATTR_CUDA_API_VERSION
	.align		4
        /*0000*/ 	.byte	0x04, 0x37
        /*0002*/ 	.short	(.L_528 - .L_527)
.L_527:
        /*0004*/ 	.word	0x00000082


	//----- nvinfo : EIATTR_KPARAM_INFO
	.align		4
.L_528:
        /*0008*/ 	.byte	0x04, 0x17
        /*000a*/ 	.short	(.L_530 - .L_529)
.L_529:
        /*000c*/ 	.word	0x00000000
        /*0010*/ 	.short	0x0000
        /*0012*/ 	.short	0x0000
        /*0014*/ 	.byte	0x00, 0xf0, 0x01, 0x2e


	//----- nvinfo : EIATTR_SPARSE_MMA_MASK
	.align		4
.L_530:
        /*0018*/ 	.byte	0x03, 0x50
        /*001a*/ 	.short	0x0000


	//----- nvinfo : EIATTR_MAXREG_COUNT
	.align		4
        /*001c*/ 	.byte	0x03, 0x1b
        /*001e*/ 	.short	0x00a8


	//----- nvinfo : EIATTR_MERCURY_ISA_VERSION
	.align		4
        /*0020*/ 	.byte	0x03, 0x5f
        /*0022*/ 	.short	0x0101


	//----- nvinfo : EIATTR_VRC_CTA_INIT_COUNT
	.align		4
        /*0024*/ 	.byte	0x02, 0x4a
	.zero		1
	.zero		1


	//----- nvinfo : EIATTR_EXIT_INSTR_OFFSETS
	.align		4
        /*0028*/ 	.byte	0x04, 0x1c
        /*002a*/ 	.short	(.L_532 - .L_531)


	//   ....[0]....
.L_531:
        /*002c*/ 	.word	0x00000010


	//----- nvinfo : EIATTR_MAX_THREADS
	.align		4
.L_532:
        /*0030*/ 	.byte	0x04, 0x05
        /*0032*/ 	.short	(.L_534 - .L_533)
.L_533:
        /*0034*/ 	.word	0x00000180
        /*0038*/ 	.word	0x00000001
        /*003c*/ 	.word	0x00000001


	//----- nvinfo : EIATTR_CBANK_PARAM_SIZE
	.align		4
.L_534:
        /*0040*/ 	.byte	0x03, 0x19
        /*0042*/ 	.short	0x0b80


	//----- nvinfo : EIATTR_PARAM_CBANK
	.align		4
        /*0044*/ 	.byte	0x04, 0x0a
        /*0046*/ 	.short	(.L_536 - .L_535)
	.align		4
.L_535:
        /*0048*/ 	.word	index@(.nv.constant0._ZN7cutlass13device_kernelIN5flash11enable_sm90INS1_16FlashAttnFwdSm90INS1_25CollectiveMainloopFwdSm90ILi2EN4cute5tupleIJNS5_1CILi1EEES8_S8_EEENS6_IJNS7_ILi64EEESA_SA_EEELi512ENS_6half_tEfNS_4arch4Sm90ELb0ELb1ELb0ELb1ELb0ELb0ELb1ELb0ELb0ELb1ELb0ELb0EEENS1_21CollectiveEpilogueFwdINS6_IJSA_NS7_ILi512EEESA_EEES9_SC_SE_Li256ELb1ELb1ELb0ELb0EEENS1_36VarlenDynamicPersistentTileSchedulerILi64ELi64ELi256ELi128ELb0ELb1ELb1ELb1ELb0ELb1EEEEEEEEEvNT_6ParamsE)
        /*004c*/ 	.short	0x0380
        /*004e*/ 	.short	0x0b80


	//----- nvinfo : EIATTR_SW_WAR
	.align		4
.L_536:
        /*0050*/ 	.byte	0x04, 0x36
        /*0052*/ 	.short	(.L_538 - .L_537)
.L_537:
        /*0054*/ 	.word	0x00000008
.L_538:


//--------------------- .nv.info._ZN7cutlass13device_kernelIN5flash11enable_sm90INS1_16FlashAttnFwdSm90INS1_25CollectiveMainloopFwdSm90ILi2EN4cute5tupleIJNS5_1CILi1EEES8_S8_EEENS6_IJNS7_ILi64EEESA_SA_EEELi512ENS_6half_tEfNS_4arch4Sm90ELb0ELb1ELb0ELb1ELb0ELb1ELb1ELb0ELb0ELb1ELb0ELb0EEENS1_21CollectiveEpilogueFwdINS6_IJSA_NS7_ILi512EEESA_EEES9_SC_SE_Li256ELb1ELb1ELb0ELb0EEENS1_36VarlenDynamicPersistentTileSchedulerILi64ELi64ELi256ELi128ELb0ELb1ELb1ELb1ELb0ELb1EEEEEEEEEvNT_6ParamsE --------------------------
	.section	.nv.info._ZN7cutlass13device_kernelIN5flash11enable_sm90INS1_16FlashAttnFwdSm90INS1_25CollectiveMainloopFwdSm90ILi2EN4cute5tupleIJNS5_1CILi1EEES8_S8_EEENS6_IJNS7_ILi64EEESA_SA_EEELi512ENS_6half_tEfNS_4arch4Sm90ELb0ELb1ELb0ELb1ELb0ELb1ELb1ELb0ELb0ELb1ELb0ELb0EEENS1_21CollectiveEpilogueFwdINS6_IJSA_NS7_ILi512EEESA_EEES9_SC_SE_Li256ELb1ELb1ELb0ELb0EEENS1_36VarlenDynamicPersistentTileSchedulerILi64ELi64ELi256ELi128ELb0ELb1ELb1ELb1ELb0ELb1EEEEEEEEEvNT_6ParamsE,"",@"SHT_CUDA_INFO"
	.sectionflags	@""
	.align	4


	//----- nvinfo : EIATTR_CUDA_API_VERSION
	.align		4
        /*0000*/ 	.byte	0x04, 0x37
        /*0002*/ 	.short	(.L_540 - .L_539)
.L_539:
        /*0004*/ 	.word	0x00000082


	//----- nvinfo : EIATTR_KPARAM_INFO
	.align		4
.L_540:
        /*0008*/ 	.byte	0x04, 0x17
        /*000a*/ 	.short	(.L_542 - .L_541)
.L_541:
        /*000c*/ 	.word	0x00000000
        /*0010*/ 	.short	0x0000
        /*0012*/ 	.short	0x0000
        /*0014*/ 	.byte	0x00, 0xf0, 0x01, 0x2e


	//----- nvinfo : EIATTR_SPARSE_MMA_MASK
	.align		4
.L_542:
        /*0018*/ 	.byte	0x03, 0x50
        /*001a*/ 	.short	0x0000


	//----- nvinfo : EIATTR_MAXREG_COUNT
	.align		4
        /*001c*/ 	.byte	0x03, 0x1b
        /*001e*/ 	.short	0x00a8


	//----- nvinfo : EIATTR_MERCURY_ISA_VERSION
	.align		4
        /*0020*/ 	.byte	0x03, 0x5f
        /*0022*/ 	.short	0x0101


	//----- nvinfo : EIATTR_VRC_CTA_INIT_COUNT
	.align		4
        /*0024*/ 	.byte	0x02, 0x4a
	.zero		1
	.zero		1


	//----- nvinfo : EIATTR_EXIT_INSTR_OFFSETS
	.align		4
        /*0028*/ 	.byte	0x04, 0x1c
        /*002a*/ 	.short	(.L_544 - .L_543)


	//   ....[0]....
.L_543:
        /*002c*/ 	.word	0x00000010


	//----- nvinfo : EIATTR_MAX_THREADS
	.align		4
.L_544:
        /*0030*/ 	.byte	0x04, 0x05
        /*0032*/ 	.short	(.L_546 - .L_545)
.L_545:
        /*0034*/ 	.word	0x00000180
        /*0038*/ 	.word	0x00000001
        /*003c*/ 	.word	0x00000001


	//----- nvinfo : EIATTR_CBANK_PARAM_SIZE
	.align		4
.L_546:
        /*0040*/ 	.byte	0x03, 0x19
        /*0042*/ 	.short	0x0b80


	//----- nvinfo : EIATTR_PARAM_CBANK
	.align		4
        /*0044*/ 	.byte	0x04, 0x0a
        /*0046*/ 	.short	(.L_548 - .L_547)
	.align		4
.L_547:
        /*0048*/ 	.word	index@(.nv.constant0._ZN7cutlass13device_kernelIN5flash11enable_sm90INS1_16FlashAttnFwdSm90INS1_25CollectiveMainloopFwdSm90ILi2EN4cute5tupleIJNS5_1CILi1EEES8_S8_EEENS6_IJNS7_ILi64EEESA_SA_EEELi512ENS_6half_tEfNS_4arch4Sm90ELb0ELb1ELb0ELb1ELb0ELb1ELb1ELb0ELb0ELb1ELb0ELb0EEENS1_21CollectiveEpilogueFwdINS6_IJSA_NS7_ILi512EEESA_EEES9_SC_SE_Li256ELb1ELb1ELb0ELb0EEENS1_36VarlenDynamicPersistentTileSchedulerILi64ELi64ELi256ELi128ELb0ELb1ELb1ELb1ELb0ELb1EEEEEEEEEvNT_6ParamsE)
        /*004c*/ 	.short	0x0380
        /*004e*/ 	.short	0x0b80


	//----- nvinfo : EIATTR_SW_WAR
	.align		4
.L_548:
        /*0050*/ 	.byte	0x04, 0x36
        /*0052*/ 	.short	(.L_550 - .L_549)
.L_549:
        /*0054*/ 	.word	0x00000008
.L_550:


//--------------------- .nv.info._ZN7cutlass13device_kernelIN5flash11enable_sm90INS1_16FlashAttnFwdSm90INS1_25CollectiveMainloopFwdSm90ILi2EN4cute5tupleIJNS5_1CILi1EEES8_S8_EEENS6_IJNS7_ILi64EEESA_SA_EEELi512ENS_6half_tEfNS_4arch4Sm90ELb1ELb0ELb0ELb0ELb0ELb0ELb0ELb0ELb0ELb1ELb0ELb0EEENS1_21CollectiveEpilogueFwdINS6_IJSA_NS7_ILi512EEESA_EEES9_SC_SE_Li256ELb0ELb1ELb0ELb0EEENS1_30DynamicPersistentTileSchedulerILi256ELi128ELb0ELb1ELb1EEEEEEEEEvNT_6ParamsE --------------------------
	.section	.nv.info._ZN7cutlass13device_kernelIN5flash11enable_sm90INS1_16FlashAttnFwdSm90INS1_25CollectiveMainloopFwdSm90ILi2EN4cute5tupleIJNS5_1CILi1EEES8_S8_EEENS6_IJNS7_ILi64EEESA_SA_EEELi512ENS_6half_tEfNS_4arch4Sm90ELb1ELb0ELb0ELb0ELb0ELb0ELb0ELb0ELb0ELb1ELb0ELb0EEENS1_21CollectiveEpilogueFwdINS6_IJSA_NS7_ILi512EEESA_EEES9_SC_SE_Li256ELb0ELb1ELb0ELb0EEENS1_30DynamicPersistentTileSchedulerILi256ELi128ELb0ELb1ELb1EEEEEEEEEvNT_6ParamsE,"",@"SHT_CUDA_INFO"
	.sectionflags	@""
	.align	4


	//----- nvinfo : EIATTR_CUDA_API_VERSION
	.align		4
        /*0000*/ 	.byte	0x04, 0x37
        /*0002*/ 	.short	(.L_552 - .L_551)
.L_551:
        /*0004*/ 	.word	0x00000082


	//----- nvinfo : EIATTR_KPARAM_INFO
	.align		4
.L_552:
        /*0008*/ 	.byte	0x04, 0x17
        /*000a*/ 	.short	(.L_554 - .L_553)
.L_553:
        /*000c*/ 	.word	0x00000000
        /*0010*/ 	.short	0x0000
        /*0012*/ 	.short	0x0000
        /*0014*/ 	.byte	0x00, 0xf0, 0x01, 0x2a


	//----- nvinfo : EIATTR_SPARSE_MMA_MASK
	.align		4
.L_554:
        /*0018*/ 	.byte	0x03, 0x50
        /*001a*/ 	.short	0x0000


	//----- nvinfo : EIATTR_MAXREG_COUNT
	.align		4
        /*001c*/ 	.byte	0x03, 0x1b
        /*001e*/ 	.short	0x00a8


	//----- nvinfo : EIATTR_MERCURY_ISA_VERSION
	.align		4
        /*0020*/ 	.byte	0x03, 0x5f
        /*0022*/ 	.short	0x0101


	//----- nvinfo : EIATTR_VRC_CTA_INIT_COUNT
	.align		4
        /*0024*/ 	.byte	0x02, 0x4a
	.zero		1
	.zero		1


	//----- nvinfo : EIATTR_EXIT_INSTR_OFFSETS
	.align		4
        /*0028*/ 	.byte	0x04, 0x1c
        /*002a*/ 	.short	(.L_556 - .L_555)


	//   ....[0]....
.L_555:
        /*002c*/ 	.word	0x00000010


	//----- nvinfo : EIATTR_MAX_THREADS
	.align		4
.L_556:
        /*0030*/ 	.byte	0x04, 0x05
        /*0032*/ 	.short	(.L_558 - .L_557)
.L_557:
        /*0034*/ 	.word	0x00000180
        /*0038*/ 	.word	0x00000001
        /*003c*/ 	.word	0x00000001


	//----- nvinfo : EIATTR_CBANK_PARAM_SIZE
	.align		4
.L_558:
        /*0040*/ 	.byte	0x03, 0x19
        /*0042*/ 	.short	0x0a80


	//----- nvinfo : EIATTR_PARAM_CBANK
	.align		4
        /*0044*/ 	.byte	0x04, 0x0a
        /*0046*/ 	.short	(.L_560 - .L_559)
	.align		4
.L_559:
        /*0048*/ 	.word	index@(.nv.constant0._ZN7cutlass13device_kernelIN5flash11enable_sm90INS1_16FlashAttnFwdSm90INS1_25CollectiveMainloopFwdSm90ILi2EN4cute5tupleIJNS5_1CILi1EEES8_S8_EEENS6_IJNS7_ILi64EEESA_SA_EEELi512ENS_6half_tEfNS_4arch4Sm90ELb1ELb0ELb0ELb0ELb0ELb0ELb0ELb0ELb0ELb1ELb0ELb0EEENS1_21CollectiveEpilogueFwdINS6_IJSA_NS7_ILi512EEESA_EEES9_SC_SE_Li256ELb0ELb1ELb0ELb0EEENS1_30DynamicPersistentTileSchedulerILi256ELi128ELb0ELb1ELb1EEEEEEEEEvNT_6ParamsE)
        /*004c*/ 	.short	0x0380
        /*004e*/ 	.short	0x0a80


	//----- nvinfo : EIATTR_SW_WAR
	.align		4
.L_560:
        /*0050*/ 	.byte	0x04, 0x36
        /*0052*/ 	.short	(.L_562 - .L_561)
.L_561:
        /*0054*/ 	.word	0x00000008
.L_562:


//--------------------- .nv.info._ZN7cutlass13device_kernelIN5flash11enable_sm90INS1_16FlashAttnFwdSm90INS1_25CollectiveMainloopFwdSm90ILi2EN4cute5tupleIJNS5_1CILi1EEES8_S8_EEENS6_IJNS7_ILi64EEESA_SA_EEELi512ENS_6half_tEfNS_4arch4Sm90ELb1ELb0ELb0ELb0ELb0ELb0ELb1ELb0ELb0ELb1ELb0ELb0EEENS1_21CollectiveEpilogueFwdINS6_IJSA_NS7_ILi512EEESA_EEES9_SC_SE_Li256ELb0ELb1ELb0ELb0EEENS1_30DynamicPersistentTileSchedulerILi256ELi128ELb0ELb1ELb1EEEEEEEEEvNT_6ParamsE --------------------------
	.section	.nv.info._ZN7cutlass13device_kernelIN5flash11enable_sm90INS1_16FlashAttnFwdSm90INS1_25CollectiveMainloopFwdSm90ILi2EN4cute5tupleIJNS5_1CILi1EEES8_S8_EEENS6_IJNS7_ILi64EEESA_SA_EEELi512ENS_6half_tEfNS_4arch4Sm90ELb1ELb0ELb0ELb0ELb0ELb0ELb1ELb0ELb0ELb1ELb0ELb0EEENS1_21CollectiveEpilogueFwdINS6_IJSA_NS7_ILi512EEESA_EEES9_SC_SE_Li256ELb0ELb1ELb0ELb0EEENS1_30DynamicPersistentTileSchedulerILi256ELi128ELb0ELb1ELb1EEEEEEEEEvNT_6ParamsE,"",@"SHT_CUDA_INFO"
	.sectionflags	@""
	.align	4


	//----- nvinfo : EIATTR_CUDA_API_VERSION
	.align		4
        /*0000*/ 	.byte	0x04, 0x37
        /*0002*/ 	.short	(.L_564 - .L_563)
.L_563:
        /*0004*/ 	.word	0x00000082


	//----- nvinfo : EIATTR_KPARAM_INFO
	.align		4
.L_564:
        /*0008*/ 	.byte	0x04, 0x17
        /*000a*/ 	.short	(.L_566 - .L_565)
.L_565:
        /*000c*/ 	.word	0x00000000
        /*0010*/ 	.short	0x0000
        /*0012*/ 	.short	0x0000
        /*0014*/ 	.byte	0x00, 0xf0, 0x01, 0x2e


	//----- nvinfo : EIATTR_SPARSE_MMA_MASK
	.align		4
.L_566:
        /*0018*/ 	.byte	0x03, 0x50
        /*001a*/ 	.short	0x0000


	//----- nvinfo : EIATTR_MAXREG_COUNT
	.align		4
        /*001c*/ 	.byte	0x03, 0x1b
        /*001e*/ 	.short	0x00a8


	//----- nvinfo : EIATTR_MERCURY_ISA_VERSION
	.align		4
        /*0020*/ 	.byte	0x03, 0x5f
        /*0022*/ 	.short	0x0101


	//----- nvinfo : EIATTR_VRC_CTA_INIT_COUNT
	.align		4
        /*0024*/ 	.byte	0x02, 0x4a
	.zero		1
	.zero		1


	//----- nvinfo : EIATTR_EXIT_INSTR_OFFSETS
	.align		4
        /*0028*/ 	.byte	0x04, 0x1c
        /*002a*/ 	.short	(.L_568 - .L_567)


	//   ....[0]....
.L_567:
        /*002c*/ 	.word	0x00000010


	//----- nvinfo : EIATTR_MAX_THREADS
	.align		4
.L_568:
        /*0030*/ 	.byte	0x04, 0x05
        /*0032*/ 	.short	(.L_570 - .L_569)
.L_569:
        /*0034*/ 	.word	0x00000180
        /*0038*/ 	.word	0x00000001
        /*003c*/ 	.word	0x00000001


	//----- nvinfo : EIATTR_CBANK_PARAM_SIZE
	.align		4
.L_570:
        /*0040*/ 	.byte	0x03, 0x19
        /*0042*/ 	.short	0x0b80


	//----- nvinfo : EIATTR_PARAM_CBANK
	.align		4
        /*0044*/ 	.byte	0x04, 0x0a
        /*0046*/ 	.short	(.L_572 - .L_571)
	.align		4
.L_571:
        /*0048*/ 	.word	index@(.nv.constant0._ZN7cutlass13device_kernelIN5flash11enable_sm90INS1_16FlashAttnFwdSm90INS1_25CollectiveMainloopFwdSm90ILi2EN4cute5tupleIJNS5_1CILi1EEES8_S8_EEENS6_IJNS7_ILi64EEESA_SA_EEELi512ENS_6half_tEfNS_4arch4Sm90ELb1ELb0ELb0ELb0ELb0ELb0ELb1ELb0ELb0ELb1ELb0ELb0EEENS1_21CollectiveEpilogueFwdINS6_IJSA_NS7_ILi512EEESA_EEES9_SC_SE_Li256ELb0ELb1ELb0ELb0EEENS1_30DynamicPersistentTileSchedulerILi256ELi128ELb0ELb1ELb1EEEEEEEEEvNT_6ParamsE)
        /*004c*/ 	.short	0x0380
        /*004e*/ 	.short	0x0b80


	//----- nvinfo : EIATTR_SW_WAR
	.align		4
.L_572:
        /*0050*/ 	.byte	0x04, 0x36
        /*0052*/ 	.short	(.L_574 - .L_573)
.L_573:
        /*0054*/ 	.word	0x00000008
.L_574:


//--------------------- .nv.info._ZN7cutlass13device_kernelIN5flash11enable_sm90INS1_16FlashAttnFwdSm90INS1_25CollectiveMainloopFwdSm90ILi2EN4cute5tupleIJNS5_1CILi1EEES8_S8_EEENS6_IJNS7_ILi64EEESA_SA_EEELi512ENS_6half_tEfNS_4arch4Sm90ELb1ELb0ELb0ELb1ELb0ELb0ELb0ELb0ELb0ELb1ELb0ELb0EEENS1_21CollectiveEpilogueFwdINS6_IJSA_NS7_ILi512EEESA_EEES9_SC_SE_Li256ELb1ELb1ELb0ELb0EEENS1_36VarlenDynamicPersistentTileSchedulerILi64ELi64ELi256ELi128ELb0ELb1ELb1ELb1ELb1ELb1EEEEEEEEEvNT_6ParamsE --------------------------
	.section	.nv.info._ZN7cutlass13device_kernelIN5flash11enable_sm90INS1_16FlashAttnFwdSm90INS1_25CollectiveMainloopFwdSm90ILi2EN4cute5tupleIJNS5_1CILi1EEES8_S8_EEENS6_IJNS7_ILi64EEESA_SA_EEELi512ENS_6half_tEfNS_4arch4Sm90ELb1ELb0ELb0ELb1ELb0ELb0ELb0ELb0ELb0ELb1ELb0ELb0EEENS1_21CollectiveEpilogueFwdINS6_IJSA_NS7_ILi512EEESA_EEES9_SC_SE_Li256ELb1ELb1ELb0ELb0EEENS1_36VarlenDynamicPersistentTileSchedulerILi64ELi64ELi256ELi128ELb0ELb1ELb1ELb1ELb1ELb1EEEEEEEEEvNT_6ParamsE,"",@"SHT_CUDA_INFO"
	.sectionflags	@""
	.align	4


	//----- nvinfo : EIATTR_CUDA_API_VERSION
	.align		4
        /*0000*/ 	.byte	0x04, 0x37
        /*0002*/ 	.short	(.L_576 - .L_575)
.L_575:
        /*0004*/ 	.word	0x00000082


	//----- nvinfo : EIATTR_KPARAM_INFO
	.align		4
.L_576:
        /*0008*/ 	.byte	0x04, 0x17
        /*000a*/ 	.short	(.L_578 - .L_577)
.L_577:
        /*000c*/ 	.word	0x00000000
        /*0010*/ 	.short	0x0000
        /*0012*/ 	.short	0x0000
        /*0014*/ 	.byte	0x00, 0xf0, 0x01, 0x2a


	//----- nvinfo : EIATTR_SPARSE_MMA_MASK
	.align		4
.L_578:
        /*0018*/ 	.byte	0x03, 0x50
        /*001a*/ 	.short	0x0000


	//----- nvinfo : EIATTR_MAXREG_COUNT
	.align		4
        /*001c*/ 	.byte	0x03, 0x1b
        /*001e*/ 	.short	0x00a8


	//----- nvinfo : EIATTR_MERCURY_ISA_VERSION
	.align		4
        /*0020*/ 	.byte	0x03, 0x5f
        /*0022*/ 	.short	0x0101


	//----- nvinfo : EIATTR_VRC_CTA_INIT_COUNT
	.align		4
        /*0024*/ 	.byte	0x02, 0x4a
	.zero		1
	.zero		1


	//----- nvinfo : EIATTR_EXIT_INSTR_OFFSETS
	.align		4
        /*0028*/ 	.byte	0x04, 0x1c
        /*002a*/ 	.short	(.L_580 - .L_579)


	//   ....[0]....
.L_579:
        /*002c*/ 	.word	0x00000010


	//----- nvinfo : EIATTR_MAX_THREADS
	.align		4
.L_580:
        /*0030*/ 	.byte	0x04, 0x05
        /*0032*/ 	.short	(.L_582 - .L_581)
.L_581:
        /*0034*/ 	.word	0x00000180
        /*0038*/ 	.word	0x00000001
        /*003c*/ 	.word	0x00000001


	//----- nvinfo : EIATTR_CBANK_PARAM_SIZE
	.align		4
.L_582:
        /*0040*/ 	.byte	0x03, 0x19
        /*0042*/ 	.short	0x0a80


	//----- nvinfo : EIATTR_PARAM_CBANK
	.align		4
        /*0044*/ 	.byte	0x04, 0x0a
        /*0046*/ 	.short	(.L_584 - .L_583)
	.align		4
.L_583:
        /*0048*/ 	.word	index@(.nv.constant0._ZN7cutlass13device_kernelIN5flash11enable_sm90INS1_16FlashAttnFwdSm90INS1_25CollectiveMainloopFwdSm90ILi2EN4cute5tupleIJNS5_1CILi1EEES8_S8_EEENS6_IJNS7_ILi64EEESA_SA_EEELi512ENS_6half_tEfNS_4arch4Sm90ELb1ELb0ELb0ELb1ELb0ELb0ELb0ELb0ELb0ELb1ELb0ELb0EEENS1_21CollectiveEpilogueFwdINS6_IJSA_NS7_ILi512EEESA_EEES9_SC_SE_Li256ELb1ELb1ELb0ELb0EEENS1_36VarlenDynamicPersistentTileSchedulerILi64ELi64ELi256ELi128ELb0ELb1ELb1ELb1ELb1ELb1EEEEEEEEEvNT_6ParamsE)
        /*004c*/ 	.short	0x0380
        /*004e*/ 	.short	0x0a80


	//----- nvinfo : EIATTR_SW_WAR
	.align		4
.L_584:
        /*0050*/ 	.byte	0x04, 0x36
        /*0052*/ 	.short	(.L_586 - .L_585)
.L_585:
        /*0054*/ 	.word	0x00000008
.L_586:


//--------------------- .nv.info._ZN7cutlass13device_kernelIN5flash11enable_sm90INS1_16FlashAttnFwdSm90INS1_25CollectiveMainloopFwdSm90ILi2EN4cute5tupleIJNS5_1CILi1EEES8_S8_EEENS6_IJNS7_ILi64EEESA_SA_EEELi512ENS_6half_tEfNS_4arch4Sm90ELb1ELb0ELb0ELb1ELb0ELb1ELb0ELb0ELb0ELb1ELb0ELb0EEENS1_21CollectiveEpilogueFwdINS6_IJSA_NS7_ILi512EEESA_EEES9_SC_SE_Li256ELb1ELb1ELb0ELb0EEENS1_36VarlenDynamicPersistentTileSchedulerILi64ELi64ELi256ELi128ELb0ELb1ELb1ELb1ELb1ELb1EEEEEEEEEvNT_6ParamsE --------------------------
	.section	.nv.info._ZN7cutlass13device_kernelIN5flash11enable_sm90INS1_16FlashAttnFwdSm90INS1_25CollectiveMainloopFwdSm90ILi2EN4cute5tupleIJNS5_1CILi1EEES8_S8_EEENS6_IJNS7_ILi64EEESA_SA_EEELi512ENS_6half_tEfNS_4arch4Sm90ELb1ELb0ELb0ELb1ELb0ELb1ELb0ELb0ELb0ELb1ELb0ELb0EEENS1_21CollectiveEpilogueFwdINS6_IJSA_NS7_ILi512EEESA_EEES9_SC_SE_Li256ELb1ELb1ELb0ELb0EEENS1_36VarlenDynamicPersistentTileSchedulerILi64ELi64ELi256ELi128ELb0ELb1ELb1ELb1ELb1ELb1EEEEEEEEEvNT_6ParamsE,"",@"SHT_CUDA_INFO"
	.sectionflags	@""
	.align	4


	//----- nvinfo : EIATTR_CUDA_API_VERSION
	.align		4
        /*0000*/ 	.byte	0x04, 0x37
        /*0002*/ 	.short	(.L_588 - .L_587)
.L_587:
        /*0004*/ 	.word	0x00000082


	//----- nvinfo : EIATTR_KPARAM_INFO
	.align		4
.L_588:
        /*0008*/ 	.byte	0x04, 0x17
        /*000a*/ 	.short	(.L_590 - .L_589)
.L_589:
        /*000c*/ 	.word	0x00000000
        /*0010*/ 	.short	0x0000
        /*0012*/ 	.short	0x0000
        /*0014*/ 	.byte	0x00, 0xf0, 0x01, 0x2a


	//----- nvinfo : EIATTR_SPARSE_MMA_MASK
	.align		4
.L_590:
        /*0018*/ 	.byte	0x03, 0x50
        /*001a*/ 	.short	0x0000


	//----- nvinfo : EIATTR_MAXREG_COUNT
	.align		4
        /*001c*/ 	.byte	0x03, 0x1b
        /*001e*/ 	.short	0x00a8


	//----- nvinfo : EIATTR_MERCURY_ISA_VERSION
	.align		4
        /*0020*/ 	.byte	0x03, 0x5f
        /*0022*/ 	.short	0x0101


	//----- nvinfo : EIATTR_VRC_CTA_INIT_COUNT
	.align		4
        /*0024*/ 	.byte	0x02, 0x4a
	.zero		1
	.zero		1


	//----- nvinfo : EIATTR_EXIT_INSTR_OFFSETS
	.align		4
        /*0028*/ 	.byte	0x04, 0x1c
        /*002a*/ 	.short	(.L_592 - .L_591)


	//   ....[0]....
.L_591:
        /*002c*/ 	.word	0x00000010


	//----- nvinfo : EIATTR_MAX_THREADS
	.align		4
.L_592:
        /*0030*/ 	.byte	0x04, 0x05
        /*0032*/ 	.short	(.L_594 - .L_593)
.L_593:
        /*0034*/ 	.word	0x00000180
        /*0038*/ 	.word	0x00000001
        /*003c*/ 	.word	0x00000001


	//----- nvinfo : EIATTR_CBANK_PARAM_SIZE
	.align		4
.L_594:
        /*0040*/ 	.byte	0x03, 0x19
        /*0042*/ 	.short	0x0a80


	//----- nvinfo : EIATTR_PARAM_CBANK
	.align		4
        /*0044*/ 	.byte	0x04, 0x0a
        /*0046*/ 	.short	(.L_596 - .L_595)
	.align		4
.L_595:
        /*0048*/ 	.word	index@(.nv.constant0._ZN7cutlass13device_kernelIN5flash11enable_sm90INS1_16FlashAttnFwdSm90INS1_25CollectiveMainloopFwdSm90ILi2EN4cute5tupleIJNS5_1CILi1EEES8_S8_EEENS6_IJNS7_ILi64EEESA_SA_EEELi512ENS_6half_tEfNS_4arch4Sm90ELb1ELb0ELb0ELb1ELb0ELb1ELb0ELb0ELb0ELb1ELb0ELb0EEENS1_21CollectiveEpilogueFwdINS6_IJSA_NS7_ILi512EEESA_EEES9_SC_SE_Li256ELb1ELb1ELb0ELb0EEENS1_36VarlenDynamicPersistentTileSchedulerILi64ELi64ELi256ELi128ELb0ELb1ELb1ELb1ELb1ELb1EEEEEEEEEvNT_6ParamsE)
        /*004c*/ 	.short	0x0380
        /*004e*/ 	.short	0x0a80


	//----- nvinfo : EIATTR_SW_WAR
	.align		4
.L_596:
        /*0050*/ 	.byte	0x04, 0x36
        /*0052*/ 	.short	(.L_598 - .L_597)
.L_597:
        /*0054*/ 	.word	0x00000008
.L_598:


//--------------------- .nv.info._ZN7cutlass13device_kernelIN5flash11enable_sm90INS1_16FlashAttnFwdSm90INS1_25CollectiveMainloopFwdSm90ILi2EN4cute5tupleIJNS5_1CILi1EEES8_S8_EEENS6_IJNS7_ILi64EEESA_SA_EEELi512ENS_6half_tEfNS_4arch4Sm90ELb1ELb0ELb0ELb1ELb0ELb0ELb1ELb0ELb0ELb1ELb0ELb0EEENS1_21CollectiveEpilogueFwdINS6_IJSA_NS7_ILi512EEESA_EEES9_SC_SE_Li256ELb1ELb1ELb0ELb0EEENS1_36VarlenDynamicPersistentTileSchedulerILi64ELi64ELi256ELi128ELb0ELb1ELb1ELb1ELb1ELb1EEEEEEEEEvNT_6ParamsE --------------------------
	.section	.nv.info._ZN7cutlass13device_kernelIN5flash11enable_sm90INS1_16FlashAttnFwdSm90INS1_25CollectiveMainloopFwdSm90ILi2EN4cute5tupleIJNS5_1CILi1EEES8_S8_EEENS6_IJNS7_ILi64EEESA_SA_EEELi512ENS_6half_tEfNS_4arch4Sm90ELb1ELb0ELb0ELb1ELb0ELb0ELb1ELb0ELb0ELb1ELb0ELb0EEENS1_21CollectiveEpilogueFwdINS6_IJSA_NS7_ILi512EEESA_EEES9_SC_SE_Li256ELb1ELb1ELb0ELb0EEENS1_36VarlenDynamicPersistentTileSchedulerILi64ELi64ELi256ELi128ELb0ELb1ELb1ELb1ELb1ELb1EEEEEEEEEvNT_6ParamsE,"",@"SHT_CUDA_INFO"
	.sectionflags	@""
	.align	4


	//----- nvinfo : EIATTR_CUDA_API_VERSION
	.align		4
        /*0000*/ 	.byte	0x04, 0x37
        /*0002*/ 	.short	(.L_600 - .L_599)
.L_599:
        /*0004*/ 	.word	0x00000082


	//----- nvinfo : EIATTR_KPARAM_INFO
	.align		4
.L_600:
        /*0008*/ 	.byte	0x04, 0x17
        /*000a*/ 	.short	(.L_602 - .L_601)
.L_601:
        /*000c*/ 	.word	0x00000000
        /*0010*/ 	.short	0x0000
        /*0012*/ 	.short	0x0000
        /*0014*/ 	.byte	0x00, 0xf0, 0x01, 0x2e


	//----- nvinfo : EIATTR_SPARSE_MMA_MASK
	.align		4
.L_602:
        /*0018*/ 	.byte	0x03, 0x50
        /*001a*/ 	.short	0x0000


	//----- nvinfo : EIATTR_MAXREG_COUNT
	.align		4
        /*001c*/ 	.byte	0x03, 0x1b
        /*001e*/ 	.short	0x00a8


	//----- nvinfo : EIATTR_MERCURY_ISA_VERSION
	.align		4
        /*0020*/ 	.byte	0x03, 0x5f
        /*0022*/ 	.short	0x0101


	//----- nvinfo : EIATTR_VRC_CTA_INIT_COUNT
	.align		4
        /*0024*/ 	.byte	0x02, 0x4a
	.zero		1
	.zero		1


	//----- nvinfo : EIATTR_EXIT_INSTR_OFFSETS
	.align		4
        /*0028*/ 	.byte	0x04, 0x1c
        /*002a*/ 	.short	(.L_604 - .L_603)


	//   ....[0]....
.L_603:
        /*002c*/ 	.word	0x00000010


	//----- nvinfo : EIATTR_MAX_THREADS
	.align		4
.L_604:
        /*0030*/ 	.byte	0x04, 0x05
        /*0032*/ 	.short	(.L_606 - .L_605)
.L_605:
        /*0034*/ 	.word	0x00000180
        /*0038*/ 	.word	0x00000001
        /*003c*/ 	.word	0x00000001


	//----- nvinfo : EIATTR_CBANK_PARAM_SIZE
	.align		4
.L_606:
        /*0040*/ 	.byte	0x03, 0x19
        /*0042*/ 	.short	0x0b80


	//----- nvinfo : EIATTR_PARAM_CBANK
	.align		4
        /*0044*/ 	.byte	0x04, 0x0a
        /*0046*/ 	.short	(.L_608 - .L_607)
	.align		4
.L_607:
        /*0048*/ 	.word	index@(.nv.constant0._ZN7cutlass13device_kernelIN5flash11enable_sm90INS1_16FlashAttnFwdSm90INS1_25CollectiveMainloopFwdSm90ILi2EN4cute5tupleIJNS5_1CILi1EEES8_S8_EEENS6_IJNS7_ILi64EEESA_SA_EEELi512ENS_6half_tEfNS_4arch4Sm90ELb1ELb0ELb0ELb1ELb0ELb0ELb1ELb0ELb0ELb1ELb0ELb0EEENS1_21CollectiveEpilogueFwdINS6_IJSA_NS7_ILi512EEESA_EEES9_SC_SE_Li256ELb1ELb1ELb0ELb0EEENS1_36VarlenDynamicPersistentTileSchedulerILi64ELi64ELi256ELi128ELb0ELb1ELb1ELb1ELb1ELb1EEEEEEEEEvNT_6ParamsE)
        /*004c*/ 	.short	0x0380
        /*004e*/ 	.short	0x0b80


	//----- nvinfo : EIATTR_SW_WAR
	.align		4
.L_608:
        /*0050*/ 	.byte	0x04, 0x36
        /*0052*/ 	.short	(.L_610 - .L_609)
.L_609:
        /*0054*/ 	.word	0x00000008
.L_610:


//--------------------- .nv.info._ZN7cutlass13device_kernelIN5flash11enable_sm90INS1_16FlashAttnFwdSm90INS1_25CollectiveMainloopFwdSm90ILi2EN4cute5tupleIJNS5_1CILi1EEES8_S8_EEENS6_IJNS7_ILi64EEESA_SA_EEELi512ENS_6half_tEfNS_4arch4Sm90ELb1ELb0ELb0ELb1ELb0ELb1ELb1ELb0ELb0ELb1ELb0ELb0EEENS1_21CollectiveEpilogueFwdINS6_IJSA_NS7_ILi512EEESA_EEES9_SC_SE_Li256ELb1ELb1ELb0ELb0EEENS1_36VarlenDynamicPersistentTileSchedulerILi64ELi64ELi256ELi128ELb0ELb1ELb1ELb1ELb1ELb1EEEEEEEEEvNT_6ParamsE --------------------------
	.section	.nv.info._ZN7cutlass13device_kernelIN5flash11enable_sm90INS1_16FlashAttnFwdSm90INS1_25CollectiveMainloopFwdSm90ILi2EN4cute5tupleIJNS5_1CILi1EEES8_S8_EEENS6_IJNS7_ILi64EEESA_SA_EEELi512ENS_6half_tEfNS_4arch4Sm90ELb1ELb0ELb0ELb1ELb0ELb1ELb1ELb0ELb0ELb1ELb0ELb0EEENS1_21CollectiveEpilogueFwdINS6_IJSA_NS7_ILi512EEESA_EEES9_SC_SE_Li256ELb1ELb1ELb0ELb0EEENS1_36VarlenDynamicPersistentTileSchedulerILi64ELi64ELi256ELi128ELb0ELb1ELb1ELb1ELb1ELb1EEEEEEEEEvNT_6ParamsE,"",@"SHT_CUDA_INFO"
	.sectionflags	@""
	.align	4


	//----- nvinfo : EIATTR_CUDA_API_VERSION
	.align		4
        /*0000*/ 	.byte	0x04, 0x37
        /*0002*/ 	.short	(.L_612 - .L_611)
.L_611:
        /*0004*/ 	.word	0x00000082


	//----- nvinfo : EIATTR_KPARAM_INFO
	.align		4
.L_612:
        /*0008*/ 	.byte	0x04, 0x17
        /*000a*/ 	.short	(.L_614 - .L_613)
.L_613:
        /*000c*/ 	.word	0x00000000
        /*0010*/ 	.short	0x0000
        /*0012*/ 	.short	0x0000
        /*0014*/ 	.byte	0x00, 0xf0, 0x01, 0x2e


	//----- nvinfo : EIATTR_SPARSE_MMA_MASK
	.align		4
.L_614:
        /*0018*/ 	.byte	0x03, 0x50
        /*001a*/ 	.short	0x0000


	//----- nvinfo : EIATTR_MAXREG_COUNT
	.align		4
        /*001c*/ 	.byte	0x03, 0x1b
        /*001e*/ 	.short	0x00a8


	//----- nvinfo : EIATTR_MERCURY_ISA_VERSION
	.align		4
        /*0020*/ 	.byte	0x03, 0x5f
        /*0022*/ 	.short	0x0101


	//----- nvinfo : EIATTR_VRC_CTA_INIT_COUNT
	.align		4
        /*0024*/ 	.byte	0x02, 0x4a
	.zero		1
	.zero		1


	//----- nvinfo : EIATTR_EXIT_INSTR_OFFSETS
	.align		4
        /*0028*/ 	.byte	0x04, 0x1c
        /*002a*/ 	.short	(.L_616 - .L_615)


	//   ....[0]....
.L_615:
        /*002c*/ 	.word	0x00000010


	//----- nvinfo : EIATTR_MAX_THREADS
	.align		4
.L_616:
        /*0030*/ 	.byte	0x04, 0x05
        /*0032*/ 	.short	(.L_618 - .L_617)
.L_617:
        /*0034*/ 	.word	0x00000180
        /*0038*/ 	.word	0x00000001
        /*003c*/ 	.word	0x00000001


	//----- nvinfo : EIATTR_CBANK_PARAM_SIZE
	.align		4
.L_618:
        /*0040*/ 	.byte	0x03, 0x19
        /*0042*/ 	.short	0x0b80


	//----- nvinfo : EIATTR_PARAM_CBANK
	.align		4
        /*0044*/ 	.byte	0x04, 0x0a
        /*0046*/ 	.short	(.L_620 - .L_619)
	.align		4
.L_619:
        /*0048*/ 	.word	index@(.nv.constant0._ZN7cutlass13device_kernelIN5flash11enable_sm90INS1_16FlashAttnFwdSm90INS1_25CollectiveMainloopFwdSm90ILi2EN4cute5tupleIJNS5_1CILi1EEES8_S8_EEENS6_IJNS7_ILi64EEESA_SA_EEELi512ENS_6half_tEfNS_4arch4Sm90ELb1ELb0ELb0ELb1ELb0ELb1ELb1ELb0ELb0ELb1ELb0ELb0EEENS1_21CollectiveEpilogueFwdINS6_IJSA_NS7_ILi512EEESA_EEES9_SC_SE_Li256ELb1ELb1ELb0ELb0EEENS1_36VarlenDynamicPersistentTileSchedulerILi64ELi64ELi256ELi128ELb0ELb1ELb1ELb1ELb1ELb1EEEEEEEEEvNT_6ParamsE)
        /*004c*/ 	.short	0x0380
        /*004e*/ 	.short	0x0b80


	//----- nvinfo : EIATTR_SW_WAR
	.align		4
.L_620:
        /*0050*/ 	.byte	0x04, 0x36
        /*0052*/ 	.short	(.L_622 - .L_621)
.L_621:
        /*0054*/ 	.word	0x00000008
.L_622:


//--------------------- .nv.info._ZN7cutlass13device_kernelIN5flash11enable_sm90INS1_16FlashAttnFwdSm90INS1_25CollectiveMainloopFwdSm90ILi2EN4cute5tupleIJNS5_1CILi1EEES8_S8_EEENS6_IJNS7_ILi128EEENS7_ILi96EEENS7_ILi64EEEEEELi256ENS_6half_tEfNS_4arch4Sm90ELb0ELb0ELb0ELb0ELb0ELb0ELb0ELb1ELb0ELb1ELb0ELb0EEENS1_21CollectiveEpilogueFwdINS6_IJSA_NS7_ILi256EEESB_EEES9_SE_SG_Li256ELb0ELb1ELb0ELb0EEENS1_29StaticPersistentTileSchedulerILb0EEEEEEEEEvNT_6ParamsE --------------------------
	.section	.nv.info._ZN7cutlass13device_kernelIN5flash11enable_sm90INS1_16FlashAttnFwdSm90INS1_25CollectiveMainloopFwdSm90ILi2EN4cute5tupleIJNS5_1CILi1EEES8_S8_EEENS6_IJNS7_ILi128EEENS7_ILi96EEENS7_ILi64EEEEEELi256ENS_6half_tEfNS_4arch4Sm90ELb0ELb0ELb0ELb0ELb0ELb0ELb0ELb1ELb0ELb1ELb0ELb0EEENS1_21CollectiveEpilogueFwdINS6_IJSA_NS7_ILi256EEESB_EEES9_SE_SG_Li256ELb0ELb1ELb0ELb0EEENS1_29StaticPersistentTileSchedulerILb0EEEEEEEEEvNT_6ParamsE,"",@"SHT_CUDA_INFO"
	.sectionflags	@""
	.align	4


	//----- nvinfo : EIATTR_CUDA_API_VERSION
	.align		4
        /*0000*/ 	.byte	0x04, 0x37
        /*0002*/ 	.short	(.L_624 - .L_623)
.L_623:
        /*0004*/ 	.word	0x00000082


	//----- nvinfo : EIATTR_KPARAM_INFO
	.align		4
.L_624:
        /*0008*/ 	.byte	0x04, 0x17
        /*000a*/ 	.short	(.L_626 - .L_625)
.L_625:
        /*000c*/ 	.word	0x00000000
        /*0010*/ 	.short	0x0000
        /*0012*/ 	.short	0x0000
        /*0014*/ 	.byte	0x00, 0xf0, 0x01, 0x28


	//----- nvinfo : EIATTR_SPARSE_MMA_MASK
	.align		4
.L_626:
        /*0018*/ 	.byte	0x03, 0x50
        /*001a*/ 	.short	0x0000


	//----- nvinfo : EIATTR_MAXREG_COUNT
	.align		4
        /*001c*/ 	.byte	0x03, 0x1b
        /*001e*/ 	.short	0x00a8


	//----- nvinfo : EIATTR_MERCURY_ISA_VERSION
	.align		4
        /*0020*/ 	.byte	0x03, 0x5f
        /*0022*/ 	.short	0x0101


	//----- nvinfo : EIATTR_VRC_CTA_INIT_COUNT
	.align		4
        /*0024*/ 	.byte	0x02, 0x4a
	.zero		1
	.zero		1


	//----- nvinfo : EIATTR_EXIT_INSTR_OFFSETS
	.align		4
        /*0028*/ 	.byte	0x04, 0x1c
        /*002a*/ 	.short	(.L_628 - .L_627)


	//   ....[0]....
.L_627:
        /*002c*/ 	.word	0x00000010


	//----- nvinfo : EIATTR_MAX_THREADS
	.align		4
.L_628:
        /*0030*/ 	.byte	0x04, 0x05
        /*0032*/ 	.short	(.L_630 - .L_629)
.L_629:
        /*0034*/ 	.word	0x00000180
        /*0038*/ 	.word	0x00000001
        /*003c*/ 	.word	0x00000001


	//----- nvinfo : EIATTR_CBANK_PARAM_SIZE
	.align		4
.L_630:
        /*0040*/ 	.byte	0x03, 0x19
        /*0042*/ 	.short	0x0a00


	//----- nvinfo : EIATTR_PARAM_CBANK
	.align		4
        /*0044*/ 	.byte	0x04, 0x0a
        /*0046*/ 	.short	(.L_632 - .L_631)
	.align		4
.L_631:
        /*0048*/ 	.word	index@(.nv.constant0._ZN7cutlass13device_kernelIN5flash11enable_sm90INS1_16FlashAttnFwdSm90INS1_25CollectiveMainloopFwdSm90ILi2EN4cute5tupleIJNS5_1CILi1EEES8_S8_EEENS6_IJNS7_ILi128EEENS7_ILi96EEENS7_ILi64EEEEEELi256ENS_6half_tEfNS_4arch4Sm90ELb0ELb0ELb0ELb0ELb0ELb0ELb0ELb1ELb0ELb1ELb0ELb0EEENS1_21CollectiveEpilogueFwdINS6_IJSA_NS7_ILi256EEESB_EEES9_SE_SG_Li256ELb0ELb1ELb0ELb0EEENS1_29StaticPersistentTileSchedulerILb0EEEEEEEEEvNT_6ParamsE)
        /*004c*/ 	.short	0x0380
        /*004e*/ 	.short	0x0a00


	//----- nvinfo : EIATTR_SW_WAR
	.align		4
.L_632:
        /*0050*/ 	.byte	0x04, 0x36
        /*0052*/ 	.short	(.L_634 - .L_633)
.L_633:
        /*0054*/ 	.word	0x00000008
.L_634:


//--------------------- .nv.info._ZN7cutlass13device_kernelIN5flash11enable_sm90INS1_16FlashAttnFwdSm90INS1_25CollectiveMainloopFwdSm90ILi2EN4cute5tupleIJNS5_1CILi1EEES8_S8_EEENS6_IJNS7_ILi128EEENS7_ILi96EEENS7_ILi64EEEEEELi256ENS_6half_tEfNS_4arch4Sm90ELb0ELb0ELb0ELb0ELb0ELb0ELb1ELb1ELb0ELb1ELb0ELb0EEENS1_21CollectiveEpilogueFwdINS6_IJSA_NS7_ILi256EEESB_EEES9_SE_SG_Li256ELb0ELb1ELb0ELb0EEENS1_29StaticPersistentTileSchedulerILb0EEEEEEEEEvNT_6ParamsE --------------------------
	.section	.nv.info._ZN7cutlass13device_kernelIN5flash11enable_sm90INS1_16FlashAttnFwdSm90INS1_25CollectiveMainloopFwdSm90ILi2EN4cute5tupleIJNS5_1CILi1EEES8_S8_EEENS6_IJNS7_ILi128EEENS7_ILi96EEENS7_ILi64EEEEEELi256ENS_6half_tEfNS_4arch4Sm90ELb0ELb0ELb0ELb0ELb0ELb0ELb1ELb1ELb0ELb1ELb0ELb0EEENS1_21CollectiveEpilogueFwdINS6_IJSA_NS7_ILi256EEESB_EEES9_SE_SG_Li256ELb0ELb1ELb0ELb0EEENS1_29StaticPersistentTileSchedulerILb0EEEEEEEEEvNT_6ParamsE,"",@"SHT_CUDA_INFO"
	.sectionflags	@""
	.align	4


	//----- nvinfo : EIATTR_CUDA_API_VERSION
	.align		4
        /*0000*/ 	.byte	0x04, 0x37
        /*0002*/ 	.short	(.L_636 - .L_635)
.L_635:
        /*0004*/ 	.word	0x00000082


	//----- nvinfo : EIATTR_KPARAM_INFO
	.align		4
.L_636:
        /*0008*/ 	.byte	0x04, 0x17
        /*000a*/ 	.short	(.L_638 - .L_637)
.L_637:
        /*000c*/ 	.word	0x00000000
        /*0010*/ 	.short	0x0000
        /*0012*/ 	.short	0x0000
        /*0014*/ 	.byte	0x00, 0xf0, 0x01, 0x2c


	//----- nvinfo : EIATTR_SPARSE_MMA_MASK
	.align		4
.L_638:
        /*0018*/ 	.byte	0x03, 0x50
        /*001a*/ 	.short	0x0000


	//----- nvinfo : EIATTR_MAXREG_COUNT
	.align		4
        /*001c*/ 	.byte	0x03, 0x1b
        /*001e*/ 	.short	0x00a8


	//----- nvinfo : EIATTR_MERCURY_ISA_VERSION
	.align		4
        /*0020*/ 	.byte	0x03, 0x5f
        /*0022*/ 	.short	0x0101


	//----- nvinfo : EIATTR_VRC_CTA_INIT_COUNT
	.align		4
        /*0024*/ 	.byte	0x02, 0x4a
	.zero		1
	.zero		1


	//----- nvinfo : EIATTR_EXIT_INSTR_OFFSETS
	.align		4
        /*0028*/ 	.byte	0x04, 0x1c
        /*002a*/ 	.short	(.L_640 - .L_639)


	//   ....[0]....
.L_639:
        /*002c*/ 	.word	0x00000010


	//----- nvinfo : EIATTR_MAX_THREADS
	.align		4
.L_640:
        /*0030*/ 	.byte	0x04, 0x05
        /*0032*/ 	.short	(.L_642 - .L_641)
.L_641:
        /*0034*/ 	.word	0x00000180
        /*0038*/ 	.word	0x00000001
        /*003c*/ 	.word	0x00000001


	//----- nvinfo : EIATTR_CBANK_PARAM_SIZE
	.align		4
.L_642:
        /*0040*/ 	.byte	0x03, 0x19
        /*0042*/ 	.short	0x0b00


	//----- nvinfo : EIATTR_PARAM_CBANK
	.align		4
        /*0044*/ 	.byte	0x04, 0x0a
        /*0046*/ 	.short	(.L_644 - .L_643)
	.align		4
.L_643:
        /*0048*/ 	.word	index@(.nv.constant0._ZN7cutlass13device_kernelIN5flash11enable_sm90INS1_16FlashAttnFwdSm90INS1_25CollectiveMainloopFwdSm90ILi2EN4cute5tupleIJNS5_1CILi1EEES8_S8_EEENS6_IJNS7_ILi128EEENS7_ILi96EEENS7_ILi64EEEEEELi256ENS_6half_tEfNS_4arch4Sm90ELb0ELb0ELb0ELb0ELb0ELb0ELb1ELb1ELb0ELb1ELb0ELb0EEENS1_21CollectiveEpilogueFwdINS6_IJSA_NS7_ILi256EEESB_EEES9_SE_SG_Li256ELb0ELb1ELb0ELb0EEENS1_29StaticPersistentTileSchedulerILb0EEEEEEEEEvNT_6ParamsE)
        /*004c*/ 	.short	0x0380
        /*004e*/ 	.short	0x0b00


	//----- nvinfo : EIATTR_SW_WAR
	.align		4
.L_644:
        /*0050*/ 	.byte	0x04, 0x36
        /*0052*/ 	.short	(.L_646 - .L_645)
.L_645:
        /*0054*/ 	.word	0x00000008
.L_646:


//--------------------- .nv.info._ZN7cutlass13device_kernelIN5flash11enable_sm90INS1_16FlashAttnFwdSm90INS1_25CollectiveMainloopFwdSm90ILi2EN4cute5tupleIJNS5_1CILi1EEES8_S8_EEENS6_IJNS7_ILi128EEENS7_ILi96EEENS7_ILi64EEEEEELi256ENS_6half_tEfNS_4arch4Sm90ELb0ELb0ELb0ELb1ELb0ELb0ELb0ELb1ELb0ELb1ELb0ELb0EEENS1_21CollectiveEpilogueFwdINS6_IJSA_NS7_ILi256EEESB_EEES9_SE_SG_Li256ELb1ELb1ELb0ELb0EEENS1_36VarlenDynamicPersistentTileSchedulerILi128ELi96ELi256ELi128ELb0ELb1ELb1ELb0ELb1ELb1EEEEEEEEEvNT_6ParamsE --------------------------
	.section	.nv.info._ZN7cutlass13device_kernelIN5flash11enable_sm90INS1_16FlashAttnFwdSm90INS1_25CollectiveMainloopFwdSm90ILi2EN4cute5tupleIJNS5_1CILi1EEES8_S8_EEENS6_IJNS7_ILi128EEENS7_ILi96EEENS7_ILi64EEEEEELi256ENS_6half_tEfNS_4arch4Sm90ELb0ELb0ELb0ELb1ELb0ELb0ELb0ELb1ELb0ELb1ELb0ELb0EEENS1_21CollectiveEpilogueFwdINS6_IJSA_NS7_ILi256EEESB_EEES9_SE_SG_Li256ELb1ELb1ELb0ELb0EEENS1_36VarlenDynamicPersistentTileSchedulerILi128ELi96ELi256ELi128ELb0ELb1ELb1ELb0ELb1ELb1EEEEEEEEEvNT_6ParamsE,"",@"SHT_CUDA_INFO"
	.sectionflags	@""
	.align	4


	//----- nvinfo : EIATTR_CUDA_API_VERSION
	.align		4
        /*0000*/ 	.byte	0x04, 0x37
        /*0002*/ 	.short	(.L_648 - .L_647)
.L_647:
        /*0004*/ 	.word	0x00000082


	//----- nvinfo : EIATTR_KPARAM_INFO
	.align		4
.L_648:
        /*0008*/ 	.byte	0x04, 0x17
        /*000a*/ 	.short	(.L_650 - .L_649)
.L_649:
        /*000c*/ 	.word	0x00000000
        /*0010*/ 	.short	0x0000
        /*0012*/ 	.short	0x0000
        /*0014*/ 	.byte	0x00, 0xf0, 0x01, 0x2a


	//----- nvinfo : EIATTR_SPARSE_MMA_MASK
	.align		4
.L_650:
        /*0018*/ 	.byte	0x03, 0x50
        /*001a*/ 	.short	0x0000


	//----- nvinfo : EIATTR_MAXREG_COUNT
	.align		4
        /*001c*/ 	.byte	0x03, 0x1b
        /*001e*/ 	.short	0x00a8


	//----- nvinfo : EIATTR_MERCURY_ISA_VERSION
	.align		4
        /*0020*/ 	.byte	0x03, 0x5f
        /*0022*/ 	.short	0x0101


	//----- nvinfo : EIATTR_VRC_CTA_INIT_COUNT
	.align		4
        /*0024*/ 	.byte	0x02, 0x4a
	.zero		1
	.zero		1


	//----- nvinfo : EIATTR_EXIT_INSTR_OFFSETS
	.align		4
        /*0028*/ 	.byte	0x04, 0x1c
        /*002a*/ 	.short	(.L_652 - .L_651)


	//   ....[0]....
.L_651:
        /*002c*/ 	.word	0x00000010


	//----- nvinfo : EIATTR_MAX_THREADS
	.align		4
.L_652:
        /*0030*/ 	.byte	0x04, 0x05
        /*0032*/ 	.short	(.L_654 - .L_653)
.L_653:
        /*0034*/ 	.word	0x00000180
        /*0038*/ 	.word	0x00000001
        /*003c*/ 	.word	0x00000001


	//----- nvinfo : EIATTR_CBANK_PARAM_SIZE
	.align		4
.L_654:
        /*0040*/ 	.byte	0x03, 0x19
        /*0042*/ 	.short	0x0a80


	//----- nvinfo : EIATTR_PARAM_CBANK
	.align		4
        /*0044*/ 	.byte	0x04, 0x0a
        /*0046*/ 	.short	(.L_656 - .L_655)
	.align		4
.L_655:
        /*0048*/ 	.word	index@(.nv.constant0._ZN7cutlass13device_kernelIN5flash11enable_sm90INS1_16FlashAttnFwdSm90INS1_25CollectiveMainloopFwdSm90ILi2EN4cute5tupleIJNS5_1CILi1EEES8_S8_EEENS6_IJNS7_ILi128EEENS7_ILi96EEENS7_ILi64EEEEEELi256ENS_6half_tEfNS_4arch4Sm90ELb0ELb0ELb0ELb1ELb0ELb0ELb0ELb1ELb0ELb1ELb0ELb0EEENS1_21CollectiveEpilogueFwdINS6_IJSA_NS7_ILi256EEESB_EEES9_SE_SG_Li256ELb1ELb1ELb0ELb0EEENS1_36VarlenDynamicPersistentTileSchedulerILi128ELi96ELi256ELi128ELb0ELb1ELb1ELb0ELb1ELb1EEEEEEEEEvNT_6ParamsE)
        /*004c*/ 	.short	0x0380
        /*004e*/ 	.short	0x0a80


	//----- nvinfo : EIATTR_SW_WAR
	.align		4
.L_656:
        /*0050*/ 	.byte	0x04, 0x36
        /*0052*/ 	.short	(.L_658 - .L_657)
.L_657:
        /*0054*/ 	.word	0x00000008
.L_658:


//--------------------- .nv.info._ZN7cutlass13device_kernelIN5flash11enable_sm90INS1_16FlashAttnFwdSm90INS1_25CollectiveMainloopFwdSm90ILi2EN4cute5tupleIJNS5_1CILi1EEES8_S8_EEENS6_IJNS7_ILi128EEENS7_ILi96EEENS7_ILi64EEEEEELi256ENS_6half_tEfNS_4arch4Sm90ELb0ELb0ELb0ELb1ELb0ELb1ELb0ELb1ELb0ELb1ELb0ELb0EEENS1_21CollectiveEpilogueFwdINS6_IJSA_NS7_ILi256EEESB_EEES9_SE_SG_Li256ELb1ELb1ELb0ELb0EEENS1_36VarlenDynamicPersistentTileSchedulerILi128ELi96ELi256ELi128ELb0ELb1ELb1ELb0ELb1ELb1EEEEEEEEEvNT_6ParamsE --------------------------
	.section	.nv.info._ZN7cutlass13device_kernelIN5flash11enable_sm90INS1_16FlashAttnFwdSm90INS1_25CollectiveMainloopFwdSm90ILi2EN4cute5tupleIJNS5_1CILi1EEES8_S8_EEENS6_IJNS7_ILi128EEENS7_ILi96EEENS7_ILi64EEEEEELi256ENS_6half_tEfNS_4arch4Sm90ELb0ELb0ELb0ELb1ELb0ELb1ELb0ELb1ELb0ELb1ELb0ELb0EEENS1_21CollectiveEpilogueFwdINS6_IJSA_NS7_ILi256EEESB_EEES9_SE_SG_Li256ELb1ELb1ELb0ELb0EEENS1_36VarlenDynamicPersistentTileSchedulerILi128ELi96ELi256ELi128ELb0ELb1ELb1ELb0ELb1ELb1EEEEEEEEEvNT_6ParamsE,"",@"SHT_CUDA_INFO"
	.sectionflags	@""
	.align	4


	//----- nvinfo : EIATTR_CUDA_API_VERSION
	.align		4
        /*0000*/ 	.byte	0x04, 0x37
        /*0002*/ 	.short	(.L_660 - .L_659)
.L_659:
        /*0004*/ 	.word	0x00000082


	//----- nvinfo : EIATTR_KPARAM_INFO
	.align		4
.L_660:
        /*0008*/ 	.byte	0x04, 0x17
        /*000a*/ 	.short	(.L_662 - .L_661)
.L_661:
        /*000c*/ 	.word	0x00000000
        /*0010*/ 	.short	0x0000
        /*0012*/ 	.short	0x0000
        /*0014*/ 	.byte	0x00, 0xf0, 0x01, 0x2a


	//----- nvinfo : EIATTR_SPARSE_MMA_MASK
	.align		4
.L_662:
        /*0018*/ 	.byte	0x03, 0x50
        /*001a*/ 	.short	0x0000


	//----- nvinfo : EIATTR_MAXREG_COUNT
	.align		4
        /*001c*/ 	.byte	0x03, 0x1b
        /*001e*/ 	.short	0x00a8


	//----- nvinfo : EIATTR_MERCURY_ISA_VERSION
	.align		4
        /*0020*/ 	.byte	0x03, 0x5f
        /*0022*/ 	.short	0x0101


	//----- nvinfo : EIATTR_VRC_CTA_INIT_COUNT
	.align		4
        /*0024*/ 	.byte	0x02, 0x4a
	.zero		1
	.zero		1


	//----- nvinfo : EIATTR_EXIT_INSTR_OFFSETS
	.align		4
        /*0028*/ 	.byte	0x04, 0x1c
        /*002a*/ 	.short	(.L_664 - .L_663)


	//   ....[0]....
.L_663:
        /*002c*/ 	.word	0x00000010


	//----- nvinfo : EIATTR_MAX_THREADS
	.align		4
.L_664:
        /*0030*/ 	.byte	0x04, 0x05
        /*0032*/ 	.short	(.L_666 - .L_665)
.L_665:
        /*0034*/ 	.word	0x00000180
        /*0038*/ 	.word	0x00000001
        /*003c*/ 	.word	0x00000001


	//----- nvinfo : EIATTR_CBANK_PARAM_SIZE
	.align		4
.L_666:
        /*0040*/ 	.byte	0x03, 0x19
        /*0042*/ 	.short	0x0a80


	//----- nvinfo : EIATTR_PARAM_CBANK
	.align		4
        /*0044*/ 	.byte	0x04, 0x0a
        /*0046*/ 	.short	(.L_668 - .L_667)
	.align		4
.L_667:
        /*0048*/ 	.word	index@(.nv.constant0._ZN7cutlass13device_kernelIN5flash11enable_sm90INS1_16FlashAttnFwdSm90INS1_25CollectiveMainloopFwdSm90ILi2EN4cute5tupleIJNS5_1CILi1EEES8_S8_EEENS6_IJNS7_ILi128EEENS7_ILi96EEENS7_ILi64EEEEEELi256ENS_6half_tEfNS_4arch4Sm90ELb0ELb0ELb0ELb1ELb0ELb1ELb0ELb1ELb0ELb1ELb0ELb0EEENS1_21CollectiveEpilogueFwdINS6_IJSA_NS7_ILi256EEESB_EEES9_SE_SG_Li256ELb1ELb1ELb0ELb0EEENS1_36VarlenDynamicPersistentTileSchedulerILi128ELi96ELi256ELi128ELb0ELb1ELb1ELb0ELb1ELb1EEEEEEEEEvNT_6ParamsE)
        /*004c*/ 	.short	0x0380
        /*004e*/ 	.short	0x0a80


	//----- nvinfo : EIATTR_SW_WAR
	.align		4
.L_668:
        /*0050*/ 	.byte	0x04, 0x36
        /*0052*/ 	.short	(.L_670 - .L_669)
.L_669:
        /*0054*/ 	.word	0x00000008
.L_670:


//--------------------- .nv.info._ZN7cutlass13device_kernelIN5flash11enable_sm90INS1_16FlashAttnFwdSm90INS1_25CollectiveMainloopFwdSm90ILi2EN4cute5tupleIJNS5_1CILi1EEES8_S8_EEENS6_IJNS7_ILi128EEENS7_ILi96EEENS7_ILi64EEEEEELi256ENS_6half_tEfNS_4arch4Sm90ELb0ELb0ELb0ELb1ELb0ELb0ELb1ELb1ELb0ELb1ELb0ELb0EEENS1_21CollectiveEpilogueFwdINS6_IJSA_NS7_ILi256EEESB_EEES9_SE_SG_Li256ELb1ELb1ELb0ELb0EEENS1_36VarlenDynamicPersistentTileSchedulerILi128ELi96ELi256ELi128ELb0ELb1ELb1ELb0ELb1ELb1EEEEEEEEEvNT_6ParamsE --------------------------
	.section	.nv.info._ZN7cutlass13device_kernelIN5flash11enable_sm90INS1_16FlashAttnFwdSm90INS1_25CollectiveMainloopFwdSm90ILi2EN4cute5tupleIJNS5_1CILi1EEES8_S8_EEENS6_IJNS7_ILi128EEENS7_ILi96EEENS7_ILi64EEEEEELi256ENS_6half_tEfNS_4arch4Sm90ELb0ELb0ELb0ELb1ELb0ELb0ELb1ELb1ELb0ELb1ELb0ELb0EEENS1_21CollectiveEpilogueFwdINS6_IJSA_NS7_ILi256EEESB_EEES9_SE_SG_Li256ELb1ELb1ELb0ELb0EEENS1_36VarlenDynamicPersistentTileSchedulerILi128ELi96ELi256ELi128ELb0ELb1ELb1ELb0ELb1ELb1EEEEEEEEEvNT_6ParamsE,"",@"SHT_CUDA_INFO"
	.sectionflags	@""
	.align	4


	//----- nvinfo : EIATTR_CUDA_API_VERSION
	.align		4
        /*0000*/ 	.byte	0x04, 0x37
        /*0002*/ 	.short	(.L_672 - .L_671)
.L_671:
        /*0004*/ 	.word	0x00000082


	//----- nvinfo : EIATTR_KPARAM_INFO
	.align		4
.L_672:
        /*0008*/ 	.byte	0x04, 0x17
        /*000a*/ 	.short	(.L_674 - .L_673)
.L_673:
        /*000c*/ 	.word	0x00000000
        /*0010*/ 	.short	0x0000
        /*0012*/ 	.short	0x0000
        /*0014*/ 	.byte	0x00, 0xf0, 0x01, 0x2e


	//----- nvinfo : EIATTR_SPARSE_MMA_MASK
	.align		4
.L_674:
        /*0018*/ 	.byte	0x03, 0x50
        /*001a*/ 	.short	0x0000


	//----- nvinfo : EIATTR_MAXREG_COUNT
	.align		4
        /*001c*/ 	.byte	0x03, 0x1b
        /*001e*/ 	.short	0x00a8


	//----- nvinfo : EIATTR_MERCURY_ISA_VERSION
	.align		4
        /*0020*/ 	.byte	0x03, 0x5f
        /*0022*/ 	.short	0x0101


	//----- nvinfo : EIATTR_VRC_CTA_INIT_COUNT
	.align		4
        /*0024*/ 	.byte	0x02, 0x4a
	.zero		1
	.zero		1


	//----- nvinfo : EIATTR_EXIT_INSTR_OFFSETS
	.align		4
        /*0028*/ 	.byte	0x04, 0x1c
        /*002a*/ 	.short	(.L_676 - .L_675)


	//   ....[0]....
.L_675:
        /*002c*/ 	.word	0x00000010


	//----- nvinfo : EIATTR_MAX_THREADS
	.align		4
.L_676:
        /*0030*/ 	.byte	0x04, 0x05
        /*0032*/ 	.short	(.L_678 - .L_677)
.L_677:
        /*0034*/ 	.word	0x00000180
        /*0038*/ 	.word	0x00000001
        /*003c*/ 	.word	0x00000001


	//----- nvinfo : EIATTR_CBANK_PARAM_SIZE
	.align		4
.L_678:
        /*0040*/ 	.byte	0x03, 0x19
        /*0042*/ 	.short	0x0b80


	//----- nvinfo : EIATTR_PARAM_CBANK
	.align		4
        /*0044*/ 	.byte	0x04, 0x0a
        /*0046*/ 	.short	(.L_680 - .L_679)
	.align		4
.L_679:
        /*0048*/ 	.word	index@(.nv.constant0._ZN7cutlass13device_kernelIN5flash11enable_sm90INS1_16FlashAttnFwdSm90INS1_25CollectiveMainloopFwdSm90ILi2EN4cute5tupleIJNS5_1CILi1EEES8_S8_EEENS6_IJNS7_ILi128EEENS7_ILi96EEENS7_ILi64EEEEEELi256ENS_6half_tEfNS_4arch4Sm90ELb0ELb0ELb0ELb1ELb0ELb0ELb1ELb1ELb0ELb1ELb0ELb0EEENS1_21CollectiveEpilogueFwdINS6_IJSA_NS7_ILi256EEESB_EEES9_SE_SG_Li256ELb1ELb1ELb0ELb0EEENS1_36VarlenDynamicPersistentTileSchedulerILi128ELi96ELi256ELi128ELb0ELb1ELb1ELb0ELb1ELb1EEEEEEEEEvNT_6ParamsE)
        /*004c*/ 	.short	0x0380
        /*004e*/ 	.short	0x0b80


	//----- nvinfo : EIATTR_SW_WAR
	.align		4
.L_680:
        /*0050*/ 	.byte	0x04, 0x36
        /*0052*/ 	.short	(.L_682 - .L_681)
.L_681:
        /*0054*/ 	.word	0x00000008
.L_682:


//--------------------- .nv.info._ZN7cutlass13device_kernelIN5flash11enable_sm90INS1_16FlashAttnFwdSm90INS1_25CollectiveMainloopFwdSm90ILi2EN4cute5tupleIJNS5_1CILi1EEES8_S8_EEENS6_IJNS7_ILi128EEENS7_ILi96EEENS7_ILi64EEEEEELi256ENS_6half_tEfNS_4arch4Sm90ELb0ELb0ELb0ELb1ELb0ELb1ELb1ELb1ELb0ELb1ELb0ELb0EEENS1_21CollectiveEpilogueFwdINS6_IJSA_NS7_ILi256EEESB_EEES9_SE_SG_Li256ELb1ELb1ELb0ELb0EEENS1_36VarlenDynamicPersistentTileSchedulerILi128ELi96ELi256ELi128ELb0ELb1ELb1ELb0ELb1ELb1EEEEEEEEEvNT_6ParamsE --------------------------
	.section	.nv.info._ZN7cutlass13device_kernelIN5flash11enable_sm90INS1_16FlashAttnFwdSm90INS1_25CollectiveMainloopFwdSm90ILi2EN4cute5tupleIJNS5_1CILi1EEES8_S8_EEENS6_IJNS7_ILi128EEENS7_ILi96EEENS7_ILi64EEEEEELi256ENS_6half_tEfNS_4arch4Sm90ELb0ELb0ELb0ELb1ELb0ELb1ELb1ELb1ELb0ELb1ELb0ELb0EEENS1_21CollectiveEpilogueFwdINS6_IJSA_NS7_ILi256EEESB_EEES9_SE_SG_Li256ELb1ELb1ELb0ELb0EEENS1_36VarlenDynamicPersistentTileSchedulerILi128ELi96ELi256ELi128ELb0ELb1ELb1ELb0ELb1ELb1EEEEEEEEEvNT_6ParamsE,"",@"SHT_CUDA_INFO"
	.sectionflags	@""
	.align	4


	//----- nvinfo : EIATTR_CUDA_API_VERSION
	.align		4
        /*0000*/ 	.byte	0x04, 0x37
        /*0002*/ 	.short	(.L_684 - .L_683)
.L_683:
        /*0004*/ 	.word	0x00000082


	//----- nvinfo : EIATTR_KPARAM_INFO
	.align		4
.L_684:
        /*0008*/ 	.byte	0x04, 0x17
        /*000a*/ 	.short	(.L_686 - .L_685)
.L_685:
        /*000c*/ 	.word	0x00000000
        /*0010*/ 	.short	0x0000
        /*0012*/ 	.short	0x0000
        /*0014*/ 	.byte	0x00, 0xf0, 0x01, 0x2e


	//----- nvinfo : EIATTR_SPARSE_MMA_MASK
	.align		4
.L_686:
        /*0018*/ 	.byte	0x03, 0x50
        /*001a*/ 	.short	0x0000


	//----- nvinfo : EIATTR_MAXREG_COUNT
	.align		4
        /*001c*/ 	.byte	0x03, 0x1b
        /*001e*/ 	.short	0x00a8


	//----- nvinfo : EIATTR_MERCURY_ISA_VERSION
	.align		4
        /*0020*/ 	.byte	0x03, 0x5f
        /*0022*/ 	.short	0x0101


	//----- nvinfo : EIATTR_VRC_CTA_INIT_COUNT
	.align		4
        /*0024*/ 	.byte	0x02, 0x4a
	.zero		1
	.zero		1


	//----- nvinfo : EIATTR_EXIT_INSTR_OFFSETS
	.align		4
        /*0028*/ 	.byte	0x04, 0x1c
        /*002a*/ 	.short	(.L_688 - .L_687)


	//   ....[0]....
.L_687:
        /*002c*/ 	.word	0x00000010


	//----- nvinfo : EIATTR_MAX_THREADS
	.align		4
.L_688:
        /*0030*/ 	.byte	0x04, 0x05
        /*0032*/ 	.short	(.L_690 - .L_689)
.L_689:
        /*0034*/ 	.word	0x00000180
        /*0038*/ 	.word	0x00000001
        /*003c*/ 	.word	0x00000001


	//----- nvinfo : EIATTR_CBANK_PARAM_SIZE
	.align		4
.L_690:
        /*0040*/ 	.byte	0x03, 0x19
        /*0042*/ 	.short	0x0b80


	//----- nvinfo : EIATTR_PARAM_CBANK
	.align		4
        /*0044*/ 	.byte	0x04, 0x0a
        /*0046*/ 	.short	(.L_692 - .L_691)
	.align		4
.L_691:
        /*0048*/ 	.word	index@(.nv.constant0._ZN7cutlass13device_kernelIN5flash11enable_sm90INS1_16FlashAttnFwdSm90INS1_25CollectiveMainloopFwdSm90ILi2EN4cute5tupleIJNS5_1CILi1EEES8_S8_EEENS6_IJNS7_ILi128EEENS7_ILi96EEENS7_ILi64EEEEEELi256ENS_6half_tEfNS_4arch4Sm90ELb0ELb0ELb0ELb1ELb0ELb1ELb1ELb1ELb0ELb1ELb0ELb0EEENS1_21CollectiveEpilogueFwdINS6_IJSA_NS7_ILi256EEESB_EEES9_SE_SG_Li256ELb1ELb1ELb0ELb0EEENS1_36VarlenDynamicPersistentTileSchedulerILi128ELi96ELi256ELi128ELb0ELb1ELb1ELb0ELb1ELb1EEEEEEEEEvNT_6ParamsE)
        /*004c*/ 	.short	0x0380
        /*004e*/ 	.short	0x0b80


	//----- nvinfo : EIATTR_SW_WAR
	.align		4
.L_692:
        /*0050*/ 	.byte	0x04, 0x36
        /*0052*/ 	.short	(.L_694 - .L_693)
.L_693:
        /*0054*/ 	.word	0x00000008
.L_694:


//--------------------- .nv.info._ZN7cutlass13device_kernelIN5flash11enable_sm90INS1_16FlashAttnFwdSm90INS1_25CollectiveMainloopFwdSm90ILi2EN4cute5tupleIJNS5_1CILi1EEES8_S8_EEENS6_IJNS7_ILi128EEENS7_ILi96EEENS7_ILi64EEEEEELi256ENS_6half_tEfNS_4arch4Sm90ELb0ELb1ELb0ELb0ELb0ELb0ELb0ELb1ELb0ELb1ELb0ELb0EEENS1_21CollectiveEpilogueFwdINS6_IJSA_NS7_ILi256EEESB_EEES9_SE_SG_Li256ELb0ELb1ELb0ELb0EEENS1_30DynamicPersistentTileSchedulerILi256ELi128ELb0ELb1ELb1EEEEEEEEEvNT_6ParamsE --------------------------
	.section	.nv.info._ZN7cutlass13device_kernelIN5flash11enable_sm90INS1_16FlashAttnFwdSm90INS1_25CollectiveMainloopFwdSm90ILi2EN4cute5tupleIJNS5_1CILi1EEES8_S8_EEENS6_IJNS7_ILi128EEENS7_ILi96EEENS7_ILi64EEEEEELi256ENS_6half_tEfNS_4arch4Sm90ELb0ELb1ELb0ELb0ELb0ELb0ELb0ELb1ELb0ELb1ELb0ELb0EEENS1_21CollectiveEpilogueFwdINS6_IJSA_NS7_ILi256EEESB_EEES9_SE_SG_Li256ELb0ELb1ELb0ELb0EEENS1_30DynamicPersistentTileSchedulerILi256ELi128ELb0ELb1ELb1EEEEEEEEEvNT_6ParamsE,"",@"SHT_CUDA_INFO"
	.sectionflags	@""
	.align	4


	//----- nvinfo : EIATTR_CUDA_API_VERSION
	.align		4
        /*0000*/ 	.byte	0x04, 0x37
        /*0002*/ 	.short	(.L_696 - .L_695)
.L_695:
        /*0004*/ 	.word	0x00000082


	//----- nvinfo : EIATTR_KPARAM_INFO
	.align		4
.L_696:
        /*0008*/ 	.byte	0x04, 0x17
        /*000a*/ 	.short	(.L_698 - .L_697)
.L_697:
        /*000c*/ 	.word	0x00000000
        /*0010*/ 	.short	0x0000
        /*0012*/ 	.short	0x0000
        /*0014*/ 	.byte	0x00, 0xf0, 0x01, 0x2a


	//----- nvinfo : EIATTR_SPARSE_MMA_MASK
	.align		4
.L_698:
        /*0018*/ 	.byte	0x03, 0x50
        /*001a*/ 	.short	0x0000


	//----- nvinfo : EIATTR_MAXREG_COUNT
	.align		4
        /*001c*/ 	.byte	0x03, 0x1b
        /*001e*/ 	.short	0x00a8


	//----- nvinfo : EIATTR_MERCURY_ISA_VERSION
	.align		4
        /*0020*/ 	.byte	0x03, 0x5f
        /*0022*/ 	.short	0x0101


	//----- nvinfo : EIATTR_VRC_CTA_INIT_COUNT
	.align		4
        /*0024*/ 	.byte	0x02, 0x4a
	.zero		1
	.zero		1


	//----- nvinfo : EIATTR_EXIT_INSTR_OFFSETS
	.align		4
        /*0028*/ 	.byte	0x04, 0x1c
        /*002a*/ 	.short	(.L_700 - .L_699)


	//   ....[0]....
.L_699:
        /*002c*/ 	.word	0x00000010


	//----- nvinfo : EIATTR_MAX_THREADS
	.align		4
.L_700:
        /*0030*/ 	.byte	0x04, 0x05
        /*0032*/ 	.short	(.L_702 - .L_701)
.L_701:
        /*0034*/ 	.word	0x00000180
        /*0038*/ 	.word	0x00000001
        /*003c*/ 	.word	0x00000001


	//----- nvinfo : EIATTR_CBANK_PARAM_SIZE
	.align		4
.L_702:
        /*0040*/ 	.byte	0x03, 0x19
        /*0042*/ 	.short	0x0a80


	//----- nvinfo : EIATTR_PARAM_CBANK
	.align		4
        /*0044*/ 	.byte	0x04, 0x0a
        /*0046*/ 	.short	(.L_704 - .L_703)
	.align		4
.L_703:
        /*0048*/ 	.word	index@(.nv.constant0._ZN7cutlass13device_kernelIN5flash11enable_sm90INS1_16FlashAttnFwdSm90INS1_25CollectiveMainloopFwdSm90ILi2EN4cute5tupleIJNS5_1CILi1EEES8_S8_EEENS6_IJNS7_ILi128EEENS7_ILi96EEENS7_ILi64EEEEEELi256ENS_6half_tEfNS_4arch4Sm90ELb0ELb1ELb0ELb0ELb0ELb0ELb0ELb1ELb0ELb1ELb0ELb0EEENS1_21CollectiveEpilogueFwdINS6_IJSA_NS7_ILi256EEESB_EEES9_SE_SG_Li256ELb0ELb1ELb0ELb0EEENS1_30DynamicPersistentTileSchedulerILi256ELi128ELb0ELb1ELb1EEEEEEEEEvNT_6ParamsE)
        /*004c*/ 	.short	0x0380
        /*004e*/ 	.short	0x0a80


	//----- nvinfo : EIATTR_SW_WAR
	.align		4
.L_704:
        /*0050*/ 	.byte	0x04, 0x36
        /*0052*/ 	.short	(.L_706 - .L_705)
.L_705:
        /*0054*/ 	.word	0x00000008
.L_706:


//--------------------- .nv.info._ZN7cutlass13device_kernelIN5flash11enable_sm90INS1_16FlashAttnFwdSm90INS1_25CollectiveMainloopFwdSm90ILi2EN4cute5tupleIJNS5_1CILi1EEES8_S8_EEENS6_IJNS7_ILi128EEENS7_ILi96EEENS7_ILi64EEEEEELi256ENS_6half_tEfNS_4arch4Sm90ELb0ELb1ELb0ELb0ELb0ELb0ELb1ELb1ELb0ELb1ELb0ELb0EEENS1_21CollectiveEpilogueFwdINS6_IJSA_NS7_ILi256EEESB_EEES9_SE_SG_Li256ELb0ELb1ELb0ELb0EEENS1_30DynamicPersistentTileSchedulerILi256ELi128ELb0ELb1ELb1EEEEEEEEEvNT_6ParamsE --------------------------
	.section	.nv.info._ZN7cutlass13device_kernelIN5flash11enable_sm90INS1_16FlashAttnFwdSm90INS1_25CollectiveMainloopFwdSm90ILi2EN4cute5tupleIJNS5_1CILi1EEES8_S8_EEENS6_IJNS7_ILi128EEENS7_ILi96EEENS7_ILi64EEEEEELi256ENS_6half_tEfNS_4arch4Sm90ELb0ELb1ELb0ELb0ELb0ELb0ELb1ELb1ELb0ELb1ELb0ELb0EEENS1_21CollectiveEpilogueFwdINS6_IJSA_NS7_ILi256EEESB_EEES9_SE_SG_Li256ELb0ELb1ELb0ELb0EEENS1_30DynamicPersistentTileSchedulerILi256ELi128ELb0ELb1ELb1EEEEEEEEEvNT_6ParamsE,"",@"SHT_CUDA_INFO"
	.sectionflags	@""
	.align	4


	//----- nvinfo : EIATTR_CUDA_API_VERSION
	.align		4
        /*0000*/ 	.byte	0x04, 0x37
        /*0002*/ 	.short	(.L_708 - .L_707)
.L_707:
        /*0004*/ 	.word	0x00000082


	//----- nvinfo : EIATTR_KPARAM_INFO
	.align		4
.L_708:
        /*0008*/ 	.byte	0x04, 0x17
        /*000a*/ 	.short	(.L_710 - .L_709)
.L_709:
        /*000c*/ 	.word	0x00000000
        /*0010*/ 	.short	0x0000
        /*0012*/ 	.short	0x0000
        /*0014*/ 	.byte	0x00, 0xf0, 0x01, 0x2e


	//----- nvinfo : EIATTR_SPARSE_MMA_MASK
	.align		4
.L_710:
        /*0018*/ 	.byte	0x03, 0x50
        /*001a*/ 	.short	0x0000


	//----- nvinfo : EIATTR_MAXREG_COUNT
	.align		4
        /*001c*/ 	.byte	0x03, 0x1b
        /*001e*/ 	.short	0x00a8


	//----- nvinfo : EIATTR_MERCURY_ISA_VERSION
	.align		4
        /*0020*/ 	.byte	0x03, 0x5f
        /*0022*/ 	.short	0x0101


	//----- nvinfo : EIATTR_VRC_CTA_INIT_COUNT
	.align		4
        /*0024*/ 	.byte	0x02, 0x4a
	.zero		1
	.zero		1


	//----- nvinfo : EIATTR_EXIT_INSTR_OFFSETS
	.align		4
        /*0028*/ 	.byte	0x04, 0x1c
        /*002a*/ 	.short	(.L_712 - .L_711)


	//   ....[0]....
.L_711:
        /*002c*/ 	.word	0x00000010


	//----- nvinfo : EIATTR_MAX_THREADS
	.align		4
.L_712:
        /*0030*/ 	.byte	0x04, 0x05
        /*0032*/ 	.short	(.L_714 - .L_713)
.L_713:
        /*0034*/ 	.word	0x00000180
        /*0038*/ 	.word	0x00000001
        /*003c*/ 	.word	0x00000001


	//----- nvinfo : EIATTR_CBANK_PARAM_SIZE
	.align		4
.L_714:
        /*0040*/ 	.byte	0x03, 0x19
        /*0042*/ 	.short	0x0b80


	//----- nvinfo : EIATTR_PARAM_CBANK
	.align		4
        /*0044*/ 	.byte	0x04, 0x0a
        /*0046*/ 	.short	(.L_716 - .L_715)
	.align		4
.L_715:
        /*0048*/ 	.word	index@(.nv.constant0._ZN7cutlass13device_kernelIN5flash11enable_sm90INS1_16FlashAttnFwdSm90INS1_25CollectiveMainloopFwdSm90ILi2EN4cute5tupleIJNS5_1CILi1EEES8_S8_EEENS6_IJNS7_ILi128EEENS7_ILi96EEENS7_ILi64EEEEEELi256ENS_6half_tEfNS_4arch4Sm90ELb0ELb1ELb0ELb0ELb0ELb0ELb1ELb1ELb0ELb1ELb0ELb0EEENS1_21CollectiveEpilogueFwdINS6_IJSA_NS7_ILi256EEESB_EEES9_SE_SG_Li256ELb0ELb1ELb0ELb0EEENS1_30DynamicPersistentTileSchedulerILi256ELi128ELb0ELb1ELb1EEEEEEEEEvNT_6ParamsE)
        /*004c*/ 	.short	0x0380
        /*004e*/ 	.short	0x0b80


	//----- nvinfo : EIATTR_SW_WAR
	.align		4
.L_716:
        /*0050*/ 	.byte	0x04, 0x36
        /*0052*/ 	.short	(.L_718 - .L_717)
.L_717:
        /*0054*/ 	.word	0x00000008
.L_718:


//--------------------- .nv.info._ZN7cutlass13device_kernelIN5flash11enable_sm90INS1_16FlashAttnFwdSm90INS1_25CollectiveMainloopFwdSm90ILi2EN4cute5tupleIJNS5_1CILi1EEES8_S8_EEENS6_IJNS7_ILi128EEENS7_ILi96EEENS7_ILi64EEEEEELi256ENS_6half_tEfNS_4arch4Sm90ELb0ELb1ELb0ELb1ELb0ELb0ELb0ELb1ELb0ELb1ELb0ELb0EEENS1_21CollectiveEpilogueFwdINS6_IJSA_NS7_ILi256EEESB_EEES9_SE_SG_Li256ELb1ELb1ELb0ELb0EEENS1_36VarlenDynamicPersistentTileSchedulerILi128ELi96ELi256ELi128ELb0ELb1ELb1ELb1ELb0ELb1EEEEEEEEEvNT_6ParamsE --------------------------
	.section	.nv.info._ZN7cutlass13device_kernelIN5flash11enable_sm90INS1_16FlashAttnFwdSm90INS1_25CollectiveMainloopFwdSm90ILi2EN4cute5tupleIJNS5_1CILi1EEES8_S8_EEENS6_IJNS7_ILi128EEENS7_ILi96EEENS7_ILi64EEEEEELi256ENS_6half_tEfNS_4arch4Sm90ELb0ELb1ELb0ELb1ELb0ELb0ELb0ELb1ELb0ELb1ELb0ELb0EEENS1_21CollectiveEpilogueFwdINS6_IJSA_NS7_ILi256EEESB_EEES9_SE_SG_Li256ELb1ELb1ELb0ELb0EEENS1_36VarlenDynamicPersistentTileSchedulerILi128ELi96ELi256ELi128ELb0ELb1ELb1ELb1ELb0ELb1EEEEEEEEEvNT_6ParamsE,"",@"SHT_CUDA_INFO"
	.sectionflags	@""
	.align	4


	//----- nvinfo : EIATTR_CUDA_API_VERSION
	.align		4
        /*0000*/ 	.byte	0x04, 0x37
        /*0002*/ 	.short	(.L_720 - .L_719)
.L_719:
        /*0004*/ 	.word	0x00000082


	//----- nvinfo : EIATTR_KPARAM_INFO
	.align		4
.L_720:
        /*0008*/ 	.byte	0x04, 0x17
        /*000a*/ 	.short	(.L_722 - .L_721)
.L_721:
        /*000c*/ 	.word	0x00000000
        /*0010*/ 	.short	0x0000
        /*0012*/ 	.short	0x0000
        /*0014*/ 	.byte	0x00, 0xf0, 0x01, 0x2a


	//----- nvinfo : EIATTR_SPARSE_MMA_MASK
	.align		4
.L_722:
        /*0018*/ 	.byte	0x03, 0x50
        /*001a*/ 	.short	0x0000


	//----- nvinfo : EIATTR_MAXREG_COUNT
	.align		4
        /*001c*/ 	.byte	0x03, 0x1b
        /*001e*/ 	.short	0x00a8


	//----- nvinfo : EIATTR_MERCURY_ISA_VERSION
	.align		4
        /*0020*/ 	.byte	0x03, 0x5f
        /*0022*/ 	.short	0x0101


	//----- nvinfo : EIATTR_VRC_CTA_INIT_COUNT
	.align		4
        /*0024*/ 	.byte	0x02, 0x4a
	.zero		1
	.zero		1


	//----- nvinfo : EIATTR_EXIT_INSTR_OFFSETS
	.align		4
        /*0028*/ 	.byte	0x04, 0x1c
        /*002a*/ 	.short	(.L_724 - .L_723)


	//   ....[0]....
.L_723:
        /*002c*/ 	.word	0x00000010


	//----- nvinfo : EIATTR_MAX_THREADS
	.align		4
.L_724:
        /*0030*/ 	.byte	0x04, 0x05
        /*0032*/ 	.short	(.L_726 - .L_725)
.L_725:
        /*0034*/ 	.word	0x00000180
        /*0038*/ 	.word	0x00000001
        /*003c*/ 	.word	0x00000001


	//----- nvinfo : EIATTR_CBANK_PARAM_SIZE
	.align		4
.L_726:
        /*0040*/ 	.byte	0x03, 0x19
        /*0042*/ 	.short	0x0a80


	//----- nvinfo : EIATTR_PARAM_CBANK
	.align		4
        /*0044*/ 	.byte	0x04, 0x0a
        /*0046*/ 	.short	(.L_728 - .L_727)
	.align		4
.L_727:
        /*0048*/ 	.word	index@(.nv.constant0._ZN7cutlass13device_kernelIN5flash11enable_sm90INS1_16FlashAttnFwdSm90INS1_25CollectiveMainloopFwdSm90ILi2EN4cute5tupleIJNS5_1CILi1EEES8_S8_EEENS6_IJNS7_ILi128EEENS7_ILi96EEENS7_ILi64EEEEEELi256ENS_6half_tEfNS_4arch4Sm90ELb0ELb1ELb0ELb1ELb0ELb0ELb0ELb1ELb0ELb1ELb0ELb0EEENS1_21CollectiveEpilogueFwdINS6_IJSA_NS7_ILi256EEESB_EEES9_SE_SG_Li256ELb1ELb1ELb0ELb0EEENS1_36VarlenDynamicPersistentTileSchedulerILi128ELi96ELi256ELi128ELb0ELb1ELb1ELb1ELb0ELb1EEEEEEEEEvNT_6ParamsE)
        /*004c*/ 	.short	0x0380
        /*004e*/ 	.short	0x0a80


	//----- nvinfo : EIATTR_SW_WAR
	.align		4
.L_728:
        /*0050*/ 	.byte	0x04, 0x36
        /*0052*/ 	.short	(.L_730 - .L_729)
.L_729:
        /*0054*/ 	.word	0x00000008
.L_730:


//--------------------- .nv.info._ZN7cutlass13device_kernelIN5flash11enable_sm90INS1_16FlashAttnFwdSm90INS1_25CollectiveMainloopFwdSm90ILi2EN4cute5tupleIJNS5_1CILi1EEES8_S8_EEENS6_IJNS7_ILi128EEENS7_ILi96EEENS7_ILi64EEEEEELi256ENS_6half_tEfNS_4arch4Sm90ELb0ELb1ELb0ELb1ELb0ELb1ELb0ELb1ELb0ELb1ELb0ELb0EEENS1_21CollectiveEpilogueFwdINS6_IJSA_NS7_ILi256EEESB_EEES9_SE_SG_Li256ELb1ELb1ELb0ELb0EEENS1_36VarlenDynamicPersistentTileSchedulerILi128ELi96ELi256ELi128ELb0ELb1ELb1ELb1ELb0ELb1EEEEEEEEEvNT_6ParamsE --------------------------
	.section	.nv.info._ZN7cutlass13device_kernelIN5flash11enable_sm90INS1_16FlashAttnFwdSm90INS1_25CollectiveMainloopFwdSm90ILi2EN4cute5tupleIJNS5_1CILi1EEES8_S8_EEENS6_IJNS7_ILi128EEENS7_ILi96EEENS7_ILi64EEEEEELi256ENS_6half_tEfNS_4arch4Sm90ELb0ELb1ELb0ELb1ELb0ELb1ELb0ELb1ELb0ELb1ELb0ELb0EEENS1_21CollectiveEpilogueFwdINS6_IJSA_NS7_ILi256EEESB_EEES9_SE_SG_Li256ELb1ELb1ELb0ELb0EEENS1_36VarlenDynamicPersistentTileSchedulerILi128ELi96ELi256ELi128ELb0ELb1ELb1ELb1ELb0ELb1EEEEEEEEEvNT_6ParamsE,"",@"SHT_CUDA_INFO"
	.sectionflags	@""
	.align	4


	//----- nvinfo : EIATTR_CUDA_API_VERSION
	.align		4
        /*0000*/ 	.byte	0x04, 0x37
        /*0002*/ 	.short	(.L_732 - .L_731)
.L_731:
        /*0004*/ 	.word	0x00000082


	//----- nvinfo : EIATTR_KPARAM_INFO
	.align		4
.L_732:
        /*0008*/ 	.byte	0x04, 0x17
        /*000a*/ 	.short	(.L_734 - .L_733)
.L_733:
        /*000c*/ 	.word	0x00000000
        /*0010*/ 	.short	0x0000
        /*0012*/ 	.short	0x0000
        /*0014*/ 	.byte	0x00, 0xf0, 0x01, 0x2a


	//----- nvinfo : EIATTR_SPARSE_MMA_MASK
	.align		4
.L_734:
        /*0018*/ 	.byte	0x03, 0x50
        /*001a*/ 	.short	0x0000


	//----- nvinfo : EIATTR_MAXREG_COUNT
	.align		4
        /*001c*/ 	.byte	0x03, 0x1b
        /*001e*/ 	.short	0x00a8


	//----- nvinfo : EIATTR_MERCURY_ISA_VERSION
	.align		4
        /*0020*/ 	.byte	0x03, 0x5f
        /*0022*/ 	.short	0x0101


	//----- nvinfo : EIATTR_VRC_CTA_INIT_COUNT
	.align		4
        /*0024*/ 	.byte	0x02, 0x4a
	.zero		1
	.zero		1


	//----- nvinfo : EIATTR_EXIT_INSTR_OFFSETS
	.align		4
        /*0028*/ 	.byte	0x04, 0x1c
        /*002a*/ 	.short	(.L_736 - .L_735)


	//   ....[0]....
.L_735:
        /*002c*/ 	.word	0x00000010


	//----- nvinfo : EIATTR_MAX_THREADS
	.align		4
.L_736:
        /*0030*/ 	.byte	0x04, 0x05
        /*0032*/ 	.short	(.L_738 - .L_737)
.L_737:
        /*0034*/ 	.word	0x00000180
        /*0038*/ 	.word	0x00000001
        /*003c*/ 	.word	0x00000001


	//----- nvinfo : EIATTR_CBANK_PARAM_SIZE
	.align		4
.L_738:
        /*0040*/ 	.byte	0x03, 0x19
        /*0042*/ 	.short	0x0a80


	//----- nvinfo : EIATTR_PARAM_CBANK
	.align		4
        /*0044*/ 	.byte	0x04, 0x0a
        /*0046*/ 	.short	(.L_740 - .L_739)
	.align		4
.L_739:
        /*0048*/ 	.word	index@(.nv.constant0._ZN7cutlass13device_kernelIN5flash11enable_sm90INS1_16FlashAttnFwdSm90INS1_25CollectiveMainloopFwdSm90ILi2EN4cute5tupleIJNS5_1CILi1EEES8_S8_EEENS6_IJNS7_ILi128EEENS7_ILi96EEENS7_ILi64EEEEEELi256ENS_6half_tEfNS_4arch4Sm90ELb0ELb1ELb0ELb1ELb0ELb1ELb0ELb1ELb0ELb1ELb0ELb0EEENS1_21CollectiveEpilogueFwdINS6_IJSA_NS7_ILi256EEESB_EEES9_SE_SG_Li256ELb1ELb1ELb0ELb0EEENS1_36VarlenDynamicPersistentTileSchedulerILi128ELi96ELi256ELi128ELb0ELb1ELb1ELb1ELb0ELb1EEEEEEEEEvNT_6ParamsE)
        /*004c*/ 	.short	0x0380
        /*004e*/ 	.short	0x0a80


	//----- nvinfo : EIATTR_SW_WAR
	.align		4
.L_740:
        /*0050*/ 	.byte	0x04, 0x36
        /*0052*/ 	.short	(.L_742 - .L_741)
.L_741:
        /*0054*/ 	.word	0x00000008
.L_742:


//--------------------- .nv.info._ZN7cutlass13device_kernelIN5flash11enable_sm90INS1_16FlashAttnFwdSm90INS1_25CollectiveMainloopFwdSm90ILi2EN4cute5tupleIJNS5_1CILi1EEES8_S8_EEENS6_IJNS7_ILi128EEENS7_ILi96EEENS7_ILi64EEEEEELi256ENS_6half_tEfNS_4arch4Sm90ELb0ELb1ELb0ELb1ELb0ELb0ELb1ELb1ELb0ELb1ELb0ELb0EEENS1_21CollectiveEpilogueFwdINS6_IJSA_NS7_ILi256EEESB_EEES9_SE_SG_Li256ELb1ELb1ELb0ELb0EEENS1_36VarlenDynamicPersistentTileSchedulerILi128ELi96ELi256ELi128ELb0ELb1ELb1ELb1ELb0ELb1EEEEEEEEEvNT_6ParamsE --------------------------
	.section	.nv.info._ZN7cutlass13device_kernelIN5flash11enable_sm90INS1_16FlashAttnFwdSm90INS1_25CollectiveMainloopFwdSm90ILi2EN4cute5tupleIJNS5_1CILi1EEES8_S8_EEENS6_IJNS7_ILi128EEENS7_ILi96EEENS7_ILi64EEEEEELi256ENS_6half_tEfNS_4arch4Sm90ELb0ELb1ELb0ELb1ELb0ELb0ELb1ELb1ELb0ELb1ELb0ELb0EEENS1_21CollectiveEpilogueFwdINS6_IJSA_NS7_ILi256EEESB_EEES9_SE_SG_Li256ELb1ELb1ELb0ELb0EEENS1_36VarlenDynamicPersistentTileSchedulerILi128ELi96ELi256ELi128ELb0ELb1ELb1ELb1ELb0ELb1EEEEEEEEEvNT_6ParamsE,"",@"SHT_CUDA_INFO"
	.sectionflags	@""
	.align	4


	//----- nvinfo : EIATTR_CUDA_API_VERSION
	.align		4
        /*0000*/ 	.byte	0x04, 0x37
        /*0002*/ 	.short	(.L_744 - .L_743)
.L_743:
        /*0004*/ 	.word	0x00000082


	//----- nvinfo : EIATTR_KPARAM_INFO
	.align		4
.L_744:
        /*0008*/ 	.byte	0x04, 0x17
        /*000a*/ 	.short	(.L_746 - .L_745)
.L_745:
        /*000c*/ 	.word	0x00000000
        /*0010*/ 	.short	0x0000
        /*0012*/ 	.short	0x0000
        /*0014*/ 	.byte	0x00, 0xf0, 0x01, 0x2e


	//----- nvinfo : EIATTR_SPARSE_MMA_MASK
	.align		4
.L_746:
        /*0018*/ 	.byte	0x03, 0x50
        /*001a*/ 	.short	0x0000


	//----- nvinfo : EIATTR_MAXREG_COUNT
	.align		4
        /*001c*/ 	.byte	0x03, 0x1b
        /*001e*/ 	.short	0x00a8


	//----- nvinfo : EIATTR_MERCURY_ISA_VERSION
	.align		4
        /*0020*/ 	.byte	0x03, 0x5f
        /*0022*/ 	.short	0x0101


	//----- nvinfo : EIATTR_VRC_CTA_INIT_COUNT
	.align		4
        /*0024*/ 	.byte	0x02, 0x4a
	.zero		1
	.zero		1


	//----- nvinfo : EIATTR_EXIT_INSTR_OFFSETS
	.align		4
        /*0028*/ 	.byte	0x04, 0x1c
        /*002a*/ 	.short	(.L_748 - .L_747)


	//   ....[0]....
.L_747:
        /*002c*/ 	.word	0x00000010


	//----- nvinfo : EIATTR_MAX_THREADS
	.align		4
.L_748:
        /*0030*/ 	.byte	0x04, 0x05
        /*0032*/ 	.short	(.L_750 - .L_749)
.L_749:
        /*0034*/ 	.word	0x00000180
        /*0038*/ 	.word	0x00000001
        /*003c*/ 	.word	0x00000001


	//----- nvinfo : EIATTR_CBANK_PARAM_SIZE
	.align		4
.L_750:
        /*0040*/ 	.byte	0x03, 0x19
        /*0042*/ 	.short	0x0b80


	//----- nvinfo : EIATTR_PARAM_CBANK
	.align		4
        /*0044*/ 	.byte	0x04, 0x0a
        /*0046*/ 	.short	(.L_752 - .L_751)
	.align		4
.L_751:
        /*0048*/ 	.word	index@(.nv.constant0._ZN7cutlass13device_kernelIN5flash11enable_sm90INS1_16FlashAttnFwdSm90INS1_25CollectiveMainloopFwdSm90ILi2EN4cute5tupleIJNS5_1CILi1EEES8_S8_EEENS6_IJNS7_ILi128EEENS7_ILi96EEENS7_ILi64EEEEEELi256ENS_6half_tEfNS_4arch4Sm90ELb0ELb1ELb0ELb1ELb0ELb0ELb1ELb1ELb0ELb1ELb0ELb0EEENS1_21CollectiveEpilogueFwdINS6_IJSA_NS7_ILi256EEESB_EEES9_SE_SG_Li256ELb1ELb1ELb0ELb0EEENS1_36VarlenDynamicPersistentTileSchedulerILi128ELi96ELi256ELi128ELb0ELb1ELb1ELb1ELb0ELb1EEEEEEEEEvNT_6ParamsE)
        /*004c*/ 	.short	0x0380
        /*004e*/ 	.short	0x0b80


	//----- nvinfo : EIATTR_SW_WAR
	.align		4
.L_752:
        /*0050*/ 	.byte	0x04, 0x36
        /*0052*/ 	.short	(.L_754 - .L_753)
.L_753:
        /*0054*/ 	.word	0x00000008
.L_754:


//--------------------- .nv.info._ZN7cutlass13device_kernelIN5flash11enable_sm90INS1_16FlashAttnFwdSm90INS1_25CollectiveMainloopFwdSm90ILi2EN4cute5tupleIJNS5_1CILi1EEES8_S8_EEENS6_IJNS7_ILi128EEENS7_ILi96EEENS7_ILi64EEEEEELi256ENS_6half_tEfNS_4arch4Sm90ELb0ELb1ELb0ELb1ELb0ELb1ELb1ELb1ELb0ELb1ELb0ELb0EEENS1_21CollectiveEpilogueFwdINS6_IJSA_NS7_ILi256EEESB_EEES9_SE_SG_Li256ELb1ELb1ELb0ELb0EEENS1_36VarlenDynamicPersistentTileSchedulerILi128ELi96ELi256ELi128ELb0ELb1ELb1ELb1ELb0ELb1EEEEEEEEEvNT_6ParamsE --------------------------
	.section	.nv.info._ZN7cutlass13device_kernelIN5flash11enable_sm90INS1_16FlashAttnFwdSm90INS1_25CollectiveMainloopFwdSm90ILi2EN4cute5tupleIJNS5_1CILi1EEES8_S8_EEENS6_IJNS7_ILi128EEENS7_ILi96EEENS7_ILi64EEEEEELi256ENS_6half_tEfNS_4arch4Sm90ELb0ELb1ELb0ELb1ELb0ELb1ELb1ELb1ELb0ELb1ELb0ELb0EEENS1_21CollectiveEpilogueFwdINS6_IJSA_NS7_ILi256EEESB_EEES9_SE_SG_Li256ELb1ELb1ELb0ELb0EEENS1_36VarlenDynamicPersistentTileSchedulerILi128ELi96ELi256ELi128ELb0ELb1ELb1ELb1ELb0ELb1EEEEEEEEEvNT_6ParamsE,"",@"SHT_CUDA_INFO"
	.sectionflags	@""
	.align	4


	//----- nvinfo : EIATTR_CUDA_API_VERSION
	.align		4
        /*0000*/ 	.byte	0x04, 0x37
        /*0002*/ 	.short	(.L_756 - .L_755)
.L_755:
        /*0004*/ 	.word	0x00000082


	//----- nvinfo : EIATTR_KPARAM_INFO
	.align		4
.L_756:
        /*0008*/ 	.byte	0x04, 0x17
        /*000a*/ 	.short	(.L_758 - .L_757)
.L_757:
        /*000c*/ 	.word	0x00000000
        /*0010*/ 	.short	0x0000
        /*0012*/ 	.short	0x0000
        /*0014*/ 	.byte	0x00, 0xf0, 0x01, 0x2e


	//----- nvinfo : EIATTR_SPARSE_MMA_MASK
	.align		4
.L_758:
        /*0018*/ 	.byte	0x03, 0x50
        /*001a*/ 	.short	0x0000


	//----- nvinfo : EIATTR_MAXREG_COUNT
	.align		4
        /*001c*/ 	.byte	0x03, 0x1b
        /*001e*/ 	.short	0x00a8


	//----- nvinfo : EIATTR_MERCURY_ISA_VERSION
	.align		4
        /*0020*/ 	.byte	0x03, 0x5f
        /*0022*/ 	.short	0x0101


	//----- nvinfo : EIATTR_VRC_CTA_INIT_COUNT
	.align		4
        /*0024*/ 	.byte	0x02, 0x4a
	.zero		1
	.zero		1


	//----- nvinfo : EIATTR_EXIT_INSTR_OFFSETS
	.align		4
        /*0028*/ 	.byte	0x04, 0x1c
        /*002a*/ 	.short	(.L_760 - .L_759)


	//   ....[0]....
.L_759:
        /*002c*/ 	.word	0x00000010


	//----- nvinfo : EIATTR_MAX_THREADS
	.align		4
.L_760:
        /*0030*/ 	.byte	0x04, 0x05
        /*0032*/ 	.short	(.L_762 - .L_761)
.L_761:
        /*0034*/ 	.word	0x00000180
        /*0038*/ 	.word	0x00000001
        /*003c*/ 	.word	0x00000001


	//----- nvinfo : EIATTR_CBANK_PARAM_SIZE
	.align		4
.L_762:
        /*0040*/ 	.byte	0x03, 0x19
        /*0042*/ 	.short	0x0b80


	//----- nvinfo : EIATTR_PARAM_CBANK
	.align		4
        /*0044*/ 	.byte	0x04, 0x0a
        /*0046*/ 	.short	(.L_764 - .L_763)
	.align		4
.L_763:
        /*0048*/ 	.word	index@(.nv.constant0._ZN7cutlass13device_kernelIN5flash11enable_sm90INS1_16FlashAttnFwdSm90INS1_25CollectiveMainloopFwdSm90ILi2EN4cute5tupleIJNS5_1CILi1EEES8_S8_EEENS6_IJNS7_ILi128EEENS7_ILi96EEENS7_ILi64EEEEEELi256ENS_6half_tEfNS_4arch4Sm90ELb0ELb1ELb0ELb1ELb0ELb1ELb1ELb1ELb0ELb1ELb0ELb0EEENS1_21CollectiveEpilogueFwdINS6_IJSA_NS7_ILi256EEESB_EEES9_SE_SG_Li256ELb1ELb1ELb0ELb0EEENS1_36VarlenDynamicPersistentTileSchedulerILi128ELi96ELi256ELi128ELb0ELb1ELb1ELb1ELb0ELb1EEEEEEEEEvNT_6ParamsE)
        /*004c*/ 	.short	0x0380
        /*004e*/ 	.short	0x0b80


	//----- nvinfo : EIATTR_SW_WAR
	.align		4
.L_764:
        /*0050*/ 	.byte	0x04, 0x36
        /*0052*/ 	.short	(.L_766 - .L_765)
.L_765:
        /*0054*/ 	.word	0x00000008
.L_766:


//--------------------- .nv.info._ZN7cutlass13device_kernelIN5flash11enable_sm90INS1_16FlashAttnFwdSm90INS1_25CollectiveMainloopFwdSm90ILi2EN4cute5tupleIJNS5_1CILi1EEES8_S8_EEENS6_IJNS7_ILi128EEENS7_ILi96EEENS7_ILi64EEEEEELi256ENS_6half_tEfNS_4arch4Sm90ELb1ELb0ELb0ELb0ELb0ELb0ELb0ELb1ELb0ELb1ELb0ELb0EEENS1_21CollectiveEpilogueFwdINS6_IJSA_NS7_ILi256EEESB_EEES9_SE_SG_Li256ELb0ELb1ELb0ELb0EEENS1_30DynamicPersistentTileSchedulerILi256ELi128ELb0ELb1ELb1EEEEEEEEEvNT_6ParamsE --------------------------
	.section	.nv.info._ZN7cutlass13device_kernelIN5flash11enable_sm90INS1_16FlashAttnFwdSm90INS1_25CollectiveMainloopFwdSm90ILi2EN4cute5tupleIJNS5_1CILi1EEES8_S8_EEENS6_IJNS7_ILi128EEENS7_ILi96EEENS7_ILi64EEEEEELi256ENS_6half_tEfNS_4arch4Sm90ELb1ELb0ELb0ELb0ELb0ELb0ELb0ELb1ELb0ELb1ELb0ELb0EEENS1_21CollectiveEpilogueFwdINS6_IJSA_NS7_ILi256EEESB_EEES9_SE_SG_Li256ELb0ELb1ELb0ELb0EEENS1_30DynamicPersistentTileSchedulerILi256ELi128ELb0ELb1ELb1EEEEEEEEEvNT_6ParamsE,"",@"SHT_CUDA_INFO"
	.sectionflags	@""
	.align	4


	//----- nvinfo : EIATTR_CUDA_API_VERSION
	.align		4
        /*0000*/ 	.byte	0x04, 0x37
        /*0002*/ 	.short	(.L_768 - .L_767)
.L_767:
        /*0004*/ 	.word	0x00000082


	//----- nvinfo : EIATTR_KPARAM_INFO
	.align		4
.L_768:
        /*0008*/ 	.byte	0x04, 0x17
        /*000a*/ 	.short	(.L_770 - .L_769)
.L_769:
        /*000c*/ 	.word	0x00000000
        /*0010*/ 	.short	0x0000
        /*0012*/ 	.short	0x0000
        /*0014*/ 	.byte	0x00, 0xf0, 0x01, 0x2a


	//----- nvinfo : EIATTR_SPARSE_MMA_MASK
	.align		4
.L_770:
        /*0018*/ 	.byte	0x03, 0x50
        /*001a*/ 	.short	0x0000


	//----- nvinfo : EIATTR_MAXREG_COUNT
	.align		4
        /*001c*/ 	.byte	0x03, 0x1b
        /*001e*/ 	.short	0x00a8


	//----- nvinfo : EIATTR_MERCURY_ISA_VERSION
	.align		4
        /*0020*/ 	.byte	0x03, 0x5f
        /*0022*/ 	.short	0x0101


	//----- nvinfo : EIATTR_VRC_CTA_INIT_COUNT
	.align		4
        /*0024*/ 	.byte	0x02, 0x4a
	.zero		1
	.zero		1


	//----- nvinfo : EIATTR_EXIT_INSTR_OFFSETS
	.align		4
        /*0028*/ 	.byte	0x04, 0x1c
        /*002a*/ 	.short	(.L_772 - .L_771)


	//   ....[0]....
.L_771:
        /*002c*/ 	.word	0x00000010


	//----- nvinfo : EIATTR_MAX_THREADS
	.align		4
.L_772:
        /*0030*/ 	.byte	0x04, 0x05
        /*0032*/ 	.short	(.L_774 - .L_773)
.L_773:
        /*0034*/ 	.word	0x00000180
        /*0038*/ 	.word	0x00000001
        /*003c*/ 	.word	0x00000001


	//----- nvinfo : EIATTR_CBANK_PARAM_SIZE
	.align		4
.L_774:
        /*0040*/ 	.byte	0x03, 0x19
        /*0042*/ 	.short	0x0a80


	//----- nvinfo : EIATTR_PARAM_CBANK
	.align		4
        /*0044*/ 	.byte	0x04, 0x0a
        /*0046*/ 	.short	(.L_776 - .L_775)
	.align		4
.L_775:
        /*0048*/ 	.word	index@(.nv.constant0._ZN7cutlass13device_kernelIN5flash11enable_sm90INS1_16FlashAttnFwdSm90INS1_25CollectiveMainloopFwdSm90ILi2EN4cute5tupleIJNS5_1CILi1EEES8_S8_EEENS6_IJNS7_ILi128EEENS7_ILi96EEENS7_ILi64EEEEEELi256ENS_6half_tEfNS_4arch4Sm90ELb1ELb0ELb0ELb0ELb0ELb0ELb0ELb1ELb0ELb1ELb0ELb0EEENS1_21CollectiveEpilogueFwdINS6_IJSA_NS7_ILi256EEESB_EEES9_SE_SG_Li256ELb0ELb1ELb0ELb0EEENS1_30DynamicPersistentTileSchedulerILi256ELi128ELb0ELb1ELb1EEEEEEEEEvNT_6ParamsE)
        /*004c*/ 	.short	0x0380
        /*004e*/ 	.short	0x0a80


	//----- nvinfo : EIATTR_SW_WAR
	.align		4
.L_776:
        /*0050*/ 	.byte	0x04, 0x36
        /*0052*/ 	.short	(.L_778 - .L_777)
.L_777:
        /*0054*/ 	.word	0x00000008
.L_778:


//--------------------- .nv.info._ZN7cutlass13device_kernelIN5flash11enable_sm90INS1_16FlashAttnFwdSm90INS1_25CollectiveMainloopFwdSm90ILi2EN4cute5tupleIJNS5_1CILi1EEES8_S8_EEENS6_IJNS7_ILi128EEENS7_ILi96EEENS7_ILi64EEEEEELi256ENS_6half_tEfNS_4arch4Sm90ELb1ELb0ELb0ELb0ELb0ELb0ELb1ELb1ELb0ELb1ELb0ELb0EEENS1_21CollectiveEpilogueFwdINS6_IJSA_NS7_ILi256EEESB_EEES9_SE_SG_Li256ELb0ELb1ELb0ELb0EEENS1_30DynamicPersistentTileSchedulerILi256ELi128ELb0ELb1ELb1EEEEEEEEEvNT_6ParamsE --------------------------
	.section	.nv.info._ZN7cutlass13device_kernelIN5flash11enable_sm90INS1_16FlashAttnFwdSm90INS1_25CollectiveMainloopFwdSm90ILi2EN4cute5tupleIJNS5_1CILi1EEES8_S8_EEENS6_IJNS7_ILi128EEENS7_ILi96EEENS7_ILi64EEEEEELi256ENS_6half_tEfNS_4arch4Sm90ELb1ELb0ELb0ELb0ELb0ELb0ELb1ELb1ELb0ELb1ELb0ELb0EEENS1_21CollectiveEpilogueFwdINS6_IJSA_NS7_ILi256EEESB_EEES9_SE_SG_Li256ELb0ELb1ELb0ELb0EEENS1_30DynamicPersistentTileSchedulerILi256ELi128ELb0ELb1ELb1EEEEEEEEEvNT_6ParamsE,"",@"SHT_CUDA_INFO"
	.sectionflags	@""
	.align	4


	//----- nvinfo : EIATTR_CUDA_API_VERSION
	.align		4
        /*0000*/ 	.byte	0x04, 0x37
        /*0002*/ 	.short	(.L_780 - .L_779)
.L_779:
        /*0004*/ 	.word	0x00000082


	//----- nvinfo : EIATTR_KPARAM_INFO
	.align		4
.L_780:
        /*0008*/ 	.byte	0x04, 0x17
        /*000a*/ 	.short	(.L_782 - .L_781)
.L_781:
        /*000c*/ 	.word	0x00000000
        /*0010*/ 	.short	0x0000
        /*0012*/ 	.short	0x0000
        /*0014*/ 	.byte	0x00, 0xf0, 0x01, 0x2e


	//----- nvinfo : EIATTR_SPARSE_MMA_MASK
	.align		4
.L_782:
        /*0018*/ 	.byte	0x03, 0x50
        /*001a*/ 	.short	0x0000


	//----- nvinfo : EIATTR_MAXREG_COUNT
	.align		4
        /*001c*/ 	.byte	0x03, 0x1b
        /*001e*/ 	.short	0x00a8


	//----- nvinfo : EIATTR_MERCURY_ISA_VERSION
	.align		4
        /*0020*/ 	.byte	0x03, 0x5f
        /*0022*/ 	.short	0x0101


	//----- nvinfo : EIATTR_VRC_CTA_INIT_COUNT
	.align		4
        /*0024*/ 	.byte	0x02, 0x4a
	.zero		1
	.zero		1


	//----- nvinfo : EIATTR_EXIT_INSTR_OFFSETS
	.align		4
        /*0028*/ 	.byte	0x04, 0x1c
        /*002a*/ 	.short	(.L_784 - .L_783)


	//   ....[0]....
.L_783:
        /*002c*/ 	.word	0x00000010


	//----- nvinfo : EIATTR_MAX_THREADS
	.align		4
.L_784:
        /*0030*/ 	.byte	0x04, 0x05
        /*0032*/ 	.short	(.L_786 - .L_785)
.L_785:
        /*0034*/ 	.word	0x00000180
        /*0038*/ 	.word	0x00000001
        /*003c*/ 	.word	0x00000001


	//----- nvinfo : EIATTR_CBANK_PARAM_SIZE
	.align		4
.L_786:
        /*0040*/ 	.byte	0x03, 0x19
        /*0042*/ 	.short	0x0b80


	//----- nvinfo : EIATTR_PARAM_CBANK
	.align		4
        /*0044*/ 	.byte	0x04, 0x0a
        /*0046*/ 	.short	(.L_788 - .L_787)
	.align		4
.L_787:
        /*0048*/ 	.word	index@(.nv.constant0._ZN7cutlass13device_kernelIN5flash11enable_sm90INS1_16FlashAttnFwdSm90INS1_25CollectiveMainloopFwdSm90ILi2EN4cute5tupleIJNS5_1CILi1EEES8_S8_EEENS6_IJNS7_ILi128EEENS7_ILi96EEENS7_ILi64EEEEEELi256ENS_6half_tEfNS_4arch4Sm90ELb1ELb0ELb0ELb0ELb0ELb0ELb1ELb1ELb0ELb1ELb0ELb0EEENS1_21CollectiveEpilogueFwdINS6_IJSA_NS7_ILi256EEESB_EEES9_SE_SG_Li256ELb0ELb1ELb0ELb0EEENS1_30DynamicPersistentTileSchedulerILi256ELi128ELb0ELb1ELb1EEEEEEEEEvNT_6ParamsE)
        /*004c*/ 	.short	0x0380
        /*004e*/ 	.short	0x0b80


	//----- nvinfo : EIATTR_SW_WAR
	.align		4
.L_788:
        /*0050*/ 	.byte	0x04, 0x36
        /*0052*/ 	.short	(.L_790 - .L_789)
.L_789:
        /*0054*/ 	.word	0x00000008
.L_790:


//--------------------- .nv.info._ZN7cutlass13device_kernelIN5flash11enable_sm90INS1_16FlashAttnFwdSm90INS1_25CollectiveMainloopFwdSm90ILi2EN4cute5tupleIJNS5_1CILi1EEES8_S8_EEENS6_IJNS7_ILi128EEENS7_ILi96EEENS7_ILi64EEEEEELi256ENS_6half_tEfNS_4arch4Sm90ELb1ELb0ELb0ELb1ELb0ELb0ELb0ELb1ELb0ELb1ELb0ELb0EEENS1_21CollectiveEpilogueFwdINS6_IJSA_NS7_ILi256EEESB_EEES9_SE_SG_Li256ELb1ELb1ELb0ELb0EEENS1_36VarlenDynamicPersistentTileSchedulerILi128ELi96ELi256ELi128ELb0ELb1ELb1ELb1ELb1ELb1EEEEEEEEEvNT_6ParamsE --------------------------
	.section	.nv.info._ZN7cutlass13device_kernelIN5flash11enable_sm90INS1_16FlashAttnFwdSm90INS1_25CollectiveMainloopFwdSm90ILi2EN4cute5tupleIJNS5_1CILi1EEES8_S8_EEENS6_IJNS7_ILi128EEENS7_ILi96EEENS7_ILi64EEEEEELi256ENS_6half_tEfNS_4arch4Sm90ELb1ELb0ELb0ELb1ELb0ELb0ELb0ELb1ELb0ELb1ELb0ELb0EEENS1_21CollectiveEpilogueFwdINS6_IJSA_NS7_ILi256EEESB_EEES9_SE_SG_Li256ELb1ELb1ELb0ELb0EEENS1_36VarlenDynamicPersistentTileSchedulerILi128ELi96ELi256ELi128ELb0ELb1ELb1ELb1ELb1ELb1EEEEEEEEEvNT_6ParamsE,"",@"SHT_CUDA_INFO"
	.sectionflags	@""
	.align	4


	//----- nvinfo : EIATTR_CUDA_API_VERSION
	.align		4
        /*0000*/ 	.byte	0x04, 0x37
        /*0002*/ 	.short	(.L_792 - .L_791)
.L_791:
        /*0004*/ 	.word	0x00000082


	//----- nvinfo : EIATTR_KPARAM_INFO
	.align		4
.L_792:
        /*0008*/ 	.byte	0x04, 0x17
        /*000a*/ 	.short	(.L_794 - .L_793)
.L_793:
        /*000c*/ 	.word	0x00000000
        /*0010*/ 	.short	0x0000
        /*0012*/ 	.short	0x0000
        /*0014*/ 	.byte	0x00, 0xf0, 0x01, 0x2a


	//----- nvinfo : EIATTR_SPARSE_MMA_MASK
	.align		4
.L_794:
        /*0018*/ 	.byte	0x03, 0x50
        /*001a*/ 	.short	0x0000


	//----- nvinfo : EIATTR_MAXREG_COUNT
	.align		4
        /*001c*/ 	.byte	0x03, 0x1b
        /*001e*/ 	.short	0x00a8


	//----- nvinfo : EIATTR_MERCURY_ISA_VERSION
	.align		4
        /*0020*/ 	.byte	0x03, 0x5f
        /*0022*/ 	.short	0x0101


	//----- nvinfo : EIATTR_VRC_CTA_INIT_COUNT
	.align		4
        /*0024*/ 	.byte	0x02, 0x4a
	.zero		1
	.zero		1


	//----- nvinfo : EIATTR_EXIT_INSTR_OFFSETS
	.align		4
        /*0028*/ 	.byte	0x04, 0x1c
        /*002a*/ 	.short	(.L_796 - .L_795)


	//   ....[0]....
.L_795:
        /*002c*/ 	.word	0x00000010


	//----- nvinfo : EIATTR_MAX_THREADS
	.align		4
.L_796:
        /*0030*/ 	.byte	0x04, 0x05
        /*0032*/ 	.short	(.L_798 - .L_797)
.L_797:
        /*0034*/ 	.word	0x00000180
        /*0038*/ 	.word	0x00000001
        /*003c*/ 	.word	0x00000001


	//----- nvinfo : EIATTR_CBANK_PARAM_SIZE
	.align		4
.L_798:
        /*0040*/ 	.byte	0x03, 0x19
        /*0042*/ 	.short	0x0a80


	//----- nvinfo : EIATTR_PARAM_CBANK
	.align		4
        /*0044*/ 	.byte	0x04, 0x0a
        /*0046*/ 	.short	(.L_800 - .L_799)
	.align		4
.L_799:
        /*0048*/ 	.word	index@(.nv.constant0._ZN7cutlass13device_kernelIN5flash11enable_sm90INS1_16FlashAttnFwdSm90INS1_25CollectiveMainloopFwdSm90ILi2EN4cute5tupleIJNS5_1CILi1EEES8_S8_EEENS6_IJNS7_ILi128EEENS7_ILi96EEENS7_ILi64EEEEEELi256ENS_6half_tEfNS_4arch4Sm90ELb1ELb0ELb0ELb1ELb0ELb0ELb0ELb1ELb0ELb1ELb0ELb0EEENS1_21CollectiveEpilogueFwdINS6_IJSA_NS7_ILi256EEESB_EEES9_SE_SG_Li256ELb1ELb1ELb0ELb0EEENS1_36VarlenDynamicPersistentTileSchedulerILi128ELi96ELi256ELi128ELb0ELb1ELb1ELb1ELb1ELb1EEEEEEEEEvNT_6ParamsE)
        /*004c*/ 	.short	0x0380
        /*004e*/ 	.short	0x0a80


	//----- nvinfo : EIATTR_SW_WAR
	.align		4
.L_800:
        /*0050*/ 	.byte	0x04, 0x36
        /*0052*/ 	.short	(.L_802 - .L_801)
.L_801:
        /*0054*/ 	.word	0x00000008
.L_802:


//--------------------- .nv.info._ZN7cutlass13device_kernelIN5flash11enable_sm90INS1_16FlashAttnFwdSm90INS1_25CollectiveMainloopFwdSm90ILi2EN4cute5tupleIJNS5_1CILi1EEES8_S8_EEENS6_IJNS7_ILi128EEENS7_ILi96EEENS7_ILi64EEEEEELi256ENS_6half_tEfNS_4arch4Sm90ELb1ELb0ELb0ELb1ELb0ELb1ELb0ELb1ELb0ELb1ELb0ELb0EEENS1_21CollectiveEpilogueFwdINS6_IJSA_NS7_ILi256EEESB_EEES9_SE_SG_Li256ELb1ELb1ELb0ELb0EEENS1_36VarlenDynamicPersistentTileSchedulerILi128ELi96ELi256ELi128ELb0ELb1ELb1ELb1ELb1ELb1EEEEEEEEEvNT_6ParamsE --------------------------
	.section	.nv.info._ZN7cutlass13device_kernelIN5flash11enable_sm90INS1_16FlashAttnFwdSm90INS1_25CollectiveMainloopFwdSm90ILi2EN4cute5tupleIJNS5_1CILi1EEES8_S8_EEENS6_IJNS7_ILi128EEENS7_ILi96EEENS7_ILi64EEEEEELi256ENS_6half_tEfNS_4arch4Sm90ELb1ELb0ELb0ELb1ELb0ELb1ELb0ELb1ELb0ELb1ELb0ELb0EEENS1_21CollectiveEpilogueFwdINS6_IJSA_NS7_ILi256EEESB_EEES9_SE_SG_Li256ELb1ELb1ELb0ELb0EEENS1_36VarlenDynamicPersistentTileSchedulerILi128ELi96ELi256ELi128ELb0ELb1ELb1ELb1ELb1ELb1EEEEEEEEEvNT_6ParamsE,"",@"SHT_CUDA_INFO"
	.sectionflags	@""
	.align	4


	//----- nvinfo : EIATTR_CUDA_API_VERSION
	.align		4
        /*0000*/ 	.byte	0x04, 0x37
        /*0002*/ 	.short	(.L_804 - .L_803)
.L_803:
        /*0004*/ 	.word	0x00000082


	//----- nvinfo : EIATTR_KPARAM_INFO
	.align		4
.L_804:
        /*0008*/ 	.byte	0x04, 0x17
        /*000a*/ 	.short	(.L_806 - .L_805)
.L_805:
        /*000c*/ 	.word	0x00000000
        /*0010*/ 	.short	0x0000
        /*0012*/ 	.short	0x0000
        /*0014*/ 	.byte	0x00, 0xf0, 0x01, 0x2a


	//----- nvinfo : EIATTR_SPARSE_MMA_MASK
	.align		4
.L_806:
        /*0018*/ 	.byte	0x03, 0x50
        /*001a*/ 	.short	0x0000


	//----- nvinfo : EIATTR_MAXREG_COUNT
	.align		4
        /*001c*/ 	.byte	0x03, 0x1b
        /*001e*/ 	.short	0x00a8


	//----- nvinfo : EIATTR_MERCURY_ISA_VERSION
	.align		4
        /*0020*/ 	.byte	0x03, 0x5f
        /*0022*/ 	.short	0x0101


	//----- nvinfo : EIATTR_VRC_CTA_INIT_COUNT
	.align		4
        /*0024*/ 	.byte	0x02, 0x4a
	.zero		1
	.zero		1


	//----- nvinfo : EIATTR_EXIT_INSTR_OFFSETS
	.align		4
        /*0028*/ 	.byte	0x04, 0x1c
        /*002a*/ 	.short	(.L_808 - .L_807)


	//   ....[0]....
.L_807:
        /*002c*/ 	.word	0x00000010


	//----- nvinfo : EIATTR_MAX_THREADS
	.align		4
.L_808:
        /*0030*/ 	.byte	0x04, 0x05
        /*0032*/ 	.short	(.L_810 - .L_809)
.L_809:
        /*0034*/ 	.word	0x00000180
        /*0038*/ 	.word	0x00000001
        /*003c*/ 	.word	0x00000001


	//----- nvinfo : EIATTR_CBANK_PARAM_SIZE
	.align		4
.L_810:
        /*0040*/ 	.byte	0x03, 0x19
        /*0042*/ 	.short	0x0a80


	//----- nvinfo : EIATTR_PARAM_CBANK
	.align		4
        /*0044*/ 	.byte	0x04, 0x0a
        /*0046*/ 	.short	(.L_812 - .L_811)
	.align		4
.L_811:
        /*0048*/ 	.word	index@(.nv.constant0._ZN7cutlass13device_kernelIN5flash11enable_sm90INS1_16FlashAttnFwdSm90INS1_25CollectiveMainloopFwdSm90ILi2EN4cute5tupleIJNS5_1CILi1EEES8_S8_EEENS6_IJNS7_ILi128EEENS7_ILi96EEENS7_ILi64EEEEEELi256ENS_6half_tEfNS_4arch4Sm90ELb1ELb0ELb0ELb1ELb0ELb1ELb0ELb1ELb0ELb1ELb0ELb0EEENS1_21CollectiveEpilogueFwdINS6_IJSA_NS7_ILi256EEESB_EEES9_SE_SG_Li256ELb1ELb1ELb0ELb0EEENS1_36VarlenDynamicPersistentTileSchedulerILi128ELi96ELi256ELi128ELb0ELb1ELb1ELb1ELb1ELb1EEEEEEEEEvNT_6ParamsE)
        /*004c*/ 	.short	0x0380
        /*004e*/ 	.short	0x0a80


	//----- nvinfo : EIATTR_SW_WAR
	.align		4
.L_812:
        /*0050*/ 	.byte	0x04, 0x36
        /*0052*/ 	.short	(.L_814 - .L_813)
.L_813:
        /*0054*/ 	.word	0x00000008
.L_814:


//--------------------- .nv.info._ZN7cutlass13device_kernelIN5flash11enable_sm90INS1_16FlashAttnFwdSm90INS1_25CollectiveMainloopFwdSm90ILi2EN4cute5tupleIJNS5_1CILi1EEES8_S8_EEENS6_IJNS7_ILi128EEENS7_ILi96EEENS7_ILi64EEEEEELi256ENS_6half_tEfNS_4arch4Sm90ELb1ELb0ELb0ELb1ELb0ELb0ELb1ELb1ELb0ELb1ELb0ELb0EEENS1_21CollectiveEpilogueFwdINS6_IJSA_NS7_ILi256EEESB_EEES9_SE_SG_Li256ELb1ELb1ELb0ELb0EEENS1_36VarlenDynamicPersistentTileSchedulerILi128ELi96ELi256ELi128ELb0ELb1ELb1ELb1ELb1ELb1EEEEEEEEEvNT_6ParamsE --------------------------
	.section	.nv.info._ZN7cutlass13device_kernelIN5flash11enable_sm90INS1_16FlashAttnFwdSm90INS1_25CollectiveMainloopFwdSm90ILi2EN4cute5tupleIJNS5_1CILi1EEES8_S8_EEENS6_IJNS7_ILi128EEENS7_ILi96EEENS7_ILi64EEEEEELi256ENS_6half_tEfNS_4arch4Sm90ELb1ELb0ELb0ELb1ELb0ELb0ELb1ELb1ELb0ELb1ELb0ELb0EEENS1_21CollectiveEpilogueFwdINS6_IJSA_NS7_ILi256EEESB_EEES9_SE_SG_Li256ELb1ELb1ELb0ELb0EEENS1_36VarlenDynamicPersistentTileSchedulerILi128ELi96ELi256ELi128ELb0ELb1ELb1ELb1ELb1ELb1EEEEEEEEEvNT_6ParamsE,"",@"SHT_CUDA_INFO"
	.sectionflags	@""
	.align	4


	//----- nvinfo : EIATTR_CUDA_API_VERSION
	.align		4
        /*0000*/ 	.byte	0x04, 0x37
        /*0002*/ 	.short	(.L_816 - .L_815)
.L_815:
        /*0004*/ 	.word	0x00000082


	//----- nvinfo : EIATTR_KPARAM_INFO
	.align		4
.L_816:
        /*0008*/ 	.byte	0x04, 0x17
        /*000a*/ 	.short	(.L_818 - .L_817)
.L_817:
        /*000c*/ 	.word	0x00000000
        /*0010*/ 	.short	0x0000
        /*0012*/ 	.short	0x0000
        /*0014*/ 	.byte	0x00, 0xf0, 0x01, 0x2e


	//----- nvinfo : EIATTR_SPARSE_MMA_MASK
	.align		4
.L_818:
        /*0018*/ 	.byte	0x03, 0x50
        /*001a*/ 	.short	0x0000


	//----- nvinfo : EIATTR_MAXREG_COUNT
	.align		4
        /*001c*/ 	.byte	0x03, 0x1b
        /*001e*/ 	.short	0x00a8


	//----- nvinfo : EIATTR_MERCURY_ISA_VERSION
	.align		4
        /*0020*/ 	.byte	0x03, 0x5f
        /*0022*/ 	.short	0x0101


	//----- nvinfo : EIATTR_VRC_CTA_INIT_COUNT
	.align		4
        /*0024*/ 	.byte	0x02, 0x4a
	.zero		1
	.zero		1


	//----- nvinfo : EIATTR_EXIT_INSTR_OFFSETS
	.align		4
        /*0028*/ 	.byte	0x04, 0x1c
        /*002a*/ 	.short	(.L_820 - .L_819)


	//   ....[0]....
.L_819:
        /*002c*/ 	.word	0x00000010


	//----- nvinfo : EIATTR_MAX_THREADS
	.align		4
.L_820:
        /*0030*/ 	.byte	0x04, 0x05
        /*0032*/ 	.short	(.L_822 - .L_821)
.L_821:
        /*0034*/ 	.word	0x00000180
        /*0038*/ 	.word	0x00000001
        /*003c*/ 	.word	0x00000001


	//----- nvinfo : EIATTR_CBANK_PARAM_SIZE
	.align		4
.L_822:
        /*0040*/ 	.byte	0x03, 0x19
        /*0042*/ 	.short	0x0b80


	//----- nvinfo : EIATTR_PARAM_CBANK
	.align		4
        /*0044*/ 	.byte	0x04, 0x0a
        /*0046*/ 	.short	(.L_824 - .L_823)
	.align		4
.L_823:
        /*0048*/ 	.word	index@(.nv.constant0._ZN7cutlass13device_kernelIN5flash11enable_sm90INS1_16FlashAttnFwdSm90INS1_25CollectiveMainloopFwdSm90ILi2EN4cute5tupleIJNS5_1CILi1EEES8_S8_EEENS6_IJNS7_ILi128EEENS7_ILi96EEENS7_ILi64EEEEEELi256ENS_6half_tEfNS_4arch4Sm90ELb1ELb0ELb0ELb1ELb0ELb0ELb1ELb1ELb0ELb1ELb0ELb0EEENS1_21CollectiveEpilogueFwdINS6_IJSA_NS7_ILi256EEESB_EEES9_SE_SG_Li256ELb1ELb1ELb0ELb0EEENS1_36VarlenDynamicPersistentTileSchedulerILi128ELi96ELi256ELi128ELb0ELb1ELb1ELb1ELb1ELb1EEEEEEEEEvNT_6ParamsE)
        /*004c*/ 	.short	0x0380
        /*004e*/ 	.short	0x0b80


	//----- nvinfo : EIATTR_SW_WAR
	.align		4
.L_824:
        /*0050*/ 	.byte	0x04, 0x36
        /*0052*/ 	.short	(.L_826 - .L_825)
.L_825:
        /*0054*/ 	.word	0x00000008
.L_826:


//--------------------- .nv.info._ZN7cutlass13device_kernelIN5flash11enable_sm90INS1_16FlashAttnFwdSm90INS1_25CollectiveMainloopFwdSm90ILi2EN4cute5tupleIJNS5_1CILi1EEES8_S8_EEENS6_IJNS7_ILi128EEENS7_ILi96EEENS7_ILi64EEEEEELi256ENS_6half_tEfNS_4arch4Sm90ELb1ELb0ELb0ELb1ELb0ELb1ELb1ELb1ELb0ELb1ELb0ELb0EEENS1_21CollectiveEpilogueFwdINS6_IJSA_NS7_ILi256EEESB_EEES9_SE_SG_Li256ELb1ELb1ELb0ELb0EEENS1_36VarlenDynamicPersistentTileSchedulerILi128ELi96ELi256ELi128ELb0ELb1ELb1ELb1ELb1ELb1EEEEEEEEEvNT_6ParamsE --------------------------
	.section	.nv.info._ZN7cutlass13device_kernelIN5flash11enable_sm90INS1_16FlashAttnFwdSm90INS1_25CollectiveMainloopFwdSm90ILi2EN4cute5tupleIJNS5_1CILi1EEES8_S8_EEENS6_IJNS7_ILi128EEENS7_ILi96EEENS7_ILi64EEEEEELi256ENS_6half_tEfNS_4arch4Sm90ELb1ELb0ELb0ELb1ELb0ELb1ELb1ELb1ELb0ELb1ELb0ELb0EEENS1_21CollectiveEpilogueFwdINS6_IJSA_NS7_ILi256EEESB_EEES9_SE_SG_Li256ELb1ELb1ELb0ELb0EEENS1_36VarlenDynamicPersistentTileSchedulerILi128ELi96ELi256ELi128ELb0ELb1ELb1ELb1ELb1ELb1EEEEEEEEEvNT_6ParamsE,"",@"SHT_CUDA_INFO"
	.sectionflags	@""
	.align	4


	//----- nvinfo : EIATTR_CUDA_API_VERSION
	.align		4
        /*0000*/ 	.byte	0x04, 0x37
        /*0002*/ 	.short	(.L_828 - .L_827)
.L_827:
        /*0004*/ 	.word	0x00000082


	//----- nvinfo : EIATTR_KPARAM_INFO
	.align		4
.L_828:
        /*0008*/ 	.byte	0x04, 0x17
        /*000a*/ 	.short	(.L_830 - .L_829)
.L_829:
        /*000c*/ 	.word	0x00000000
        /*0010*/ 	.short	0x0000
        /*0012*/ 	.short	0x0000
        /*0014*/ 	.byte	0x00, 0xf0, 0x01, 0x2e


	//----- nvinfo : EIATTR_SPARSE_MMA_MASK
	.align		4
.L_830:
        /*0018*/ 	.byte	0x03, 0x50
        /*001a*/ 	.short	0x0000


	//----- nvinfo : EIATTR_MAXREG_COUNT
	.align		4
        /*001c*/ 	.byte	0x03, 0x1b
        /*001e*/ 	.short	0x00a8


	//----- nvinfo : EIATTR_MERCURY_ISA_VERSION
	.align		4
        /*0020*/ 	.byte	0x03, 0x5f
        /*0022*/ 	.short	0x0101


	//----- nvinfo : EIATTR_VRC_CTA_INIT_COUNT
	.align		4
        /*0024*/ 	.byte	0x02, 0x4a
	.zero		1
	.zero		1


	//----- nvinfo : EIATTR_EXIT_INSTR_OFFSETS
	.align		4
        /*0028*/ 	.byte	0x04, 0x1c
        /*002a*/ 	.short	(.L_832 - .L_831)


	//   ....[0]....
.L_831:
        /*002c*/ 	.word	0x00000010


	//----- nvinfo : EIATTR_MAX_THREADS
	.align		4
.L_832:
        /*0030*/ 	.byte	0x04, 0x05
        /*0032*/ 	.short	(.L_834 - .L_833)
.L_833:
        /*0034*/ 	.word	0x00000180
        /*0038*/ 	.word	0x00000001
        /*003c*/ 	.word	0x00000001


	//----- nvinfo : EIATTR_CBANK_PARAM_SIZE
	.align		4
.L_834:
        /*0040*/ 	.byte	0x03, 0x19
        /*0042*/ 	.short	0x0b80


	//----- nvinfo : EIATTR_PARAM_CBANK
	.align		4
        /*0044*/ 	.byte	0x04, 0x0a
        /*0046*/ 	.short	(.L_836 - .L_835)
	.align		4
.L_835:
        /*0048*/ 	.word	index@(.nv.constant0._ZN7cutlass13device_kernelIN5flash11enable_sm90INS1_16FlashAttnFwdSm90INS1_25CollectiveMainloopFwdSm90ILi2EN4cute5tupleIJNS5_1CILi1EEES8_S8_EEENS6_IJNS7_ILi128EEENS7_ILi96EEENS7_ILi64EEEEEELi256ENS_6half_tEfNS_4arch4Sm90ELb1ELb0ELb0ELb1ELb0ELb1ELb1ELb1ELb0ELb1ELb0ELb0EEENS1_21CollectiveEpilogueFwdINS6_IJSA_NS7_ILi256EEESB_EEES9_SE_SG_Li256ELb1ELb1ELb0ELb0EEENS1_36VarlenDynamicPersistentTileSchedulerILi128ELi96ELi256ELi128ELb0ELb1ELb1ELb1ELb1ELb1EEEEEEEEEvNT_6ParamsE)
        /*004c*/ 	.short	0x0380
        /*004e*/ 	.short	0x0b80


	//----- nvinfo : EIATTR_SW_WAR
	.align		4
.L_836:
        /*0050*/ 	.byte	0x04, 0x36
        /*0052*/ 	.short	(.L_838 - .L_837)
.L_837:
        /*0054*/ 	.word	0x00000008
.L_838:


//--------------------- .nv.callgraph             --------------------------
	.section	.nv.callgraph,"",@"SHT_CUDA_CALLGRAPH"
	.align	4
	.sectionentsize	8
	.align		4
        /*0000*/ 	.word	0x00000000
	.align		4
        /*0004*/ 	.word	0xffffffff
	.align		4
        /*0008*/ 	.word	0x00000000
	.align		4
        /*000c*/ 	.word	0xfffffffe
	.align		4
        /*0010*/ 	.word	0x00000000
	.align		4
        /*0014*/ 	.word	0xfffffffd
	.align		4
        /*0018*/ 	.word	0x00000000
	.align		4
        /*001c*/ 	.word	0xfffffffc


//--------------------- .nv.constant4             --------------------------
	.section	.nv.constant4,"a",@progbits
	.align	8
	.align		8
.nv.constant4:
        /*0000*/ 	.dword	_ZN75_INTERNAL_c5a58c41_39_flash_fwd_hdimdiff_fp16_packgqa_sm90_cu_f3e6f9ee_37244cuda3std3__45__cpo5beginE
	.align		8
        /*0008*/ 	.dword	_ZN75_INTERNAL_c5a58c41_39_flash_fwd_hdimdiff_fp16_packgqa_sm90_cu_f3e6f9ee_37244cuda3std3__45__cpo3endE
	.align		8
        /*0010*/ 	.dword	_ZN75_INTERNAL_c5a58c41_39_flash_fwd_hdimdiff_fp16_packgqa_sm90_cu_f3e6f9ee_37244cuda3std3__45__cpo6cbeginE
	.align		8
        /*0018*/ 	.dword	_ZN75_INTERNAL_c5a58c41_39_flash_fwd_hdimdiff_fp16_packgqa_sm90_cu_f3e6f9ee_37244cuda3std3__45__cpo4cendE
	.align		8
        /*0020*/ 	.dword	_ZN75_INTERNAL_c5a58c41_39_flash_fwd_hdimdiff_fp16_packgqa_sm90_cu_f3e6f9ee_37244cuda3std3__477_GLOBAL__N__c5a58c41_39_flash_fwd_hdimdiff_fp16_packgqa_sm90_cu_f3e6f9ee_37246ignoreE
	.align		8
        /*0028*/ 	.dword	_ZN75_INTERNAL_c5a58c41_39_flash_fwd_hdimdiff_fp16_packgqa_sm90_cu_f3e6f9ee_37244cuda3std3__419piecewise_constructE
	.align		8
        /*0030*/ 	.dword	_ZN75_INTERNAL_c5a58c41_39_flash_fwd_hdimdiff_fp16_packgqa_sm90_cu_f3e6f9ee_37244cuda3std3__48in_placeE
	.align		8
        /*0038*/ 	.dword	_ZN75_INTERNAL_c5a58c41_39_flash_fwd_hdimdiff_fp16_packgqa_sm90_cu_f3e6f9ee_37244cuda3std6ranges3__45__cpo4swapE
	.align		8
        /*0040*/ 	.dword	_ZN75_INTERNAL_c5a58c41_39_flash_fwd_hdimdiff_fp16_packgqa_sm90_cu_f3e6f9ee_37244cuda3std6ranges3__45__cpo9iter_moveE
	.align		8
        /*0048*/ 	.dword	_ZN75_INTERNAL_c5a58c41_39_flash_fwd_hdimdiff_fp16_packgqa_sm90_cu_f3e6f9ee_37244cute7productE
	.align		8
        /*0050*/ 	.dword	_ZN75_INTERNAL_c5a58c41_39_flash_fwd_hdimdiff_fp16_packgqa_sm90_cu_f3e6f9ee_37244cute1_E


//--------------------- .text._ZN7cutlass13device_kernelIN5flash11enable_sm90INS1_16FlashAttnFwdSm90INS1_25CollectiveMainloopFwdSm90ILi2EN4cute5tupleIJNS5_1CILi1EEES8_S8_EEENS6_IJNS7_ILi128EEESA_NS7_ILi192EEEEEELi128ENS_6half_tEfNS_4arch4Sm90ELb0ELb0ELb0ELb0ELb0ELb0ELb0ELb1ELb1ELb1ELb0ELb0EEENS1_21CollectiveEpilogueFwdINS6_IJSA_SA_SA_EEES9_SD_SF_Li256ELb0ELb1ELb0ELb0EEENS1_29StaticPersistentTileSchedulerILb0EEEEEEEEEvNT_6ParamsE --------------------------
	.section	.text._ZN7cutlass13device_kernelIN5flash11enable_sm90INS1_16FlashAttnFwdSm90INS1_25CollectiveMainloopFwdSm90ILi2EN4cute5tupleIJNS5_1CILi1EEES8_S8_EEENS6_IJNS7_ILi128EEESA_NS7_ILi192EEEEEELi128ENS_6half_tEfNS_4arch4Sm90ELb0ELb0ELb0ELb0ELb0ELb0ELb0ELb1ELb1ELb1ELb0ELb0EEENS1_21CollectiveEpilogueFwdINS6_IJSA_SA_SA_EEES9_SD_SF_Li256ELb0ELb1ELb0ELb0EEENS1_29StaticPersistentTileSchedulerILb0EEEEEEEEEvNT_6ParamsE,"ax",@progbits
	.align	128
.text._ZN7cutlass13device_kernelIN5flash11enable_sm90INS1_16FlashAttnFwdSm90INS1_25CollectiveMainloopFwdSm90ILi2EN4cute5tupleIJNS5_1CILi1EEES8_S8_EEENS6_IJNS7_ILi128EEESA_NS7_ILi192EEEEEELi128ENS_6half_tEfNS_4arch4Sm90ELb0ELb0ELb0ELb0ELb0ELb0ELb0ELb1ELb1ELb1ELb0ELb0EEENS1_21CollectiveEpilogueFwdINS6_IJSA_SA_SA_EEES9_SD_SF_Li256ELb0ELb1ELb0ELb0EEENS1_29StaticPersistentTileSchedulerILb0EEEEEEEEEvNT_6ParamsE:
        .type           _ZN7cutlass13device_kernelIN5flash11enable_sm90INS1_16FlashAttnFwdSm90INS1_25CollectiveMainloopFwdSm90ILi2EN4cute5tupleIJNS5_1CILi1EEES8_S8_EEENS6_IJNS7_ILi128EEESA_NS7_ILi192EEEEEELi128ENS_6half_tEfNS_4arch4Sm90ELb0ELb0ELb0ELb0ELb0ELb0ELb0ELb1ELb1ELb1ELb0ELb0EEENS1_21CollectiveEpilogueFwdINS6_IJSA_SA_SA_EEES9_SD_SF_Li256ELb0ELb1ELb0ELb0EEENS1_29StaticPersistentTileSchedulerILb0EEEEEEEEEvNT_6ParamsE,@function
        .size           _ZN7cutlass13device_kernelIN5flash11enable_sm90INS1_16FlashAttnFwdSm90INS1_25CollectiveMainloopFwdSm90ILi2EN4cute5tupleIJNS5_1CILi1EEES8_S8_EEENS6_IJNS7_ILi128EEESA_NS7_ILi192EEEEEELi128ENS_6half_tEfNS_4arch4Sm90ELb0ELb0ELb0ELb0ELb0ELb0ELb0ELb1ELb1ELb1ELb0ELb0EEENS1_21CollectiveEpilogueFwdINS6_IJSA_SA_SA_EEES9_SD_SF_Li256ELb0ELb1ELb0ELb0EEENS1_29StaticPersistentTileSchedulerILb0EEEEEEEEEvNT_6ParamsE,(.L_x_46 - _ZN7cutlass13device_kernelIN5flash11enable_sm90INS1_16FlashAttnFwdSm90INS1_25CollectiveMainloopFwdSm90ILi2EN4cute5tupleIJNS5_1CILi1EEES8_S8_EEENS6_IJNS7_ILi128EEESA_NS7_ILi192EEEEEELi128ENS_6half_tEfNS_4arch4Sm90ELb0ELb0ELb0ELb0ELb0ELb0ELb0ELb1ELb1ELb1ELb0ELb0EEENS1_21CollectiveEpilogueFwdINS6_IJSA_SA_SA_EEES9_SD_SF_Li256ELb0ELb1ELb0ELb0EEENS1_29StaticPersistentTileSchedulerILb0EEEEEEEEEvNT_6ParamsE)
        .other          _ZN7cutlass13device_kernelIN5flash11enable_sm90INS1_16FlashAttnFwdSm90INS1_25CollectiveMainloopFwdSm90ILi2EN4cute5tupleIJNS5_1CILi1EEES8_S8_EEENS6_IJNS7_ILi128EEESA_NS7_ILi192EEEEEELi128ENS_6half_tEfNS_4arch4Sm90ELb0ELb0ELb0ELb0ELb0ELb0ELb0ELb1ELb1ELb1ELb0ELb0EEENS1_21CollectiveEpilogueFwdINS6_IJSA_SA_SA_EEES9_SD_SF_Li256ELb0ELb1ELb0ELb0EEENS1_29StaticPersistentTileSchedulerILb0EEEEEEEEEvNT_6ParamsE,@"STO_CUDA_ENTRY STV_DEFAULT"
_ZN7cutlass13device_kernelIN5flash11enable_sm90INS1_16FlashAttnFwdSm90INS1_25CollectiveMainloopFwdSm90ILi2EN4cute5tupleIJNS5_1CILi1EEES8_S8_EEENS6_IJNS7_ILi128EEESA_NS7_ILi192EEEEEELi128ENS_6half_tEfNS_4arch4Sm90ELb0ELb0ELb0ELb0ELb0ELb0ELb0ELb1ELb1ELb1ELb0ELb0EEENS1_21CollectiveEpilogueFwdINS6_IJSA_SA_SA_EEES9_SD_SF_Li256ELb0ELb1ELb0ELb0EEENS1_29StaticPersistentTileSchedulerILb0EEEEEEEEEvNT_6ParamsE:
[----:B------:R-:W-:Y:S01]  /*0000*/  LDC R1, c[0x0][0x37c] ;  /* 0x0000df00ff017b82 */ /* 0x000fe20000000800 */
[----:B------:R-:W-:Y:S05]  /*0010*/  EXIT ;  /* 0x000000000000794d */ /* 0x000fea0003800000 */
.L_x_0:
[----:B------:R-:W-:-:S00]  /*0020*/  BRA `(.L_x_0) ;  /* 0xfffffffc00fc7947 */ /* 0x000fc0000383ffff */
[----:B------:R-:W-:-:S00]  /*0030*/  NOP ;  /* 0x0000000000007918 */ /* 0x000fc00000000000 */
        /* <DEDUP_REMOVED lines=12> */
.L_x_46:


//--------------------- .text._ZN7cutlass13device_kernelIN5flash11enable_sm90INS1_16FlashAttnFwdSm90INS1_25CollectiveMainloopFwdSm90ILi2EN4cute5tupleIJNS5_1CILi2EEENS7_ILi1EEES9_EEENS6_IJNS7_ILi128EEESB_NS7_ILi192EEEEEELi128ENS_6half_tEfNS_4arch4Sm90ELb0ELb0ELb0ELb0ELb0ELb0ELb0ELb1ELb1ELb1ELb0ELb0EEENS1_21CollectiveEpilogueFwdINS6_IJSB_SB_SB_EEESA_SE_SG_Li256ELb0ELb1ELb0ELb0EEENS1_29StaticPersistentTileSchedulerILb0EEEEEEEEEvNT_6ParamsE --------------------------
	.section	.text._ZN7cutlass13device_kernelIN5flash11enable_sm90INS1_16FlashAttnFwdSm90INS1_25CollectiveMainloopFwdSm90ILi2EN4cute5tupleIJNS5_1CILi2EEENS7_ILi1EEES9_EEENS6_IJNS7_ILi128EEESB_NS7_ILi192EEEEEELi128ENS_6half_tEfNS_4arch4Sm90ELb0ELb0ELb0ELb0ELb0ELb0ELb0ELb1ELb1ELb1ELb0ELb0EEENS1_21CollectiveEpilogueFwdINS6_IJSB_SB_SB_EEESA_SE_SG_Li256ELb0ELb1ELb0ELb0EEENS1_29StaticPersistentTileSchedulerILb0EEEEEEEEEvNT_6ParamsE,"ax",@progbits
	.align	128
.text._ZN7cutlass13device_kernelIN5flash11enable_sm90INS1_16FlashAttnFwdSm90INS1_25CollectiveMainloopFwdSm90ILi2EN4cute5tupleIJNS5_1CILi2EEENS7_ILi1EEES9_EEENS6_IJNS7_ILi128EEESB_NS7_ILi192EEEEEELi128ENS_6half_tEfNS_4arch4Sm90ELb0ELb0ELb0ELb0ELb0ELb0ELb0ELb1ELb1ELb1ELb0ELb0EEENS1_21CollectiveEpilogueFwdINS6_IJSB_SB_SB_EEESA_SE_SG_Li256ELb0ELb1ELb0ELb0EEENS1_29StaticPersistentTileSchedulerILb0EEEEEEEEEvNT_6ParamsE:
        .type           _ZN7cutlass13device_kernelIN5flash11enable_sm90INS1_16FlashAttnFwdSm90INS1_25CollectiveMainloopFwdSm90ILi2EN4cute5tupleIJNS5_1CILi2EEENS7_ILi1EEES9_EEENS6_IJNS7_ILi128EEESB_NS7_ILi192EEEEEELi128ENS_6half_tEfNS_4arch4Sm90ELb0ELb0ELb0ELb0ELb0ELb0ELb0ELb1ELb1ELb1ELb0ELb0EEENS1_21CollectiveEpilogueFwdINS6_IJSB_SB_SB_EEESA_SE_SG_Li256ELb0ELb1ELb0ELb0EEENS1_29StaticPersistentTileSchedulerILb0EEEEEEEEEvNT_6ParamsE,@function
        .size           _ZN7cutlass13device_kernelIN5flash11enable_sm90INS1_16FlashAttnFwdSm90INS1_25CollectiveMainloopFwdSm90ILi2EN4cute5tupleIJNS5_1CILi2EEENS7_ILi1EEES9_EEENS6_IJNS7_ILi128EEESB_NS7_ILi192EEEEEELi128ENS_6half_tEfNS_4arch4Sm90ELb0ELb0ELb0ELb0ELb0ELb0ELb0ELb1ELb1ELb1ELb0ELb0EEENS1_21CollectiveEpilogueFwdINS6_IJSB_SB_SB_EEESA_SE_SG_Li256ELb0ELb1ELb0ELb0EEENS1_29StaticPersistentTileSchedulerILb0EEEEEEEEEvNT_6ParamsE,(.L_x_47 - _ZN7cutlass13device_kernelIN5flash11enable_sm90INS1_16FlashAttnFwdSm90INS1_25CollectiveMainloopFwdSm90ILi2EN4cute5tupleIJNS5_1CILi2EEENS7_ILi1EEES9_EEENS6_IJNS7_ILi128EEESB_NS7_ILi192EEEEEELi128ENS_6half_tEfNS_4arch4Sm90ELb0ELb0ELb0ELb0ELb0ELb0ELb0ELb1ELb1ELb1ELb0ELb0EEENS1_21CollectiveEpilogueFwdINS6_IJSB_SB_SB_EEESA_SE_SG_Li256ELb0ELb1ELb0ELb0EEENS1_29StaticPersistentTileSchedulerILb0EEEEEEEEEvNT_6ParamsE)
        .other          _ZN7cutlass13device_kernelIN5flash11enable_sm90INS1_16FlashAttnFwdSm90INS1_25CollectiveMainloopFwdSm90ILi2EN4cute5tupleIJNS5_1CILi2EEENS7_ILi1EEES9_EEENS6_IJNS7_ILi128EEESB_NS7_ILi192EEEEEELi128ENS_6half_tEfNS_4arch4Sm90ELb0ELb0ELb0ELb0ELb0ELb0ELb0ELb1ELb1ELb1ELb0ELb0EEENS1_21CollectiveEpilogueFwdINS6_IJSB_SB_SB_EEESA_SE_SG_Li256ELb0ELb1ELb0ELb0EEENS1_29StaticPersistentTileSchedulerILb0EEEEEEEEEvNT_6ParamsE,@"STO_CUDA_ENTRY STV_DEFAULT"
_ZN7cutlass13device_kernelIN5flash11enable_sm90INS1_16FlashAttnFwdSm90INS1_25CollectiveMainloopFwdSm90ILi2EN4cute5tupleIJNS5_1CILi2EEENS7_ILi1EEES9_EEENS6_IJNS7_ILi128EEESB_NS7_ILi192EEEEEELi128ENS_6half_tEfNS_4arch4Sm90ELb0ELb0ELb0ELb0ELb0ELb0ELb0ELb1ELb1ELb1ELb0ELb0EEENS1_21CollectiveEpilogueFwdINS6_IJSB_SB_SB_EEESA_SE_SG_Li256ELb0ELb1ELb0ELb0EEENS1_29StaticPersistentTileSchedulerILb0EEEEEEEEEvNT_6ParamsE:
[----:B------:R-:W-:Y:S01]  /*0000*/  LDC R1, c[0x0][0x37c] ;  /* 0x0000df00ff017b82 */ /* 0x000fe20000000800 */
[----:B------:R-:W-:Y:S05]  /*0010*/  EXIT ;  /* 0x000000000000794d */ /* 0x000fea0003800000 */
.L_x_1:
        /* <DEDUP_REMOVED lines=14> */
.L_x_47:


//--------------------- .text._ZN7cutlass13device_kernelIN5flash11enable_sm90INS1_16FlashAttnFwdSm90INS1_25CollectiveMainloopFwdSm90ILi2EN4cute5tupleIJNS5_1CILi1EEES8_S8_EEENS6_IJNS7_ILi128EEESA_NS7_ILi192EEEEEELi128ENS_6half_tEfNS_4arch4Sm90ELb0ELb0ELb0ELb1ELb0ELb0ELb0ELb1ELb1ELb1ELb0ELb0EEENS1_21CollectiveEpilogueFwdINS6_IJSA_SA_SA_EEES9_SD_SF_Li256ELb1ELb1ELb0ELb0EEENS1_36VarlenDynamicPersistentTileSchedulerILi128ELi128ELi256ELi128ELb0ELb1ELb1ELb0ELb1ELb1EEEEEEEEEvNT_6ParamsE --------------------------
	.section	.text._ZN7cutlass13device_kernelIN5flash11enable_sm90INS1_16FlashAttnFwdSm90INS1_25CollectiveMainloopFwdSm90ILi2EN4cute5tupleIJNS5_1CILi1EEES8_S8_EEENS6_IJNS7_ILi128EEESA_NS7_ILi192EEEEEELi128ENS_6half_tEfNS_4arch4Sm90ELb0ELb0ELb0ELb1ELb0ELb0ELb0ELb1ELb1ELb1ELb0ELb0EEENS1_21CollectiveEpilogueFwdINS6_IJSA_SA_SA_EEES9_SD_SF_Li256ELb1ELb1ELb0ELb0EEENS1_36VarlenDynamicPersistentTileSchedulerILi128ELi128ELi256ELi128ELb0ELb1ELb1ELb0ELb1ELb1EEEEEEEEEvNT_6ParamsE,"ax",@progbits
	.align	128
.text._ZN7cutlass13device_kernelIN5flash11enable_sm90INS1_16FlashAttnFwdSm90INS1_25CollectiveMainloopFwdSm90ILi2EN4cute5tupleIJNS5_1CILi1EEES8_S8_EEENS6_IJNS7_ILi128EEESA_NS7_ILi192EEEEEELi128ENS_6half_tEfNS_4arch4Sm90ELb0ELb0ELb0ELb1ELb0ELb0ELb0ELb1ELb1ELb1ELb0ELb0EEENS1_21CollectiveEpilogueFwdINS6_IJSA_SA_SA_EEES9_SD_SF_Li256ELb1ELb1ELb0ELb0EEENS1_36VarlenDynamicPersistentTileSchedulerILi128ELi128ELi256ELi128ELb0ELb1ELb1ELb0ELb1ELb1EEEEEEEEEvNT_6ParamsE:
        .type           _ZN7cutlass13device_kernelIN5flash11enable_sm90INS1_16FlashAttnFwdSm90INS1_25CollectiveMainloopFwdSm90ILi2EN4cute5tupleIJNS5_1CILi1EEES8_S8_EEENS6_IJNS7_ILi128EEESA_NS7_ILi192EEEEEELi128ENS_6half_tEfNS_4arch4Sm90ELb0ELb0ELb0ELb1ELb0ELb0ELb0ELb1ELb1ELb1ELb0ELb0EEENS1_21CollectiveEpilogueFwdINS6_IJSA_SA_SA_EEES9_SD_SF_Li256ELb1ELb1ELb0ELb0EEENS1_36VarlenDynamicPersistentTileSchedulerILi128ELi128ELi256ELi128ELb0ELb1ELb1ELb0ELb1ELb1EEEEEEEEEvNT_6ParamsE,@function
        .size           _ZN7cutlass13device_kernelIN5flash11enable_sm90INS1_16FlashAttnFwdSm90INS1_25CollectiveMainloopFwdSm90ILi2EN4cute5tupleIJNS5_1CILi1EEES8_S8_EEENS6_IJNS7_ILi128EEESA_NS7_ILi192EEEEEELi128ENS_6half_tEfNS_4arch4Sm90ELb0ELb0ELb0ELb1ELb0ELb0ELb0ELb1ELb1ELb1ELb0ELb0EEENS1_21CollectiveEpilogueFwdINS6_IJSA_SA_SA_EEES9_SD_SF_Li256ELb1ELb1ELb0ELb0EEENS1_36VarlenDynamicPersistentTileSchedulerILi128ELi128ELi256ELi128ELb0ELb1ELb1ELb0ELb1ELb1EEEEEEEEEvNT_6ParamsE,(.L_x_48 - _ZN7cutlass13device_kernelIN5flash11enable_sm90INS1_16FlashAttnFwdSm90INS1_25CollectiveMainloopFwdSm90ILi2EN4cute5tupleIJNS5_1CILi1EEES8_S8_EEENS6_IJNS7_ILi128EEESA_NS7_ILi192EEEEEELi128ENS_6half_tEfNS_4arch4Sm90ELb0ELb0ELb0ELb1ELb0ELb0ELb0ELb1ELb1ELb1ELb0ELb0EEENS1_21CollectiveEpilogueFwdINS6_IJSA_SA_SA_EEES9_SD_SF_Li256ELb1ELb1ELb0ELb0EEENS1_36VarlenDynamicPersistentTileSchedulerILi128ELi128ELi256ELi128ELb0ELb1ELb1ELb0ELb1ELb1EEEEEEEEEvNT_6ParamsE)
        .other          _ZN7cutlass13device_kernelIN5flash11enable_sm90INS1_16FlashAttnFwdSm90INS1_25CollectiveMainloopFwdSm90ILi2EN4cute5tupleIJNS5_1CILi1EEES8_S8_EEENS6_IJNS7_ILi128EEESA_NS7_ILi192EEEEEELi128ENS_6half_tEfNS_4arch4Sm90ELb0ELb0ELb0ELb1ELb0ELb0ELb0ELb1ELb1ELb1ELb0ELb0EEENS1_21CollectiveEpilogueFwdINS6_IJSA_SA_SA_EEES9_SD_SF_Li256ELb1ELb1ELb0ELb0EEENS1_36VarlenDynamicPersistentTileSchedulerILi128ELi128ELi256ELi128ELb0ELb1ELb1ELb0ELb1ELb1EEEEEEEEEvNT_6ParamsE,@"STO_CUDA_ENTRY STV_DEFAULT"
_ZN7cutlass13device_kernelIN5flash11enable_sm90INS1_16FlashAttnFwdSm90INS1_25CollectiveMainloopFwdSm90ILi2EN4cute5tupleIJNS5_1CILi1EEES8_S8_EEENS6_IJNS7_ILi128EEESA_NS7_ILi192EEEEEELi128ENS_6half_tEfNS_4arch4Sm90ELb0ELb0ELb0ELb1ELb0ELb0ELb0ELb1ELb1ELb1ELb0ELb0EEENS1_21CollectiveEpilogueFwdINS6_IJSA_SA_SA_EEES9_SD_SF_Li256ELb1ELb1ELb0ELb0EEENS1_36VarlenDynamicPersistentTileSchedulerILi128ELi128ELi256ELi128ELb0ELb1ELb1ELb0ELb1ELb1EEEEEEEEEvNT_6ParamsE:
[----:B------:R-:W-:Y:S01]  /*0000*/  LDC R1, c[0x0][0x37c] ;  /* 0x0000df00ff017b82 */ /* 0x000fe20000000800 */
[----:B------:R-:W-:Y:S05]  /*0010*/  EXIT ;  /* 0x000000000000794d */ /* 0x000fea0003800000 */
.L_x_2:
        /* <DEDUP_REMOVED lines=14> */
.L_x_48:


//--------------------- .text._ZN7cutlass13device_kernelIN5flash11enable_sm90INS1_16FlashAttnFwdSm90INS1_25CollectiveMainloopFwdSm90ILi2EN4cute5tupleIJNS5_1CILi1EEES8_S8_EEENS6_IJNS7_ILi128EEESA_NS7_ILi192EEEEEELi128ENS_6half_tEfNS_4arch4Sm90ELb0ELb0ELb0ELb1ELb0ELb1ELb0ELb1ELb1ELb1ELb0ELb0EEENS1_21CollectiveEpilogueFwdINS6_IJSA_SA_SA_EEES9_SD_SF_Li256ELb1ELb1ELb0ELb0EEENS1_36VarlenDynamicPersistentTileSchedulerILi128ELi128ELi256ELi128ELb0ELb1ELb1ELb0ELb1ELb1EEEEEEEEEvNT_6ParamsE --------------------------
	.section	.text._ZN7cutlass13device_kernelIN5flash11enable_sm90INS1_16FlashAttnFwdSm90INS1_25CollectiveMainloopFwdSm90ILi2EN4cute5tupleIJNS5_1CILi1EEES8_S8_EEENS6_IJNS7_ILi128EEESA_NS7_ILi192EEEEEELi128ENS_6half_tEfNS_4arch4Sm90ELb0ELb0ELb0ELb1ELb0ELb1ELb0ELb1ELb1ELb1ELb0ELb0EEENS1_21CollectiveEpilogueFwdINS6_IJSA_SA_SA_EEES9_SD_SF_Li256ELb1ELb1ELb0ELb0EEENS1_36VarlenDynamicPersistentTileSchedulerILi128ELi128ELi256ELi128ELb0ELb1ELb1ELb0ELb1ELb1EEEEEEEEEvNT_6ParamsE,"ax",@progbits
	.align	128
.text._ZN7cutlass13device_kernelIN5flash11enable_sm90INS1_16FlashAttnFwdSm90INS1_25CollectiveMainloopFwdSm90ILi2EN4cute5tupleIJNS5_1CILi1EEES8_S8_EEENS6_IJNS7_ILi128EEESA_NS7_ILi192EEEEEELi128ENS_6half_tEfNS_4arch4Sm90ELb0ELb0ELb0ELb1ELb0ELb1ELb0ELb1ELb1ELb1ELb0ELb0EEENS1_21CollectiveEpilogueFwdINS6_IJSA_SA_SA_EEES9_SD_SF_Li256ELb1ELb1ELb0ELb0EEENS1_36VarlenDynamicPersistentTileSchedulerILi128ELi128ELi256ELi128ELb0ELb1ELb1ELb0ELb1ELb1EEEEEEEEEvNT_6ParamsE:
        .type           _ZN7cutlass13device_kernelIN5flash11enable_sm90INS1_16FlashAttnFwdSm90INS1_25CollectiveMainloopFwdSm90ILi2EN4cute5tupleIJNS5_1CILi1EEES8_S8_EEENS6_IJNS7_ILi128EEESA_NS7_ILi192EEEEEELi128ENS_6half_tEfNS_4arch4Sm90ELb0ELb0ELb0ELb1ELb0ELb1ELb0ELb1ELb1ELb1ELb0ELb0EEENS1_21CollectiveEpilogueFwdINS6_IJSA_SA_SA_EEES9_SD_SF_Li256ELb1ELb1ELb0ELb0EEENS1_36VarlenDynamicPersistentTileSchedulerILi128ELi128ELi256ELi128ELb0ELb1ELb1ELb0ELb1ELb1EEEEEEEEEvNT_6ParamsE,@function
        .size           _ZN7cutlass13device_kernelIN5flash11enable_sm90INS1_16FlashAttnFwdSm90INS1_25CollectiveMainloopFwdSm90ILi2EN4cute5tupleIJNS5_1CILi1EEES8_S8_EEENS6_IJNS7_ILi128EEESA_NS7_ILi192EEEEEELi128ENS_6half_tEfNS_4arch4Sm90ELb0ELb0ELb0ELb1ELb0ELb1ELb0ELb1ELb1ELb1ELb0ELb0EEENS1_21CollectiveEpilogueFwdINS6_IJSA_SA_SA_EEES9_SD_SF_Li256ELb1ELb1ELb0ELb0EEENS1_36VarlenDynamicPersistentTileSchedulerILi128ELi128ELi256ELi128ELb0ELb1ELb1ELb0ELb1ELb1EEEEEEEEEvNT_6ParamsE,(.L_x_49 - _ZN7cutlass13device_kernelIN5flash11enable_sm90INS1_16FlashAttnFwdSm90INS1_25CollectiveMainloopFwdSm90ILi2EN4cute5tupleIJNS5_1CILi1EEES8_S8_EEENS6_IJNS7_ILi128EEESA_NS7_ILi192EEEEEELi128ENS_6half_tEfNS_4arch4Sm90ELb0ELb0ELb0ELb1ELb0ELb1ELb0ELb1ELb1ELb1ELb0ELb0EEENS1_21CollectiveEpilogueFwdINS6_IJSA_SA_SA_EEES9_SD_SF_Li256ELb1ELb1ELb0ELb0EEENS1_36VarlenDynamicPersistentTileSchedulerILi128ELi128ELi256ELi128ELb0ELb1ELb1ELb0ELb1ELb1EEEEEEEEEvNT_6ParamsE)
        .other          _ZN7cutlass13device_kernelIN5flash11enable_sm90INS1_16FlashAttnFwdSm90INS1_25CollectiveMainloopFwdSm90ILi2EN4cute5tupleIJNS5_1CILi1EEES8_S8_EEENS6_IJNS7_ILi128EEESA_NS7_ILi192EEEEEELi128ENS_6half_tEfNS_4arch4Sm90ELb0ELb0ELb0ELb1ELb0ELb1ELb0ELb1ELb1ELb1ELb0ELb0EEENS1_21CollectiveEpilogueFwdINS6_IJSA_SA_SA_EEES9_SD_SF_Li256ELb1ELb1ELb0ELb0EEENS1_36VarlenDynamicPersistentTileSchedulerILi128ELi128ELi256ELi128ELb0ELb1ELb1ELb0ELb1ELb1EEEEEEEEEvNT_6ParamsE,@"STO_CUDA_ENTRY STV_DEFAULT"
_ZN7cutlass13device_kernelIN5flash11enable_sm90INS1_16FlashAttnFwdSm90INS1_25CollectiveMainloopFwdSm90ILi2EN4cute5tupleIJNS5_1CILi1EEES8_S8_EEENS6_IJNS7_ILi128EEESA_NS7_ILi192EEEEEELi128ENS_6half_tEfNS_4arch4Sm90ELb0ELb0ELb0ELb1ELb0ELb1ELb0ELb1ELb1ELb1ELb0ELb0EEENS1_21CollectiveEpilogueFwdINS6_IJSA_SA_SA_EEES9_SD_SF_Li256ELb1ELb1ELb0ELb0EEENS1_36VarlenDynamicPersistentTileSchedulerILi128ELi128ELi256ELi128ELb0ELb1ELb1ELb0ELb1ELb1EEEEEEEEEvNT_6ParamsE:
[----:B------:R-:W-:Y:S01]  /*0000*/  LDC R1, c[0x0][0x37c] ;  /* 0x0000df00ff017b82 */ /* 0x000fe20000000800 */
[----:B------:R-:W-:Y:S05]  /*0010*/  EXIT ;  /* 0x000000000000794d */ /* 0x000fea0003800000 */
.L_x_3:
        /* <DEDUP_REMOVED lines=14> */
.L_x_49:


//--------------------- .text._ZN7cutlass13device_kernelIN5flash11enable_sm90INS1_16FlashAttnFwdSm90INS1_25CollectiveMainloopFwdSm90ILi2EN4cute5tupleIJNS5_1CILi1EEES8_S8_EEENS6_IJNS7_ILi128EEENS7_ILi96EEENS7_ILi192EEEEEELi128ENS_6half_tEfNS_4arch4Sm90ELb0ELb1ELb0ELb0ELb0ELb0ELb0ELb1ELb1ELb1ELb0ELb0EEENS1_21CollectiveEpilogueFwdINS6_IJSA_SA_SB_EEES9_SE_SG_Li256ELb0ELb1ELb0ELb0EEENS1_30DynamicPersistentTileSchedulerILi256ELi128ELb0ELb1ELb1EEEEEEEEEvNT_6ParamsE --------------------------
	.section	.text._ZN7cutlass13device_kernelIN5flash11enable_sm90INS1_16FlashAttnFwdSm90INS1_25CollectiveMainloopFwdSm90ILi2EN4cute5tupleIJNS5_1CILi1EEES8_S8_EEENS6_IJNS7_ILi128EEENS7_ILi96EEENS7_ILi192EEEEEELi128ENS_6half_tEfNS_4arch4Sm90ELb0ELb1ELb0ELb0ELb0ELb0ELb0ELb1ELb1ELb1ELb0ELb0EEENS1_21CollectiveEpilogueFwdINS6_IJSA_SA_SB_EEES9_SE_SG_Li256ELb0ELb1ELb0ELb0EEENS1_30DynamicPersistentTileSchedulerILi256ELi128ELb0ELb1ELb1EEEEEEEEEvNT_6ParamsE,"ax",@progbits
	.align	128
.text._ZN7cutlass13device_kernelIN5flash11enable_sm90INS1_16FlashAttnFwdSm90INS1_25CollectiveMainloopFwdSm90ILi2EN4cute5tupleIJNS5_1CILi1EEES8_S8_EEENS6_IJNS7_ILi128EEENS7_ILi96EEENS7_ILi192EEEEEELi128ENS_6half_tEfNS_4arch4Sm90ELb0ELb1ELb0ELb0ELb0ELb0ELb0ELb1ELb1ELb1ELb0ELb0EEENS1_21CollectiveEpilogueFwdINS6_IJSA_SA_SB_EEES9_SE_SG_Li256ELb0ELb1ELb0ELb0EEENS1_30DynamicPersistentTileSchedulerILi256ELi128ELb0ELb1ELb1EEEEEEEEEvNT_6ParamsE:
        .type           _ZN7cutlass13device_kernelIN5flash11enable_sm90INS1_16FlashAttnFwdSm90INS1_25CollectiveMainloopFwdSm90ILi2EN4cute5tupleIJNS5_1CILi1EEES8_S8_EEENS6_IJNS7_ILi128EEENS7_ILi96EEENS7_ILi192EEEEEELi128ENS_6half_tEfNS_4arch4Sm90ELb0ELb1ELb0ELb0ELb0ELb0ELb0ELb1ELb1ELb1ELb0ELb0EEENS1_21CollectiveEpilogueFwdINS6_IJSA_SA_SB_EEES9_SE_SG_Li256ELb0ELb1ELb0ELb0EEENS1_30DynamicPersistentTileSchedulerILi256ELi128ELb0ELb1ELb1EEEEEEEEEvNT_6ParamsE,@function
        .size           _ZN7cutlass13device_kernelIN5flash11enable_sm90INS1_16FlashAttnFwdSm90INS1_25CollectiveMainloopFwdSm90ILi2EN4cute5tupleIJNS5_1CILi1EEES8_S8_EEENS6_IJNS7_ILi128EEENS7_ILi96EEENS7_ILi192EEEEEELi128ENS_6half_tEfNS_4arch4Sm90ELb0ELb1ELb0ELb0ELb0ELb0ELb0ELb1ELb1ELb1ELb0ELb0EEENS1_21CollectiveEpilogueFwdINS6_IJSA_SA_SB_EEES9_SE_SG_Li256ELb0ELb1ELb0ELb0EEENS1_30DynamicPersistentTileSchedulerILi256ELi128ELb0ELb1ELb1EEEEEEEEEvNT_6ParamsE,(.L_x_50 - _ZN7cutlass13device_kernelIN5flash11enable_sm90INS1_16FlashAttnFwdSm90INS1_25CollectiveMainloopFwdSm90ILi2EN4cute5tupleIJNS5_1CILi1EEES8_S8_EEENS6_IJNS7_ILi128EEENS7_ILi96EEENS7_ILi192EEEEEELi128ENS_6half_tEfNS_4arch4Sm90ELb0ELb1ELb0ELb0ELb0ELb0ELb0ELb1ELb1ELb1ELb0ELb0EEENS1_21CollectiveEpilogueFwdINS6_IJSA_SA_SB_EEES9_SE_SG_Li256ELb0ELb1ELb0ELb0EEENS1_30DynamicPersistentTileSchedulerILi256ELi128ELb0ELb1ELb1EEEEEEEEEvNT_6ParamsE)
        .other          _ZN7cutlass13device_kernelIN5flash11enable_sm90INS1_16FlashAttnFwdSm90INS1_25CollectiveMainloopFwdSm90ILi2EN4cute5tupleIJNS5_1CILi1EEES8_S8_EEENS6_IJNS7_ILi128EEENS7_ILi96EEENS7_ILi192EEEEEELi128ENS_6half_tEfNS_4arch4Sm90ELb0ELb1ELb0ELb0ELb0ELb0ELb0ELb1ELb1ELb1ELb0ELb0EEENS1_21CollectiveEpilogueFwdINS6_IJSA_SA_SB_EEES9_SE_SG_Li256ELb0ELb1ELb0ELb0EEENS1_30DynamicPersistentTileSchedulerILi256ELi128ELb0ELb1ELb1EEEEEEEEEvNT_6ParamsE,@"STO_CUDA_ENTRY STV_DEFAULT"
_ZN7cutlass13device_kernelIN5flash11enable_sm90INS1_16FlashAttnFwdSm90INS1_25CollectiveMainloopFwdSm90ILi2EN4cute5tupleIJNS5_1CILi1EEES8_S8_EEENS6_IJNS7_ILi128EEENS7_ILi96EEENS7_ILi192EEEEEELi128ENS_6half_tEfNS_4arch4Sm90ELb0ELb1ELb0ELb0ELb0ELb0ELb0ELb1ELb1ELb1ELb0ELb0EEENS1_21CollectiveEpilogueFwdINS6_IJSA_SA_SB_EEES9_SE_SG_Li256ELb0ELb1ELb0ELb0EEENS1_30DynamicPersistentTileSchedulerILi256ELi128ELb0ELb1ELb1EEEEEEEEEvNT_6ParamsE:
[----:B------:R-:W-:Y:S01]  /*0000*/  LDC R1, c[0x0][0x37c] ;  /* 0x0000df00ff017b82 */ /* 0x000fe20000000800 */
[----:B------:R-:W-:Y:S05]  /*0010*/  EXIT ;  /* 0x000000000000794d */ /* 0x000fea0003800000 */
.L_x_4:
        /* <DEDUP_REMOVED lines=14> */
.L_x_50:


//--------------------- .text._ZN7cutlass13device_kernelIN5flash11enable_sm90INS1_16FlashAttnFwdSm90INS1_25CollectiveMainloopFwdSm90ILi2EN4cute5tupleIJNS5_1CILi1EEES8_S8_EEENS6_IJNS7_ILi128EEENS7_ILi96EEENS7_ILi192EEEEEELi128ENS_6half_tEfNS_4arch4Sm90ELb0ELb1ELb0ELb1ELb0ELb0ELb0ELb1ELb1ELb1ELb0ELb0EEENS1_21CollectiveEpilogueFwdINS6_IJSA_SA_SB_EEES9_SE_SG_Li256ELb1ELb1ELb0ELb0EEENS1_36VarlenDynamicPersistentTileSchedulerILi128ELi96ELi256ELi128ELb0ELb1ELb1ELb1ELb0ELb1EEEEEEEEEvNT_6ParamsE --------------------------
	.section	.text._ZN7cutlass13device_kernelIN5flash11enable_sm90INS1_16FlashAttnFwdSm90INS1_25CollectiveMainloopFwdSm90ILi2EN4cute5tupleIJNS5_1CILi1EEES8_S8_EEENS6_IJNS7_ILi128EEENS7_ILi96EEENS7_ILi192EEEEEELi128ENS_6half_tEfNS_4arch4Sm90ELb0ELb1ELb0ELb1ELb0ELb0ELb0ELb1ELb1ELb1ELb0ELb0EEENS1_21CollectiveEpilogueFwdINS6_IJSA_SA_SB_EEES9_SE_SG_Li256ELb1ELb1ELb0ELb0EEENS1_36VarlenDynamicPersistentTileSchedulerILi128ELi96ELi256ELi128ELb0ELb1ELb1ELb1ELb0ELb1EEEEEEEEEvNT_6ParamsE,"ax",@progbits
	.align	128
.text._ZN7cutlass13device_kernelIN5flash11enable_sm90INS1_16FlashAttnFwdSm90INS1_25CollectiveMainloopFwdSm90ILi2EN4cute5tupleIJNS5_1CILi1EEES8_S8_EEENS6_IJNS7_ILi128EEENS7_ILi96EEENS7_ILi192EEEEEELi128ENS_6half_tEfNS_4arch4Sm90ELb0ELb1ELb0ELb1ELb0ELb0ELb0ELb1ELb1ELb1ELb0ELb0EEENS1_21CollectiveEpilogueFwdINS6_IJSA_SA_SB_EEES9_SE_SG_Li256ELb1ELb1ELb0ELb0EEENS1_36VarlenDynamicPersistentTileSchedulerILi128ELi96ELi256ELi128ELb0ELb1ELb1ELb1ELb0ELb1EEEEEEEEEvNT_6ParamsE:
        .type           _ZN7cutlass13device_kernelIN5flash11enable_sm90INS1_16FlashAttnFwdSm90INS1_25CollectiveMainloopFwdSm90ILi2EN4cute5tupleIJNS5_1CILi1EEES8_S8_EEENS6_IJNS7_ILi128EEENS7_ILi96EEENS7_ILi192EEEEEELi128ENS_6half_tEfNS_4arch4Sm90ELb0ELb1ELb0ELb1ELb0ELb0ELb0ELb1ELb1ELb1ELb0ELb0EEENS1_21CollectiveEpilogueFwdINS6_IJSA_SA_SB_EEES9_SE_SG_Li256ELb1ELb1ELb0ELb0EEENS1_36VarlenDynamicPersistentTileSchedulerILi128ELi96ELi256ELi128ELb0ELb1ELb1ELb1ELb0ELb1EEEEEEEEEvNT_6ParamsE,@function
        .size           _ZN7cutlass13device_kernelIN5flash11enable_sm90INS1_16FlashAttnFwdSm90INS1_25CollectiveMainloopFwdSm90ILi2EN4cute5tupleIJNS5_1CILi1EEES8_S8_EEENS6_IJNS7_ILi128EEENS7_ILi96EEENS7_ILi192EEEEEELi128ENS_6half_tEfNS_4arch4Sm90ELb0ELb1ELb0ELb1ELb0ELb0ELb0ELb1ELb1ELb1ELb0ELb0EEENS1_21CollectiveEpilogueFwdINS6_IJSA_SA_SB_EEES9_SE_SG_Li256ELb1ELb1ELb0ELb0EEENS1_36VarlenDynamicPersistentTileSchedulerILi128ELi96ELi256ELi128ELb0ELb1ELb1ELb1ELb0ELb1EEEEEEEEEvNT_6ParamsE,(.L_x_51 - _ZN7cutlass13device_kernelIN5flash11enable_sm90INS1_16FlashAttnFwdSm90INS1_25CollectiveMainloopFwdSm90ILi2EN4cute5tupleIJNS5_1CILi1EEES8_S8_EEENS6_IJNS7_ILi128EEENS7_ILi96EEENS7_ILi192EEEEEELi128ENS_6half_tEfNS_4arch4Sm90ELb0ELb1ELb0ELb1ELb0ELb0ELb0ELb1ELb1ELb1ELb0ELb0EEENS1_21CollectiveEpilogueFwdINS6_IJSA_SA_SB_EEES9_SE_SG_Li256ELb1ELb1ELb0ELb0EEENS1_36VarlenDynamicPersistentTileSchedulerILi128ELi96ELi256ELi128ELb0ELb1ELb1ELb1ELb0ELb1EEEEEEEEEvNT_6ParamsE)
        .other          _ZN7cutlass13device_kernelIN5flash11enable_sm90INS1_16FlashAttnFwdSm90INS1_25CollectiveMainloopFwdSm90ILi2EN4cute5tupleIJNS5_1CILi1EEES8_S8_EEENS6_IJNS7_ILi128EEENS7_ILi96EEENS7_ILi192EEEEEELi128ENS_6half_tEfNS_4arch4Sm90ELb0ELb1ELb0ELb1ELb0ELb0ELb0ELb1ELb1ELb1ELb0ELb0EEENS1_21CollectiveEpilogueFwdINS6_IJSA_SA_SB_EEES9_SE_SG_Li256ELb1ELb1ELb0ELb0EEENS1_36VarlenDynamicPersistentTileSchedulerILi128ELi96ELi256ELi128ELb0ELb1ELb1ELb1ELb0ELb1EEEEEEEEEvNT_6ParamsE,@"STO_CUDA_ENTRY STV_DEFAULT"
_ZN7cutlass13device_kernelIN5flash11enable_sm90INS1_16FlashAttnFwdSm90INS1_25CollectiveMainloopFwdSm90ILi2EN4cute5tupleIJNS5_1CILi1EEES8_S8_EEENS6_IJNS7_ILi128EEENS7_ILi96EEENS7_ILi192EEEEEELi128ENS_6half_tEfNS_4arch4Sm90ELb0ELb1ELb0ELb1ELb0ELb0ELb0ELb1ELb1ELb1ELb0ELb0EEENS1_21CollectiveEpilogueFwdINS6_IJSA_SA_SB_EEES9_SE_SG_Li256ELb1ELb1ELb0ELb0EEENS1_36VarlenDynamicPersistentTileSchedulerILi128ELi96ELi256ELi128ELb0ELb1ELb1ELb1ELb0ELb1EEEEEEEEEvNT_6ParamsE:
[----:B------:R-:W-:Y:S01]  /*0000*/  LDC R1, c[0x0][0x37c] ;  /* 0x0000df00ff017b82 */ /* 0x000fe20000000800 */
[----:B------:R-:W-:Y:S05]  /*0010*/  EXIT ;  /* 0x000000000000794d */ /* 0x000fea0003800000 */
.L_x_5:
        /* <DEDUP_REMOVED lines=14> */
.L_x_51:


//--------------------- .text._ZN7cutlass13device_kernelIN5flash11enable_sm90INS1_16FlashAttnFwdSm90INS1_25CollectiveMainloopFwdSm90ILi2EN4cute5tupleIJNS5_1CILi1EEES8_S8_EEENS6_IJNS7_ILi128EEENS7_ILi96EEENS7_ILi192EEEEEELi128ENS_6half_tEfNS_4arch4Sm90ELb0ELb1ELb0ELb1ELb0ELb1ELb0ELb1ELb1ELb1ELb0ELb0EEENS1_21CollectiveEpilogueFwdINS6_IJSA_SA_SB_EEES9_SE_SG_Li256ELb1ELb1ELb0ELb0EEENS1_36VarlenDynamicPersistentTileSchedulerILi128ELi96ELi256ELi128ELb0ELb1ELb1ELb1ELb0ELb1EEEEEEEEEvNT_6ParamsE --------------------------
	.section	.text._ZN7cutlass13device_kernelIN5flash11enable_sm90INS1_16FlashAttnFwdSm90INS1_25CollectiveMainloopFwdSm90ILi2EN4cute5tupleIJNS5_1CILi1EEES8_S8_EEENS6_IJNS7_ILi128EEENS7_ILi96EEENS7_ILi192EEEEEELi128ENS_6half_tEfNS_4arch4Sm90ELb0ELb1ELb0ELb1ELb0ELb1ELb0ELb1ELb1ELb1ELb0ELb0EEENS1_21CollectiveEpilogueFwdINS6_IJSA_SA_SB_EEES9_SE_SG_Li256ELb1ELb1ELb0ELb0EEENS1_36VarlenDynamicPersistentTileSchedulerILi128ELi96ELi256ELi128ELb0ELb1ELb1ELb1ELb0ELb1EEEEEEEEEvNT_6ParamsE,"ax",@progbits
	.align	128
.text._ZN7cutlass13device_kernelIN5flash11enable_sm90INS1_16FlashAttnFwdSm90INS1_25CollectiveMainloopFwdSm90ILi2EN4cute5tupleIJNS5_1CILi1EEES8_S8_EEENS6_IJNS7_ILi128EEENS7_ILi96EEENS7_ILi192EEEEEELi128ENS_6half_tEfNS_4arch4Sm90ELb0ELb1ELb0ELb1ELb0ELb1ELb0ELb1ELb1ELb1ELb0ELb0EEENS1_21CollectiveEpilogueFwdINS6_IJSA_SA_SB_EEES9_SE_SG_Li256ELb1ELb1ELb0ELb0EEENS1_36VarlenDynamicPersistentTileSchedulerILi128ELi96ELi256ELi128ELb0ELb1ELb1ELb1ELb0ELb1EEEEEEEEEvNT_6ParamsE:
        .type           _ZN7cutlass13device_kernelIN5flash11enable_sm90INS1_16FlashAttnFwdSm90INS1_25CollectiveMainloopFwdSm90ILi2EN4cute5tupleIJNS5_1CILi1EEES8_S8_EEENS6_IJNS7_ILi128EEENS7_ILi96EEENS7_ILi192EEEEEELi128ENS_6half_tEfNS_4arch4Sm90ELb0ELb1ELb0ELb1ELb0ELb1ELb0ELb1ELb1ELb1ELb0ELb0EEENS1_21CollectiveEpilogueFwdINS6_IJSA_SA_SB_EEES9_SE_SG_Li256ELb1ELb1ELb0ELb0EEENS1_36VarlenDynamicPersistentTileSchedulerILi128ELi96ELi256ELi128ELb0ELb1ELb1ELb1ELb0ELb1EEEEEEEEEvNT_6ParamsE,@function
        .size           _ZN7cutlass13device_kernelIN5flash11enable_sm90INS1_16FlashAttnFwdSm90INS1_25CollectiveMainloopFwdSm90ILi2EN4cute5tupleIJNS5_1CILi1EEES8_S8_EEENS6_IJNS7_ILi128EEENS7_ILi96EEENS7_ILi192EEEEEELi128ENS_6half_tEfNS_4arch4Sm90ELb0ELb1ELb0ELb1ELb0ELb1ELb0ELb1ELb1ELb1ELb0ELb0EEENS1_21CollectiveEpilogueFwdINS6_IJSA_SA_SB_EEES9_SE_SG_Li256ELb1ELb1ELb0ELb0EEENS1_36VarlenDynamicPersistentTileSchedulerILi128ELi96ELi256ELi128ELb0ELb1ELb1ELb1ELb0ELb1EEEEEEEEEvNT_6ParamsE,(.L_x_52 - _ZN7cutlass13device_kernelIN5flash11enable_sm90INS1_16FlashAttnFwdSm90INS1_25CollectiveMainloopFwdSm90ILi2EN4cute5tupleIJNS5_1CILi1EEES8_S8_EEENS6_IJNS7_ILi128EEENS7_ILi96EEENS7_ILi192EEEEEELi128ENS_6half_tEfNS_4arch4Sm90ELb0ELb1ELb0ELb1ELb0ELb1ELb0ELb1ELb1ELb1ELb0ELb0EEENS1_21CollectiveEpilogueFwdINS6_IJSA_SA_SB_EEES9_SE_SG_Li256ELb1ELb1ELb0ELb0EEENS1_36VarlenDynamicPersistentTileSchedulerILi128ELi96ELi256ELi128ELb0ELb1ELb1ELb1ELb0ELb1EEEEEEEEEvNT_6ParamsE)
        .other          _ZN7cutlass13device_kernelIN5flash11enable_sm90INS1_16FlashAttnFwdSm90INS1_25CollectiveMainloopFwdSm90ILi2EN4cute5tupleIJNS5_1CILi1EEES8_S8_EEENS6_IJNS7_ILi128EEENS7_ILi96EEENS7_ILi192EEEEEELi128ENS_6half_tEfNS_4arch4Sm90ELb0ELb1ELb0ELb1ELb0ELb1ELb0ELb1ELb1ELb1ELb0ELb0EEENS1_21CollectiveEpilogueFwdINS6_IJSA_SA_SB_EEES9_SE_SG_Li256ELb1ELb1ELb0ELb0EEENS1_36VarlenDynamicPersistentTileSchedulerILi128ELi96ELi256ELi128ELb0ELb1ELb1ELb1ELb0ELb1EEEEEEEEEvNT_6ParamsE,@"STO_CUDA_ENTRY STV_DEFAULT"
_ZN7cutlass13device_kernelIN5flash11enable_sm90INS1_16FlashAttnFwdSm90INS1_25CollectiveMainloopFwdSm90ILi2EN4cute5tupleIJNS5_1CILi1EEES8_S8_EEENS6_IJNS7_ILi128EEENS7_ILi96EEENS7_ILi192EEEEEELi128ENS_6half_tEfNS_4arch4Sm90ELb0ELb1ELb0ELb1ELb0ELb1ELb0ELb1ELb1ELb1ELb0ELb0EEENS1_21CollectiveEpilogueFwdINS6_IJSA_SA_SB_EEES9_SE_SG_Li256ELb1ELb1ELb0ELb0EEENS1_36VarlenDynamicPersistentTileSchedulerILi128ELi96ELi256ELi128ELb0ELb1ELb1ELb1ELb0ELb1EEEEEEEEEvNT_6ParamsE:
[----:B------:R-:W-:Y:S01]  /*0000*/  LDC R1, c[0x0][0x37c] ;  /* 0x0000df00ff017b82 */ /* 0x000fe20000000800 */
[----:B------:R-:W-:Y:S05]  /*0010*/  EXIT ;  /* 0x000000000000794d */ /* 0x000fea0003800000 */
.L_x_6:
        /* <DEDUP_REMOVED lines=14> */
.L_x_52:


//--------------------- .text._ZN7cutlass13device_kernelIN5flash11enable_sm90INS1_16FlashAttnFwdSm90INS1_25CollectiveMainloopFwdSm90ILi2EN4cute5tupleIJNS5_1CILi1EEES8_S8_EEENS6_IJNS7_ILi128EEESA_NS7_ILi192EEEEEELi128ENS_6half_tEfNS_4arch4Sm90ELb1ELb0ELb0ELb0ELb0ELb0ELb0ELb1ELb1ELb1ELb0ELb0EEENS1_21CollectiveEpilogueFwdINS6_IJSA_SA_SA_EEES9_SD_SF_Li256ELb0ELb1ELb0ELb0EEENS1_30DynamicPersistentTileSchedulerILi256ELi128ELb0ELb1ELb1EEEEEEEEEvNT_6ParamsE --------------------------
	.section	.text._ZN7cutlass13device_kernelIN5flash11enable_sm90INS1_16FlashAttnFwdSm90INS1_25CollectiveMainloopFwdSm90ILi2EN4cute5tupleIJNS5_1CILi1EEES8_S8_EEENS6_IJNS7_ILi128EEESA_NS7_ILi192EEEEEELi128ENS_6half_tEfNS_4arch4Sm90ELb1ELb0ELb0ELb0ELb0ELb0ELb0ELb1ELb1ELb1ELb0ELb0EEENS1_21CollectiveEpilogueFwdINS6_IJSA_SA_SA_EEES9_SD_SF_Li256ELb0ELb1ELb0ELb0EEENS1_30DynamicPersistentTileSchedulerILi256ELi128ELb0ELb1ELb1EEEEEEEEEvNT_6ParamsE,"ax",@progbits
	.align	128
.text._ZN7cutlass13device_kernelIN5flash11enable_sm90INS1_16FlashAttnFwdSm90INS1_25CollectiveMainloopFwdSm90ILi2EN4cute5tupleIJNS5_1CILi1EEES8_S8_EEENS6_IJNS7_ILi128EEESA_NS7_ILi192EEEEEELi128ENS_6half_tEfNS_4arch4Sm90ELb1ELb0ELb0ELb0ELb0ELb0ELb0ELb1ELb1ELb1ELb0ELb0EEENS1_21CollectiveEpilogueFwdINS6_IJSA_SA_SA_EEES9_SD_SF_Li256ELb0ELb1ELb0ELb0EEENS1_30DynamicPersistentTileSchedulerILi256ELi128ELb0ELb1ELb1EEEEEEEEEvNT_6ParamsE:
        .type           _ZN7cutlass13device_kernelIN5flash11enable_sm90INS1_16FlashAttnFwdSm90INS1_25CollectiveMainloopFwdSm90ILi2EN4cute5tupleIJNS5_1CILi1EEES8_S8_EEENS6_IJNS7_ILi128EEESA_NS7_ILi192EEEEEELi128ENS_6half_tEfNS_4arch4Sm90ELb1ELb0ELb0ELb0ELb0ELb0ELb0ELb1ELb1ELb1ELb0ELb0EEENS1_21CollectiveEpilogueFwdINS6_IJSA_SA_SA_EEES9_SD_SF_Li256ELb0ELb1ELb0ELb0EEENS1_30DynamicPersistentTileSchedulerILi256ELi128ELb0ELb1ELb1EEEEEEEEEvNT_6ParamsE,@function
        .size           _ZN7cutlass13device_kernelIN5flash11enable_sm90INS1_16FlashAttnFwdSm90INS1_25CollectiveMainloopFwdSm90ILi2EN4cute5tupleIJNS5_1CILi1EEES8_S8_EEENS6_IJNS7_ILi128EEESA_NS7_ILi192EEEEEELi128ENS_6half_tEfNS_4arch4Sm90ELb1ELb0ELb0ELb0ELb0ELb0ELb0ELb1ELb1ELb1ELb0ELb0EEENS1_21CollectiveEpilogueFwdINS6_IJSA_SA_SA_EEES9_SD_SF_Li256ELb0ELb1ELb0ELb0EEENS1_30DynamicPersistentTileSchedulerILi256ELi128ELb0ELb1ELb1EEEEEEEEEvNT_6ParamsE,(.L_x_53 - _ZN7cutlass13device_kernelIN5flash11enable_sm90INS1_16FlashAttnFwdSm90INS1_25CollectiveMainloopFwdSm90ILi2EN4cute5tupleIJNS5_1CILi1EEES8_S8_EEENS6_IJNS7_ILi128EEESA_NS7_ILi192EEEEEELi128ENS_6half_tEfNS_4arch4Sm90ELb1ELb0ELb0ELb0ELb0ELb0ELb0ELb1ELb1ELb1ELb0ELb0EEENS1_21CollectiveEpilogueFwdINS6_IJSA_SA_SA_EEES9_SD_SF_Li256ELb0ELb1ELb0ELb0EEENS1_30DynamicPersistentTileSchedulerILi256ELi128ELb0ELb1ELb1EEEEEEEEEvNT_6ParamsE)
        .other          _ZN7cutlass13device_kernelIN5flash11enable_sm90INS1_16FlashAttnFwdSm90INS1_25CollectiveMainloopFwdSm90ILi2EN4cute5tupleIJNS5_1CILi1EEES8_S8_EEENS6_IJNS7_ILi128EEESA_NS7_ILi192EEEEEELi128ENS_6half_tEfNS_4arch4Sm90ELb1ELb0ELb0ELb0ELb0ELb0ELb0ELb1ELb1ELb1ELb0ELb0EEENS1_21CollectiveEpilogueFwdINS6_IJSA_SA_SA_EEES9_SD_SF_Li256ELb0ELb1ELb0ELb0EEENS1_30DynamicPersistentTileSchedulerILi256ELi128ELb0ELb1ELb1EEEEEEEEEvNT_6ParamsE,@"STO_CUDA_ENTRY STV_DEFAULT"
_ZN7cutlass13device_kernelIN5flash11enable_sm90INS1_16FlashAttnFwdSm90INS1_25CollectiveMainloopFwdSm90ILi2EN4cute5tupleIJNS5_1CILi1EEES8_S8_EEENS6_IJNS7_ILi128EEESA_NS7_ILi192EEEEEELi128ENS_6half_tEfNS_4arch4Sm90ELb1ELb0ELb0ELb0ELb0ELb0ELb0ELb1ELb1ELb1ELb0ELb0EEENS1_21CollectiveEpilogueFwdINS6_IJSA_SA_SA_EEES9_SD_SF_Li256ELb0ELb1ELb0ELb0EEENS1_30DynamicPersistentTileSchedulerILi256ELi128ELb0ELb1ELb1EEEEEEEEEvNT_6ParamsE:
[----:B------:R-:W-:Y:S01]  /*0000*/  LDC R1, c[0x0][0x37c] ;  /* 0x0000df00ff017b82 */ /* 0x000fe20000000800 */
[----:B------:R-:W-:Y:S05]  /*0010*/  EXIT ;  /* 0x000000000000794d */ /* 0x000fea0003800000 */
.L_x_7:
        /* <DEDUP_REMOVED lines=14> */
.L_x_53:


//--------------------- .text._ZN7cutlass13device_kernelIN5flash11enable_sm90INS1_16FlashAttnFwdSm90INS1_25CollectiveMainloopFwdSm90ILi2EN4cute5tupleIJNS5_1CILi1EEES8_S8_EEENS6_IJNS7_ILi128EEESA_NS7_ILi192EEEEEELi128ENS_6half_tEfNS_4arch4Sm90ELb1ELb0ELb0ELb1ELb0ELb0ELb0ELb1ELb1ELb1ELb0ELb0EEENS1_21CollectiveEpilogueFwdINS6_IJSA_SA_SA_EEES9_SD_SF_Li256ELb1ELb1ELb0ELb0EEENS1_36VarlenDynamicPersistentTileSchedulerILi128ELi128ELi256ELi128ELb0ELb1ELb1ELb1ELb1ELb1EEEEEEEEEvNT_6ParamsE --------------------------
	.section	.text._ZN7cutlass13device_kernelIN5flash11enable_sm90INS1_16FlashAttnFwdSm90INS1_25CollectiveMainloopFwdSm90ILi2EN4cute5tupleIJNS5_1CILi1EEES8_S8_EEENS6_IJNS7_ILi128EEESA_NS7_ILi192EEEEEELi128ENS_6half_tEfNS_4arch4Sm90ELb1ELb0ELb0ELb1ELb0ELb0ELb0ELb1ELb1ELb1ELb0ELb0EEENS1_21CollectiveEpilogueFwdINS6_IJSA_SA_SA_EEES9_SD_SF_Li256ELb1ELb1ELb0ELb0EEENS1_36VarlenDynamicPersistentTileSchedulerILi128ELi128ELi256ELi128ELb0ELb1ELb1ELb1ELb1ELb1EEEEEEEEEvNT_6ParamsE,"ax",@progbits
	.align	128
.text._ZN7cutlass13device_kernelIN5flash11enable_sm90INS1_16FlashAttnFwdSm90INS1_25CollectiveMainloopFwdSm90ILi2EN4cute5tupleIJNS5_1CILi1EEES8_S8_EEENS6_IJNS7_ILi128EEESA_NS7_ILi192EEEEEELi128ENS_6half_tEfNS_4arch4Sm90ELb1ELb0ELb0ELb1ELb0ELb0ELb0ELb1ELb1ELb1ELb0ELb0EEENS1_21CollectiveEpilogueFwdINS6_IJSA_SA_SA_EEES9_SD_SF_Li256ELb1ELb1ELb0ELb0EEENS1_36VarlenDynamicPersistentTileSchedulerILi128ELi128ELi256ELi128ELb0ELb1ELb1ELb1ELb1ELb1EEEEEEEEEvNT_6ParamsE:
        .type           _ZN7cutlass13device_kernelIN5flash11enable_sm90INS1_16FlashAttnFwdSm90INS1_25CollectiveMainloopFwdSm90ILi2EN4cute5tupleIJNS5_1CILi1EEES8_S8_EEENS6_IJNS7_ILi128EEESA_NS7_ILi192EEEEEELi128ENS_6half_tEfNS_4arch4Sm90ELb1ELb0ELb0ELb1ELb0ELb0ELb0ELb1ELb1ELb1ELb0ELb0EEENS1_21CollectiveEpilogueFwdINS6_IJSA_SA_SA_EEES9_SD_SF_Li256ELb1ELb1ELb0ELb0EEENS1_36VarlenDynamicPersistentTileSchedulerILi128ELi128ELi256ELi128ELb0ELb1ELb1ELb1ELb1ELb1EEEEEEEEEvNT_6ParamsE,@function
        .size           _ZN7cutlass13device_kernelIN5flash11enable_sm90INS1_16FlashAttnFwdSm90INS1_25CollectiveMainloopFwdSm90ILi2EN4cute5tupleIJNS5_1CILi1EEES8_S8_EEENS6_IJNS7_ILi128EEESA_NS7_ILi192EEEEEELi128ENS_6half_tEfNS_4arch4Sm90ELb1ELb0ELb0ELb1ELb0ELb0ELb0ELb1ELb1ELb1ELb0ELb0EEENS1_21CollectiveEpilogueFwdINS6_IJSA_SA_SA_EEES9_SD_SF_Li256ELb1ELb1ELb0ELb0EEENS1_36VarlenDynamicPersistentTileSchedulerILi128ELi128ELi256ELi128ELb0ELb1ELb1ELb1ELb1ELb1EEEEEEEEEvNT_6ParamsE,(.L_x_54 - _ZN7cutlass13device_kernelIN5flash11enable_sm90INS1_16FlashAttnFwdSm90INS1_25CollectiveMainloopFwdSm90ILi2EN4cute5tupleIJNS5_1CILi1EEES8_S8_EEENS6_IJNS7_ILi128EEESA_NS7_ILi192EEEEEELi128ENS_6half_tEfNS_4arch4Sm90ELb1ELb0ELb0ELb1ELb0ELb0ELb0ELb1ELb1ELb1ELb0ELb0EEENS1_21CollectiveEpilogueFwdINS6_IJSA_SA_SA_EEES9_SD_SF_Li256ELb1ELb1ELb0ELb0EEENS1_36VarlenDynamicPersistentTileSchedulerILi128ELi128ELi256ELi128ELb0ELb1ELb1ELb1ELb1ELb1EEEEEEEEEvNT_6ParamsE)
        .other          _ZN7cutlass13device_kernelIN5flash11enable_sm90INS1_16FlashAttnFwdSm90INS1_25CollectiveMainloopFwdSm90ILi2EN4cute5tupleIJNS5_1CILi1EEES8_S8_EEENS6_IJNS7_ILi128EEESA_NS7_ILi192EEEEEELi128ENS_6half_tEfNS_4arch4Sm90ELb1ELb0ELb0ELb1ELb0ELb0ELb0ELb1ELb1ELb1ELb0ELb0EEENS1_21CollectiveEpilogueFwdINS6_IJSA_SA_SA_EEES9_SD_SF_Li256ELb1ELb1ELb0ELb0EEENS1_36VarlenDynamicPersistentTileSchedulerILi128ELi128ELi256ELi128ELb0ELb1ELb1ELb1ELb1ELb1EEEEEEEEEvNT_6ParamsE,@"STO_CUDA_ENTRY STV_DEFAULT"
_ZN7cutlass13device_kernelIN5flash11enable_sm90INS1_16FlashAttnFwdSm90INS1_25CollectiveMainloopFwdSm90ILi2EN4cute5tupleIJNS5_1CILi1EEES8_S8_EEENS6_IJNS7_ILi128EEESA_NS7_ILi192EEEEEELi128ENS_6half_tEfNS_4arch4Sm90ELb1ELb0ELb0ELb1ELb0ELb0ELb0ELb1ELb1ELb1ELb0ELb0EEENS1_21CollectiveEpilogueFwdINS6_IJSA_SA_SA_EEES9_SD_SF_Li256ELb1ELb1ELb0ELb0EEENS1_36VarlenDynamicPersistentTileSchedulerILi128ELi128ELi256ELi128ELb0ELb1ELb1ELb1ELb1ELb1EEEEEEEEEvNT_6ParamsE:
[----:B------:R-:W-:Y:S01]  /*0000*/  LDC R1, c[0x0][0x37c] ;  /* 0x0000df00ff017b82 */ /* 0x000fe20000000800 */
[----:B------:R-:W-:Y:S05]  /*0010*/  EXIT ;  /* 0x000000000000794d */ /* 0x000fea0003800000 */
.L_x_8:
        /* <DEDUP_REMOVED lines=14> */
.L_x_54:


//--------------------- .text._ZN7cutlass13device_kernelIN5flash11enable_sm90INS1_16FlashAttnFwdSm90INS1_25CollectiveMainloopFwdSm90ILi2EN4cute5tupleIJNS5_1CILi1EEES8_S8_EEENS6_IJNS7_ILi128EEESA_NS7_ILi192EEEEEELi128ENS_6half_tEfNS_4arch4Sm90ELb1ELb0ELb0ELb1ELb0ELb1ELb0ELb1ELb1ELb1ELb0ELb0EEENS1_21CollectiveEpilogueFwdINS6_IJSA_SA_SA_EEES9_SD_SF_Li256ELb1ELb1ELb0ELb0EEENS1_36VarlenDynamicPersistentTileSchedulerILi128ELi128ELi256ELi128ELb0ELb1ELb1ELb1ELb1ELb1EEEEEEEEEvNT_6ParamsE --------------------------
	.section	.text._ZN7cutlass13device_kernelIN5flash11enable_sm90INS1_16FlashAttnFwdSm90INS1_25CollectiveMainloopFwdSm90ILi2EN4cute5tupleIJNS5_1CILi1EEES8_S8_EEENS6_IJNS7_ILi128EEESA_NS7_ILi192EEEEEELi128ENS_6half_tEfNS_4arch4Sm90ELb1ELb0ELb0ELb1ELb0ELb1ELb0ELb1ELb1ELb1ELb0ELb0EEENS1_21CollectiveEpilogueFwdINS6_IJSA_SA_SA_EEES9_SD_SF_Li256ELb1ELb1ELb0ELb0EEENS1_36VarlenDynamicPersistentTileSchedulerILi128ELi128ELi256ELi128ELb0ELb1ELb1ELb1ELb1ELb1EEEEEEEEEvNT_6ParamsE,"ax",@progbits
	.align	128
.text._ZN7cutlass13device_kernelIN5flash11enable_sm90INS1_16FlashAttnFwdSm90INS1_25CollectiveMainloopFwdSm90ILi2EN4cute5tupleIJNS5_1CILi1EEES8_S8_EEENS6_IJNS7_ILi128EEESA_NS7_ILi192EEEEEELi128ENS_6half_tEfNS_4arch4Sm90ELb1ELb0ELb0ELb1ELb0ELb1ELb0ELb1ELb1ELb1ELb0ELb0EEENS1_21CollectiveEpilogueFwdINS6_IJSA_SA_SA_EEES9_SD_SF_Li256ELb1ELb1ELb0ELb0EEENS1_36VarlenDynamicPersistentTileSchedulerILi128ELi128ELi256ELi128ELb0ELb1ELb1ELb1ELb1ELb1EEEEEEEEEvNT_6ParamsE:
        .type           _ZN7cutlass13device_kernelIN5flash11enable_sm90INS1_16FlashAttnFwdSm90INS1_25CollectiveMainloopFwdSm90ILi2EN4cute5tupleIJNS5_1CILi1EEES8_S8_EEENS6_IJNS7_ILi128EEESA_NS7_ILi192EEEEEELi128ENS_6half_tEfNS_4arch4Sm90ELb1ELb0ELb0ELb1ELb0ELb1ELb0ELb1ELb1ELb1ELb0ELb0EEENS1_21CollectiveEpilogueFwdINS6_IJSA_SA_SA_EEES9_SD_SF_Li256ELb1ELb1ELb0ELb0EEENS1_36VarlenDynamicPersistentTileSchedulerILi128ELi128ELi256ELi128ELb0ELb1ELb1ELb1ELb1ELb1EEEEEEEEEvNT_6ParamsE,@function
        .size           _ZN7cutlass13device_kernelIN5flash11enable_sm90INS1_16FlashAttnFwdSm90INS1_25CollectiveMainloopFwdSm90ILi2EN4cute5tupleIJNS5_1CILi1EEES8_S8_EEENS6_IJNS7_ILi128EEESA_NS7_ILi192EEEEEELi128ENS_6half_tEfNS_4arch4Sm90ELb1ELb0ELb0ELb1ELb0ELb1ELb0ELb1ELb1ELb1ELb0ELb0EEENS1_21CollectiveEpilogueFwdINS6_IJSA_SA_SA_EEES9_SD_SF_Li256ELb1ELb1ELb0ELb0EEENS1_36VarlenDynamicPersistentTileSchedulerILi128ELi128ELi256ELi128ELb0ELb1ELb1ELb1ELb1ELb1EEEEEEEEEvNT_6ParamsE,(.L_x_55 - _ZN7cutlass13device_kernelIN5flash11enable_sm90INS1_16FlashAttnFwdSm90INS1_25CollectiveMainloopFwdSm90ILi2EN4cute5tupleIJNS5_1CILi1EEES8_S8_EEENS6_IJNS7_ILi128EEESA_NS7_ILi192EEEEEELi128ENS_6half_tEfNS_4arch4Sm90ELb1ELb0ELb0ELb1ELb0ELb1ELb0ELb1ELb1ELb1ELb0ELb0EEENS1_21CollectiveEpilogueFwdINS6_IJSA_SA_SA_EEES9_SD_SF_Li256ELb1ELb1ELb0ELb0EEENS1_36VarlenDynamicPersistentTileSchedulerILi128ELi128ELi256ELi128ELb0ELb1ELb1ELb1ELb1ELb1EEEEEEEEEvNT_6ParamsE)
        .other          _ZN7cutlass13device_kernelIN5flash11enable_sm90INS1_16FlashAttnFwdSm90INS1_25CollectiveMainloopFwdSm90ILi2EN4cute5tupleIJNS5_1CILi1EEES8_S8_EEENS6_IJNS7_ILi128EEESA_NS7_ILi192EEEEEELi128ENS_6half_tEfNS_4arch4Sm90ELb1ELb0ELb0ELb1ELb0ELb1ELb0ELb1ELb1ELb1ELb0ELb0EEENS1_21CollectiveEpilogueFwdINS6_IJSA_SA_SA_EEES9_SD_SF_Li256ELb1ELb1ELb0ELb0EEENS1_36VarlenDynamicPersistentTileSchedulerILi128ELi128ELi256ELi128ELb0ELb1ELb1ELb1ELb1ELb1EEEEEEEEEvNT_6ParamsE,@"STO_CUDA_ENTRY STV_DEFAULT"
_ZN7cutlass13device_kernelIN5flash11enable_sm90INS1_16FlashAttnFwdSm90INS1_25CollectiveMainloopFwdSm90ILi2EN4cute5tupleIJNS5_1CILi1EEES8_S8_EEENS6_IJNS7_ILi128EEESA_NS7_ILi192EEEEEELi128ENS_6half_tEfNS_4arch4Sm90ELb1ELb0ELb0ELb1ELb0ELb1ELb0ELb1ELb1ELb1ELb0ELb0EEENS1_21CollectiveEpilogueFwdINS6_IJSA_SA_SA_EEES9_SD_SF_Li256ELb1ELb1ELb0ELb0EEENS1_36VarlenDynamicPersistentTileSchedulerILi128ELi128ELi256ELi128ELb0ELb1ELb1ELb1ELb1ELb1EEEEEEEEEvNT_6ParamsE:
[----:B------:R-:W-:Y:S01]  /*0000*/  LDC R1, c[0x0][0x37c] ;  /* 0x0000df00ff017b82 */ /* 0x000fe20000000800 */
[----:B------:R-:W-:Y:S05]  /*0010*/  EXIT ;  /* 0x000000000000794d */ /* 0x000fea0003800000 */
.L_x_9:
        /* <DEDUP_REMOVED lines=14> */
.L_x_55:


//--------------------- .text._ZN7cutlass13device_kernelIN5flash11enable_sm90INS1_16FlashAttnFwdSm90INS1_25CollectiveMainloopFwdSm90ILi2EN4cute5tupleIJNS5_1CILi1EEES8_S8_EEENS6_IJNS7_ILi64EEESA_SA_EEELi512ENS_6half_tEfNS_4arch4Sm90ELb0ELb0ELb0ELb0ELb0ELb0ELb0ELb0ELb0ELb1ELb0ELb0EEENS1_21CollectiveEpilogueFwdINS6_IJSA_NS7_ILi512EEESA_EEES9_SC_SE_Li256ELb0ELb1ELb0ELb0EEENS1_29StaticPersistentTileSchedulerILb0EEEEEEEEEvNT_6ParamsE --------------------------
	.section	.text._ZN7cutlass13device_kernelIN5flash11enable_sm90INS1_16FlashAttnFwdSm90INS1_25CollectiveMainloopFwdSm90ILi2EN4cute5tupleIJNS5_1CILi1EEES8_S8_EEENS6_IJNS7_ILi64EEESA_SA_EEELi512ENS_6half_tEfNS_4arch4Sm90ELb0ELb0ELb0ELb0ELb0ELb0ELb0ELb0ELb0ELb1ELb0ELb0EEENS1_21CollectiveEpilogueFwdINS6_IJSA_NS7_ILi512EEESA_EEES9_SC_SE_Li256ELb0ELb1ELb0ELb0EEENS1_29StaticPersistentTileSchedulerILb0EEEEEEEEEvNT_6ParamsE,"ax",@progbits
	.align	128
.text._ZN7cutlass13device_kernelIN5flash11enable_sm90INS1_16FlashAttnFwdSm90INS1_25CollectiveMainloopFwdSm90ILi2EN4cute5tupleIJNS5_1CILi1EEES8_S8_EEENS6_IJNS7_ILi64EEESA_SA_EEELi512ENS_6half_tEfNS_4arch4Sm90ELb0ELb0ELb0ELb0ELb0ELb0ELb0ELb0ELb0ELb1ELb0ELb0EEENS1_21CollectiveEpilogueFwdINS6_IJSA_NS7_ILi512EEESA_EEES9_SC_SE_Li256ELb0ELb1ELb0ELb0EEENS1_29StaticPersistentTileSchedulerILb0EEEEEEEEEvNT_6ParamsE:
        .type           _ZN7cutlass13device_kernelIN5flash11enable_sm90INS1_16FlashAttnFwdSm90INS1_25CollectiveMainloopFwdSm90ILi2EN4cute5tupleIJNS5_1CILi1EEES8_S8_EEENS6_IJNS7_ILi64EEESA_SA_EEELi512ENS_6half_tEfNS_4arch4Sm90ELb0ELb0ELb0ELb0ELb0ELb0ELb0ELb0ELb0ELb1ELb0ELb0EEENS1_21CollectiveEpilogueFwdINS6_IJSA_NS7_ILi512EEESA_EEES9_SC_SE_Li256ELb0ELb1ELb0ELb0EEENS1_29StaticPersistentTileSchedulerILb0EEEEEEEEEvNT_6ParamsE,@function
        .size           _ZN7cutlass13device_kernelIN5flash11enable_sm90INS1_16FlashAttnFwdSm90INS1_25CollectiveMainloopFwdSm90ILi2EN4cute5tupleIJNS5_1CILi1EEES8_S8_EEENS6_IJNS7_ILi64EEESA_SA_EEELi512ENS_6half_tEfNS_4arch4Sm90ELb0ELb0ELb0ELb0ELb0ELb0ELb0ELb0ELb0ELb1ELb0ELb0EEENS1_21CollectiveEpilogueFwdINS6_IJSA_NS7_ILi512EEESA_EEES9_SC_SE_Li256ELb0ELb1ELb0ELb0EEENS1_29StaticPersistentTileSchedulerILb0EEEEEEEEEvNT_6ParamsE,(.L_x_56 - _ZN7cutlass13device_kernelIN5flash11enable_sm90INS1_16FlashAttnFwdSm90INS1_25CollectiveMainloopFwdSm90ILi2EN4cute5tupleIJNS5_1CILi1EEES8_S8_EEENS6_IJNS7_ILi64EEESA_SA_EEELi512ENS_6half_tEfNS_4arch4Sm90ELb0ELb0ELb0ELb0ELb0ELb0ELb0ELb0ELb0ELb1ELb0ELb0EEENS1_21CollectiveEpilogueFwdINS6_IJSA_NS7_ILi512EEESA_EEES9_SC_SE_Li256ELb0ELb1ELb0ELb0EEENS1_29StaticPersistentTileSchedulerILb0EEEEEEEEEvNT_6ParamsE)
        .other          _ZN7cutlass13device_kernelIN5flash11enable_sm90INS1_16FlashAttnFwdSm90INS1_25CollectiveMainloopFwdSm90ILi2EN4cute5tupleIJNS5_1CILi1EEES8_S8_EEENS6_IJNS7_ILi64EEESA_SA_EEELi512ENS_6half_tEfNS_4arch4Sm90ELb0ELb0ELb0ELb0ELb0ELb0ELb0ELb0ELb0ELb1ELb0ELb0EEENS1_21CollectiveEpilogueFwdINS6_IJSA_NS7_ILi512EEESA_EEES9_SC_SE_Li256ELb0ELb1ELb0ELb0EEENS1_29StaticPersistentTileSchedulerILb0EEEEEEEEEvNT_6ParamsE,@"STO_CUDA_ENTRY STV_DEFAULT"
_ZN7cutlass13device_kernelIN5flash11enable_sm90INS1_16FlashAttnFwdSm90INS1_25CollectiveMainloopFwdSm90ILi2EN4cute5tupleIJNS5_1CILi1EEES8_S8_EEENS6_IJNS7_ILi64EEESA_SA_EEELi512ENS_6half_tEfNS_4arch4Sm90ELb0ELb0ELb0ELb0ELb0ELb0ELb0ELb0ELb0ELb1ELb0ELb0EEENS1_21CollectiveEpilogueFwdINS6_IJSA_NS7_ILi512EEESA_EEES9_SC_SE_Li256ELb0ELb1ELb0ELb0EEENS1_29StaticPersistentTileSchedulerILb0EEEEEEEEEvNT_6ParamsE:
[----:B------:R-:W-:Y:S01]  /*0000*/  LDC R1, c[0x0][0x37c] ;  /* 0x0000df00ff017b82 */ /* 0x000fe20000000800 */
[----:B------:R-:W-:Y:S05]  /*0010*/  EXIT ;  /* 0x000000000000794d */ /* 0x000fea0003800000 */
.L_x_10:
        /* <DEDUP_REMOVED lines=14> */
.L_x_56:


//--------------------- .text._ZN7cutlass13device_kernelIN5flash11enable_sm90INS1_16FlashAttnFwdSm90INS1_25CollectiveMainloopFwdSm90ILi2EN4cute5tupleIJNS5_1CILi1EEES8_S8_EEENS6_IJNS7_ILi64EEESA_SA_EEELi512ENS_6half_tEfNS_4arch4Sm90ELb0ELb0ELb0ELb0ELb0ELb0ELb1ELb0ELb0ELb1ELb0ELb0EEENS1_21CollectiveEpilogueFwdINS6_IJSA_NS7_ILi512EEESA_EEES9_SC_SE_Li256ELb0ELb1ELb0ELb0EEENS1_29StaticPersistentTileSchedulerILb0EEEEEEEEEvNT_6ParamsE --------------------------
	.section	.text._ZN7cutlass13device_kernelIN5flash11enable_sm90INS1_16FlashAttnFwdSm90INS1_25CollectiveMainloopFwdSm90ILi2EN4cute5tupleIJNS5_1CILi1EEES8_S8_EEENS6_IJNS7_ILi64EEESA_SA_EEELi512ENS_6half_tEfNS_4arch4Sm90ELb0ELb0ELb0ELb0ELb0ELb0ELb1ELb0ELb0ELb1ELb0ELb0EEENS1_21CollectiveEpilogueFwdINS6_IJSA_NS7_ILi512EEESA_EEES9_SC_SE_Li256ELb0ELb1ELb0ELb0EEENS1_29StaticPersistentTileSchedulerILb0EEEEEEEEEvNT_6ParamsE,"ax",@progbits
	.align	128
.text._ZN7cutlass13device_kernelIN5flash11enable_sm90INS1_16FlashAttnFwdSm90INS1_25CollectiveMainloopFwdSm90ILi2EN4cute5tupleIJNS5_1CILi1EEES8_S8_EEENS6_IJNS7_ILi64EEESA_SA_EEELi512ENS_6half_tEfNS_4arch4Sm90ELb0ELb0ELb0ELb0ELb0ELb0ELb1ELb0ELb0ELb1ELb0ELb0EEENS1_21CollectiveEpilogueFwdINS6_IJSA_NS7_ILi512EEESA_EEES9_SC_SE_Li256ELb0ELb1ELb0ELb0EEENS1_29StaticPersistentTileSchedulerILb0EEEEEEEEEvNT_6ParamsE:
        .type           _ZN7cutlass13device_kernelIN5flash11enable_sm90INS1_16FlashAttnFwdSm90INS1_25CollectiveMainloopFwdSm90ILi2EN4cute5tupleIJNS5_1CILi1EEES8_S8_EEENS6_IJNS7_ILi64EEESA_SA_EEELi512ENS_6half_tEfNS_4arch4Sm90ELb0ELb0ELb0ELb0ELb0ELb0ELb1ELb0ELb0ELb1ELb0ELb0EEENS1_21CollectiveEpilogueFwdINS6_IJSA_NS7_ILi512EEESA_EEES9_SC_SE_Li256ELb0ELb1ELb0ELb0EEENS1_29StaticPersistentTileSchedulerILb0EEEEEEEEEvNT_6ParamsE,@function
        .size           _ZN7cutlass13device_kernelIN5flash11enable_sm90INS1_16FlashAttnFwdSm90INS1_25CollectiveMainloopFwdSm90ILi2EN4cute5tupleIJNS5_1CILi1EEES8_S8_EEENS6_IJNS7_ILi64EEESA_SA_EEELi512ENS_6half_tEfNS_4arch4Sm90ELb0ELb0ELb0ELb0ELb0ELb0ELb1ELb0ELb0ELb1ELb0ELb0EEENS1_21CollectiveEpilogueFwdINS6_IJSA_NS7_ILi512EEESA_EEES9_SC_SE_Li256ELb0ELb1ELb0ELb0EEENS1_29StaticPersistentTileSchedulerILb0EEEEEEEEEvNT_6ParamsE,(.L_x_57 - _ZN7cutlass13device_kernelIN5flash11enable_sm90INS1_16FlashAttnFwdSm90INS1_25CollectiveMainloopFwdSm90ILi2EN4cute5tupleIJNS5_1CILi1EEES8_S8_EEENS6_IJNS7_ILi64EEESA_SA_EEELi512ENS_6half_tEfNS_4arch4Sm90ELb0ELb0ELb0ELb0ELb0ELb0ELb1ELb0ELb0ELb1ELb0ELb0EEENS1_21CollectiveEpilogueFwdINS6_IJSA_NS7_ILi512EEESA_EEES9_SC_SE_Li256ELb0ELb1ELb0ELb0EEENS1_29StaticPersistentTileSchedulerILb0EEEEEEEEEvNT_6ParamsE)
        .other          _ZN7cutlass13device_kernelIN5flash11enable_sm90INS1_16FlashAttnFwdSm90INS1_25CollectiveMainloopFwdSm90ILi2EN4cute5tupleIJNS5_1CILi1EEES8_S8_EEENS6_IJNS7_ILi64EEESA_SA_EEELi512ENS_6half_tEfNS_4arch4Sm90ELb0ELb0ELb0ELb0ELb0ELb0ELb1ELb0ELb0ELb1ELb0ELb0EEENS1_21CollectiveEpilogueFwdINS6_IJSA_NS7_ILi512EEESA_EEES9_SC_SE_Li256ELb0ELb1ELb0ELb0EEENS1_29StaticPersistentTileSchedulerILb0EEEEEEEEEvNT_6ParamsE,@"STO_CUDA_ENTRY STV_DEFAULT"
_ZN7cutlass13device_kernelIN5flash11enable_sm90INS1_16FlashAttnFwdSm90INS1_25CollectiveMainloopFwdSm90ILi2EN4cute5tupleIJNS5_1CILi1EEES8_S8_EEENS6_IJNS7_ILi64EEESA_SA_EEELi512ENS_6half_tEfNS_4arch4Sm90ELb0ELb0ELb0ELb0ELb0ELb0ELb1ELb0ELb0ELb1ELb0ELb0EEENS1_21CollectiveEpilogueFwdINS6_IJSA_NS7_ILi512EEESA_EEES9_SC_SE_Li256ELb0ELb1ELb0ELb0EEENS1_29StaticPersistentTileSchedulerILb0EEEEEEEEEvNT_6ParamsE:
[----:B------:R-:W-:Y:S01]  /*0000*/  LDC R1, c[0x0][0x37c] ;  /* 0x0000df00ff017b82 */ /* 0x000fe20000000800 */
[----:B------:R-:W-:Y:S05]  /*0010*/  EXIT ;  /* 0x000000000000794d */ /* 0x000fea0003800000 */
.L_x_11:
        /* <DEDUP_REMOVED lines=14> */
.L_x_57:


//--------------------- .text._ZN7cutlass13device_kernelIN5flash11enable_sm90INS1_16FlashAttnFwdSm90INS1_25CollectiveMainloopFwdSm90ILi2EN4cute5tupleIJNS5_1CILi1EEES8_S8_EEENS6_IJNS7_ILi64EEESA_SA_EEELi512ENS_6half_tEfNS_4arch4Sm90ELb0ELb0ELb0ELb1ELb0ELb0ELb0ELb0ELb0ELb1ELb0ELb0EEENS1_21CollectiveEpilogueFwdINS6_IJSA_NS7_ILi512EEESA_EEES9_SC_SE_Li256ELb1ELb1ELb0ELb0EEENS1_36VarlenDynamicPersistentTileSchedulerILi64ELi64ELi256ELi128ELb0ELb1ELb1ELb0ELb1ELb1EEEEEEEEEvNT_6ParamsE --------------------------
	.section	.text._ZN7cutlass13device_kernelIN5flash11enable_sm90INS1_16FlashAttnFwdSm90INS1_25CollectiveMainloopFwdSm90ILi2EN4cute5tupleIJNS5_1CILi1EEES8_S8_EEENS6_IJNS7_ILi64EEESA_SA_EEELi512ENS_6half_tEfNS_4arch4Sm90ELb0ELb0ELb0ELb1ELb0ELb0ELb0ELb0ELb0ELb1ELb0ELb0EEENS1_21CollectiveEpilogueFwdINS6_IJSA_NS7_ILi512EEESA_EEES9_SC_SE_Li256ELb1ELb1ELb0ELb0EEENS1_36VarlenDynamicPersistentTileSchedulerILi64ELi64ELi256ELi128ELb0ELb1ELb1ELb0ELb1ELb1EEEEEEEEEvNT_6ParamsE,"ax",@progbits
	.align	128
.text._ZN7cutlass13device_kernelIN5flash11enable_sm90INS1_16FlashAttnFwdSm90INS1_25CollectiveMainloopFwdSm90ILi2EN4cute5tupleIJNS5_1CILi1EEES8_S8_EEENS6_IJNS7_ILi64EEESA_SA_EEELi512ENS_6half_tEfNS_4arch4Sm90ELb0ELb0ELb0ELb1ELb0ELb0ELb0ELb0ELb0ELb1ELb0ELb0EEENS1_21CollectiveEpilogueFwdINS6_IJSA_NS7_ILi512EEESA_EEES9_SC_SE_Li256ELb1ELb1ELb0ELb0EEENS1_36VarlenDynamicPersistentTileSchedulerILi64ELi64ELi256ELi128ELb0ELb1ELb1ELb0ELb1ELb1EEEEEEEEEvNT_6ParamsE:
        .type           _ZN7cutlass13device_kernelIN5flash11enable_sm90INS1_16FlashAttnFwdSm90INS1_25CollectiveMainloopFwdSm90ILi2EN4cute5tupleIJNS5_1CILi1EEES8_S8_EEENS6_IJNS7_ILi64EEESA_SA_EEELi512ENS_6half_tEfNS_4arch4Sm90ELb0ELb0ELb0ELb1ELb0ELb0ELb0ELb0ELb0ELb1ELb0ELb0EEENS1_21CollectiveEpilogueFwdINS6_IJSA_NS7_ILi512EEESA_EEES9_SC_SE_Li256ELb1ELb1ELb0ELb0EEENS1_36VarlenDynamicPersistentTileSchedulerILi64ELi64ELi256ELi128ELb0ELb1ELb1ELb0ELb1ELb1EEEEEEEEEvNT_6ParamsE,@function
        .size           _ZN7cutlass13device_kernelIN5flash11enable_sm90INS1_16FlashAttnFwdSm90INS1_25CollectiveMainloopFwdSm90ILi2EN4cute5tupleIJNS5_1CILi1EEES8_S8_EEENS6_IJNS7_ILi64EEESA_SA_EEELi512ENS_6half_tEfNS_4arch4Sm90ELb0ELb0ELb0ELb1ELb0ELb0ELb0ELb0ELb0ELb1ELb0ELb0EEENS1_21CollectiveEpilogueFwdINS6_IJSA_NS7_ILi512EEESA_EEES9_SC_SE_Li256ELb1ELb1ELb0ELb0EEENS1_36VarlenDynamicPersistentTileSchedulerILi64ELi64ELi256ELi128ELb0ELb1ELb1ELb0ELb1ELb1EEEEEEEEEvNT_6ParamsE,(.L_x_58 - _ZN7cutlass13device_kernelIN5flash11enable_sm90INS1_16FlashAttnFwdSm90INS1_25CollectiveMainloopFwdSm90ILi2EN4cute5tupleIJNS5_1CILi1EEES8_S8_EEENS6_IJNS7_ILi64EEESA_SA_EEELi512ENS_6half_tEfNS_4arch4Sm90ELb0ELb0ELb0ELb1ELb0ELb0ELb0ELb0ELb0ELb1ELb0ELb0EEENS1_21CollectiveEpilogueFwdINS6_IJSA_NS7_ILi512EEESA_EEES9_SC_SE_Li256ELb1ELb1ELb0ELb0EEENS1_36VarlenDynamicPersistentTileSchedulerILi64ELi64ELi256ELi128ELb0ELb1ELb1ELb0ELb1ELb1EEEEEEEEEvNT_6ParamsE)
        .other          _ZN7cutlass13device_kernelIN5flash11enable_sm90INS1_16FlashAttnFwdSm90INS1_25CollectiveMainloopFwdSm90ILi2EN4cute5tupleIJNS5_1CILi1EEES8_S8_EEENS6_IJNS7_ILi64EEESA_SA_EEELi512ENS_6half_tEfNS_4arch4Sm90ELb0ELb0ELb0ELb1ELb0ELb0ELb0ELb0ELb0ELb1ELb0ELb0EEENS1_21CollectiveEpilogueFwdINS6_IJSA_NS7_ILi512EEESA_EEES9_SC_SE_Li256ELb1ELb1ELb0ELb0EEENS1_36VarlenDynamicPersistentTileSchedulerILi64ELi64ELi256ELi128ELb0ELb1ELb1ELb0ELb1ELb1EEEEEEEEEvNT_6ParamsE,@"STO_CUDA_ENTRY STV_DEFAULT"
_ZN7cutlass13device_kernelIN5flash11enable_sm90INS1_16FlashAttnFwdSm90INS1_25CollectiveMainloopFwdSm90ILi2EN4cute5tupleIJNS5_1CILi1EEES8_S8_EEENS6_IJNS7_ILi64EEESA_SA_EEELi512ENS_6half_tEfNS_4arch4Sm90ELb0ELb0ELb0ELb1ELb0ELb0ELb0ELb0ELb0ELb1ELb0ELb0EEENS1_21CollectiveEpilogueFwdINS6_IJSA_NS7_ILi512EEESA_EEES9_SC_SE_Li256ELb1ELb1ELb0ELb0EEENS1_36VarlenDynamicPersistentTileSchedulerILi64ELi64ELi256ELi128ELb0ELb1ELb1ELb0ELb1ELb1EEEEEEEEEvNT_6ParamsE:
[----:B------:R-:W-:Y:S01]  /*0000*/  LDC R1, c[0x0][0x37c] ;  /* 0x0000df00ff017b82 */ /* 0x000fe20000000800 */
[----:B------:R-:W-:Y:S05]  /*0010*/  EXIT ;  /* 0x000000000000794d */ /* 0x000fea0003800000 */
.L_x_12:
        /* <DEDUP_REMOVED lines=14> */
.L_x_58:


//--------------------- .text._ZN7cutlass13device_kernelIN5flash11enable_sm90INS1_16FlashAttnFwdSm90INS1_25CollectiveMainloopFwdSm90ILi2EN4cute5tupleIJNS5_1CILi1EEES8_S8_EEENS6_IJNS7_ILi64EEESA_SA_EEELi512ENS_6half_tEfNS_4arch4Sm90ELb0ELb0ELb0ELb1ELb0ELb1ELb0ELb0ELb0ELb1ELb0ELb0EEENS1_21CollectiveEpilogueFwdINS6_IJSA_NS7_ILi512EEESA_EEES9_SC_SE_Li256ELb1ELb1ELb0ELb0EEENS1_36VarlenDynamicPersistentTileSchedulerILi64ELi64ELi256ELi128ELb0ELb1ELb1ELb0ELb1ELb1EEEEEEEEEvNT_6ParamsE --------------------------
	.section	.text._ZN7cutlass13device_kernelIN5flash11enable_sm90INS1_16FlashAttnFwdSm90INS1_25CollectiveMainloopFwdSm90ILi2EN4cute5tupleIJNS5_1CILi1EEES8_S8_EEENS6_IJNS7_ILi64EEESA_SA_EEELi512ENS_6half_tEfNS_4arch4Sm90ELb0ELb0ELb0ELb1ELb0ELb1ELb0ELb0ELb0ELb1ELb0ELb0EEENS1_21CollectiveEpilogueFwdINS6_IJSA_NS7_ILi512EEESA_EEES9_SC_SE_Li256ELb1ELb1ELb0ELb0EEENS1_36VarlenDynamicPersistentTileSchedulerILi64ELi64ELi256ELi128ELb0ELb1ELb1ELb0ELb1ELb1EEEEEEEEEvNT_6ParamsE,"ax",@progbits
	.align	128
.text._ZN7cutlass13device_kernelIN5flash11enable_sm90INS1_16FlashAttnFwdSm90INS1_25CollectiveMainloopFwdSm90ILi2EN4cute5tupleIJNS5_1CILi1EEES8_S8_EEENS6_IJNS7_ILi64EEESA_SA_EEELi512ENS_6half_tEfNS_4arch4Sm90ELb0ELb0ELb0ELb1ELb0ELb1ELb0ELb0ELb0ELb1ELb0ELb0EEENS1_21CollectiveEpilogueFwdINS6_IJSA_NS7_ILi512EEESA_EEES9_SC_SE_Li256ELb1ELb1ELb0ELb0EEENS1_36VarlenDynamicPersistentTileSchedulerILi64ELi64ELi256ELi128ELb0ELb1ELb1ELb0ELb1ELb1EEEEEEEEEvNT_6ParamsE:
        .type           _ZN7cutlass13device_kernelIN5flash11enable_sm90INS1_16FlashAttnFwdSm90INS1_25CollectiveMainloopFwdSm90ILi2EN4cute5tupleIJNS5_1CILi1EEES8_S8_EEENS6_IJNS7_ILi64EEESA_SA_EEELi512ENS_6half_tEfNS_4arch4Sm90ELb0ELb0ELb0ELb1ELb0ELb1ELb0ELb0ELb0ELb1ELb0ELb0EEENS1_21CollectiveEpilogueFwdINS6_IJSA_NS7_ILi512EEESA_EEES9_SC_SE_Li256ELb1ELb1ELb0ELb0EEENS1_36VarlenDynamicPersistentTileSchedulerILi64ELi64ELi256ELi128ELb0ELb1ELb1ELb0ELb1ELb1EEEEEEEEEvNT_6ParamsE,@function
        .size           _ZN7cutlass13device_kernelIN5flash11enable_sm90INS1_16FlashAttnFwdSm90INS1_25CollectiveMainloopFwdSm90ILi2EN4cute5tupleIJNS5_1CILi1EEES8_S8_EEENS6_IJNS7_ILi64EEESA_SA_EEELi512ENS_6half_tEfNS_4arch4Sm90ELb0ELb0ELb0ELb1ELb0ELb1ELb0ELb0ELb0ELb1ELb0ELb0EEENS1_21CollectiveEpilogueFwdINS6_IJSA_NS7_ILi512EEESA_EEES9_SC_SE_Li256ELb1ELb1ELb0ELb0EEENS1_36VarlenDynamicPersistentTileSchedulerILi64ELi64ELi256ELi128ELb0ELb1ELb1ELb0ELb1ELb1EEEEEEEEEvNT_6ParamsE,(.L_x_59 - _ZN7cutlass13device_kernelIN5flash11enable_sm90INS1_16FlashAttnFwdSm90INS1_25CollectiveMainloopFwdSm90ILi2EN4cute5tupleIJNS5_1CILi1EEES8_S8_EEENS6_IJNS7_ILi64EEESA_SA_EEELi512ENS_6half_tEfNS_4arch4Sm90ELb0ELb0ELb0ELb1ELb0ELb1ELb0ELb0ELb0ELb1ELb0ELb0EEENS1_21CollectiveEpilogueFwdINS6_IJSA_NS7_ILi512EEESA_EEES9_SC_SE_Li256ELb1ELb1ELb0ELb0EEENS1_36VarlenDynamicPersistentTileSchedulerILi64ELi64ELi256ELi128ELb0ELb1ELb1ELb0ELb1ELb1EEEEEEEEEvNT_6ParamsE)
        .other          _ZN7cutlass13device_kernelIN5flash11enable_sm90INS1_16FlashAttnFwdSm90INS1_25CollectiveMainloopFwdSm90ILi2EN4cute5tupleIJNS5_1CILi1EEES8_S8_EEENS6_IJNS7_ILi64EEESA_SA_EEELi512ENS_6half_tEfNS_4arch4Sm90ELb0ELb0ELb0ELb1ELb0ELb1ELb0ELb0ELb0ELb1ELb0ELb0EEENS1_21CollectiveEpilogueFwdINS6_IJSA_NS7_ILi512EEESA_EEES9_SC_SE_Li256ELb1ELb1ELb0ELb0EEENS1_36VarlenDynamicPersistentTileSchedulerILi64ELi64ELi256ELi128ELb0ELb1ELb1ELb0ELb1ELb1EEEEEEEEEvNT_6ParamsE,@"STO_CUDA_ENTRY STV_DEFAULT"
_ZN7cutlass13device_kernelIN5flash11enable_sm90INS1_16FlashAttnFwdSm90INS1_25CollectiveMainloopFwdSm90ILi2EN4cute5tupleIJNS5_1CILi1EEES8_S8_EEENS6_IJNS7_ILi64EEESA_SA_EEELi512ENS_6half_tEfNS_4arch4Sm90ELb0ELb0ELb0ELb1ELb0ELb1ELb0ELb0ELb0ELb1ELb0ELb0EEENS1_21CollectiveEpilogueFwdINS6_IJSA_NS7_ILi512EEESA_EEES9_SC_SE_Li256ELb1ELb1ELb0ELb0EEENS1_36VarlenDynamicPersistentTileSchedulerILi64ELi64ELi256ELi128ELb0ELb1ELb1ELb0ELb1ELb1EEEEEEEEEvNT_6ParamsE:
[----:B------:R-:W-:Y:S01]  /*0000*/  LDC R1, c[0x0][0x37c] ;  /* 0x0000df00ff017b82 */ /* 0x000fe20000000800 */
[----:B------:R-:W-:Y:S05]  /*0010*/  EXIT ;  /* 0x000000000000794d */ /* 0x000fea0003800000 */
.L_x_13:
        /* <DEDUP_REMOVED lines=14> */
.L_x_59:


//--------------------- .text._ZN7cutlass13device_kernelIN5flash11enable_sm90INS1_16FlashAttnFwdSm90INS1_25CollectiveMainloopFwdSm90ILi2EN4cute5tupleIJNS5_1CILi1EEES8_S8_EEENS6_IJNS7_ILi64EEESA_SA_EEELi512ENS_6half_tEfNS_4arch4Sm90ELb0ELb0ELb0ELb1ELb0ELb0ELb1ELb0ELb0ELb1ELb0ELb0EEENS1_21CollectiveEpilogueFwdINS6_IJSA_NS7_ILi512EEESA_EEES9_SC_SE_Li256ELb1ELb1ELb0ELb0EEENS1_36VarlenDynamicPersistentTileSchedulerILi64ELi64ELi256ELi128ELb0ELb1ELb1ELb0ELb1ELb1EEEEEEEEEvNT_6ParamsE --------------------------
	.section	.text._ZN7cutlass13device_kernelIN5flash11enable_sm90INS1_16FlashAttnFwdSm90INS1_25CollectiveMainloopFwdSm90ILi2EN4cute5tupleIJNS5_1CILi1EEES8_S8_EEENS6_IJNS7_ILi64EEESA_SA_EEELi512ENS_6half_tEfNS_4arch4Sm90ELb0ELb0ELb0ELb1ELb0ELb0ELb1ELb0ELb0ELb1ELb0ELb0EEENS1_21CollectiveEpilogueFwdINS6_IJSA_NS7_ILi512EEESA_EEES9_SC_SE_Li256ELb1ELb1ELb0ELb0EEENS1_36VarlenDynamicPersistentTileSchedulerILi64ELi64ELi256ELi128ELb0ELb1ELb1ELb0ELb1ELb1EEEEEEEEEvNT_6ParamsE,"ax",@progbits
	.align	128
.text._ZN7cutlass13device_kernelIN5flash11enable_sm90INS1_16FlashAttnFwdSm90INS1_25CollectiveMainloopFwdSm90ILi2EN4cute5tupleIJNS5_1CILi1EEES8_S8_EEENS6_IJNS7_ILi64EEESA_SA_EEELi512ENS_6half_tEfNS_4arch4Sm90ELb0ELb0ELb0ELb1ELb0ELb0ELb1ELb0ELb0ELb1ELb0ELb0EEENS1_21CollectiveEpilogueFwdINS6_IJSA_NS7_ILi512EEESA_EEES9_SC_SE_Li256ELb1ELb1ELb0ELb0EEENS1_36VarlenDynamicPersistentTileSchedulerILi64ELi64ELi256ELi128ELb0ELb1ELb1ELb0ELb1ELb1EEEEEEEEEvNT_6ParamsE:
        .type           _ZN7cutlass13device_kernelIN5flash11enable_sm90INS1_16FlashAttnFwdSm90INS1_25CollectiveMainloopFwdSm90ILi2EN4cute5tupleIJNS5_1CILi1EEES8_S8_EEENS6_IJNS7_ILi64EEESA_SA_EEELi512ENS_6half_tEfNS_4arch4Sm90ELb0ELb0ELb0ELb1ELb0ELb0ELb1ELb0ELb0ELb1ELb0ELb0EEENS1_21CollectiveEpilogueFwdINS6_IJSA_NS7_ILi512EEESA_EEES9_SC_SE_Li256ELb1ELb1ELb0ELb0EEENS1_36VarlenDynamicPersistentTileSchedulerILi64ELi64ELi256ELi128ELb0ELb1ELb1ELb0ELb1ELb1EEEEEEEEEvNT_6ParamsE,@function
        .size           _ZN7cutlass13device_kernelIN5flash11enable_sm90INS1_16FlashAttnFwdSm90INS1_25CollectiveMainloopFwdSm90ILi2EN4cute5tupleIJNS5_1CILi1EEES8_S8_EEENS6_IJNS7_ILi64EEESA_SA_EEELi512ENS_6half_tEfNS_4arch4Sm90ELb0ELb0ELb0ELb1ELb0ELb0ELb1ELb0ELb0ELb1ELb0ELb0EEENS1_21CollectiveEpilogueFwdINS6_IJSA_NS7_ILi512EEESA_EEES9_SC_SE_Li256ELb1ELb1ELb0ELb0EEENS1_36VarlenDynamicPersistentTileSchedulerILi64ELi64ELi256ELi128ELb0ELb1ELb1ELb0ELb1ELb1EEEEEEEEEvNT_6ParamsE,(.L_x_60 - _ZN7cutlass13device_kernelIN5flash11enable_sm90INS1_16FlashAttnFwdSm90INS1_25CollectiveMainloopFwdSm90ILi2EN4cute5tupleIJNS5_1CILi1EEES8_S8_EEENS6_IJNS7_ILi64EEESA_SA_EEELi512ENS_6half_tEfNS_4arch4Sm90ELb0ELb0ELb0ELb1ELb0ELb0ELb1ELb0ELb0ELb1ELb0ELb0EEENS1_21CollectiveEpilogueFwdINS6_IJSA_NS7_ILi512EEESA_EEES9_SC_SE_Li256ELb1ELb1ELb0ELb0EEENS1_36VarlenDynamicPersistentTileSchedulerILi64ELi64ELi256ELi128ELb0ELb1ELb1ELb0ELb1ELb1EEEEEEEEEvNT_6ParamsE)
        .other          _ZN7cutlass13device_kernelIN5flash11enable_sm90INS1_16FlashAttnFwdSm90INS1_25CollectiveMainloopFwdSm90ILi2EN4cute5tupleIJNS5_1CILi1EEES8_S8_EEENS6_IJNS7_ILi64EEESA_SA_EEELi512ENS_6half_tEfNS_4arch4Sm90ELb0ELb0ELb0ELb1ELb0ELb0ELb1ELb0ELb0ELb1ELb0ELb0EEENS1_21CollectiveEpilogueFwdINS6_IJSA_NS7_ILi512EEESA_EEES9_SC_SE_Li256ELb1ELb1ELb0ELb0EEENS1_36VarlenDynamicPersistentTileSchedulerILi64ELi64ELi256ELi128ELb0ELb1ELb1ELb0ELb1ELb1EEEEEEEEEvNT_6ParamsE,@"STO_CUDA_ENTRY STV_DEFAULT"
_ZN7cutlass13device_kernelIN5flash11enable_sm90INS1_16FlashAttnFwdSm90INS1_25CollectiveMainloopFwdSm90ILi2EN4cute5tupleIJNS5_1CILi1EEES8_S8_EEENS6_IJNS7_ILi64EEESA_SA_EEELi512ENS_6half_tEfNS_4arch4Sm90ELb0ELb0ELb0ELb1ELb0ELb0ELb1ELb0ELb0ELb1ELb0ELb0EEENS1_21CollectiveEpilogueFwdINS6_IJSA_NS7_ILi512EEESA_EEES9_SC_SE_Li256ELb1ELb1ELb0ELb0EEENS1_36VarlenDynamicPersistentTileSchedulerILi64ELi64ELi256ELi128ELb0ELb1ELb1ELb0ELb1ELb1EEEEEEEEEvNT_6ParamsE:
[----:B------:R-:W-:Y:S01]  /*0000*/  LDC R1, c[0x0][0x37c] ;  /* 0x0000df00ff017b82 */ /* 0x000fe20000000800 */
[----:B------:R-:W-:Y:S05]  /*0010*/  EXIT ;  /* 0x000000000000794d */ /* 0x000fea0003800000 */
.L_x_14:
        /* <DEDUP_REMOVED lines=14> */
.L_x_60:


//--------------------- .text._ZN7cutlass13device_kernelIN5flash11enable_sm90INS1_16FlashAttnFwdSm90INS1_25CollectiveMainloopFwdSm90ILi2EN4cute5tupleIJNS5_1CILi1EEES8_S8_EEENS6_IJNS7_ILi64EEESA_SA_EEELi512ENS_6half_tEfNS_4arch4Sm90ELb0ELb0ELb0ELb1ELb0ELb1ELb1ELb0ELb0ELb1ELb0ELb0EEENS1_21CollectiveEpilogueFwdINS6_IJSA_NS7_ILi512EEESA_EEES9_SC_SE_Li256ELb1ELb1ELb0ELb0EEENS1_36VarlenDynamicPersistentTileSchedulerILi64ELi64ELi256ELi128ELb0ELb1ELb1ELb0ELb1ELb1EEEEEEEEEvNT_6ParamsE --------------------------
	.section	.text._ZN7cutlass13device_kernelIN5flash11enable_sm90INS1_16FlashAttnFwdSm90INS1_25CollectiveMainloopFwdSm90ILi2EN4cute5tupleIJNS5_1CILi1EEES8_S8_EEENS6_IJNS7_ILi64EEESA_SA_EEELi512ENS_6half_tEfNS_4arch4Sm90ELb0ELb0ELb0ELb1ELb0ELb1ELb1ELb0ELb0ELb1ELb0ELb0EEENS1_21CollectiveEpilogueFwdINS6_IJSA_NS7_ILi512EEESA_EEES9_SC_SE_Li256ELb1ELb1ELb0ELb0EEENS1_36VarlenDynamicPersistentTileSchedulerILi64ELi64ELi256ELi128ELb0ELb1ELb1ELb0ELb1ELb1EEEEEEEEEvNT_6ParamsE,"ax",@progbits
	.align	128
.text._ZN7cutlass13device_kernelIN5flash11enable_sm90INS1_16FlashAttnFwdSm90INS1_25CollectiveMainloopFwdSm90ILi2EN4cute5tupleIJNS5_1CILi1EEES8_S8_EEENS6_IJNS7_ILi64EEESA_SA_EEELi512ENS_6half_tEfNS_4arch4Sm90ELb0ELb0ELb0ELb1ELb0ELb1ELb1ELb0ELb0ELb1ELb0ELb0EEENS1_21CollectiveEpilogueFwdINS6_IJSA_NS7_ILi512EEESA_EEES9_SC_SE_Li256ELb1ELb1ELb0ELb0EEENS1_36VarlenDynamicPersistentTileSchedulerILi64ELi64ELi256ELi128ELb0ELb1ELb1ELb0ELb1ELb1EEEEEEEEEvNT_6ParamsE:
        .type           _ZN7cutlass13device_kernelIN5flash11enable_sm90INS1_16FlashAttnFwdSm90INS1_25CollectiveMainloopFwdSm90ILi2EN4cute5tupleIJNS5_1CILi1EEES8_S8_EEENS6_IJNS7_ILi64EEESA_SA_EEELi512ENS_6half_tEfNS_4arch4Sm90ELb0ELb0ELb0ELb1ELb0ELb1ELb1ELb0ELb0ELb1ELb0ELb0EEENS1_21CollectiveEpilogueFwdINS6_IJSA_NS7_ILi512EEESA_EEES9_SC_SE_Li256ELb1ELb1ELb0ELb0EEENS1_36VarlenDynamicPersistentTileSchedulerILi64ELi64ELi256ELi128ELb0ELb1ELb1ELb0ELb1ELb1EEEEEEEEEvNT_6ParamsE,@function
        .size           _ZN7cutlass13device_kernelIN5flash11enable_sm90INS1_16FlashAttnFwdSm90INS1_25CollectiveMainloopFwdSm90ILi2EN4cute5tupleIJNS5_1CILi1EEES8_S8_EEENS6_IJNS7_ILi64EEESA_SA_EEELi512ENS_6half_tEfNS_4arch4Sm90ELb0ELb0ELb0ELb1ELb0ELb1ELb1ELb0ELb0ELb1ELb0ELb0EEENS1_21CollectiveEpilogueFwdINS6_IJSA_NS7_ILi512EEESA_EEES9_SC_SE_Li256ELb1ELb1ELb0ELb0EEENS1_36VarlenDynamicPersistentTileSchedulerILi64ELi64ELi256ELi128ELb0ELb1ELb1ELb0ELb1ELb1EEEEEEEEEvNT_6ParamsE,(.L_x_61 - _ZN7cutlass13device_kernelIN5flash11enable_sm90INS1_16FlashAttnFwdSm90INS1_25CollectiveMainloopFwdSm90ILi2EN4cute5tupleIJNS5_1CILi1EEES8_S8_EEENS6_IJNS7_ILi64EEESA_SA_EEELi512ENS_6half_tEfNS_4arch4Sm90ELb0ELb0ELb0ELb1ELb0ELb1ELb1ELb0ELb0ELb1ELb0ELb0EEENS1_21CollectiveEpilogueFwdINS6_IJSA_NS7_ILi512EEESA_EEES9_SC_SE_Li256ELb1ELb1ELb0ELb0EEENS1_36VarlenDynamicPersistentTileSchedulerILi64ELi64ELi256ELi128ELb0ELb1ELb1ELb0ELb1ELb1EEEEEEEEEvNT_6ParamsE)
        .other          _ZN7cutlass13device_kernelIN5flash11enable_sm90INS1_16FlashAttnFwdSm90INS1_25CollectiveMainloopFwdSm90ILi2EN4cute5tupleIJNS5_1CILi1EEES8_S8_EEENS6_IJNS7_ILi64EEESA_SA_EEELi512ENS_6half_tEfNS_4arch4Sm90ELb0ELb0ELb0ELb1ELb0ELb1ELb1ELb0ELb0ELb1ELb0ELb0EEENS1_21CollectiveEpilogueFwdINS6_IJSA_NS7_ILi512EEESA_EEES9_SC_SE_Li256ELb1ELb1ELb0ELb0EEENS1_36VarlenDynamicPersistentTileSchedulerILi64ELi64ELi256ELi128ELb0ELb1ELb1ELb0ELb1ELb1EEEEEEEEEvNT_6ParamsE,@"STO_CUDA_ENTRY STV_DEFAULT"
_ZN7cutlass13device_kernelIN5flash11enable_sm90INS1_16FlashAttnFwdSm90INS1_25CollectiveMainloopFwdSm90ILi2EN4cute5tupleIJNS5_1CILi1EEES8_S8_EEENS6_IJNS7_ILi64EEESA_SA_EEELi512ENS_6half_tEfNS_4arch4Sm90ELb0ELb0ELb0ELb1ELb0ELb1ELb1ELb0ELb0ELb1ELb0ELb0EEENS1_21CollectiveEpilogueFwdINS6_IJSA_NS7_ILi512EEESA_EEES9_SC_SE_Li256ELb1ELb1ELb0ELb0EEENS1_36VarlenDynamicPersistentTileSchedulerILi64ELi64ELi256ELi128ELb0ELb1ELb1ELb0ELb1ELb1EEEEEEEEEvNT_6ParamsE:
[----:B------:R-:W-:Y:S01]  /*0000*/  LDC R1, c[0x0][0x37c] ;  /* 0x0000df00ff017b82 */ /* 0x000fe20000000800 */
[----:B------:R-:W-:Y:S05]  /*0010*/  EXIT ;  /* 0x000000000000794d */ /* 0x000fea0003800000 */
.L_x_15:
        /* <DEDUP_REMOVED lines=14> */
.L_x_61:


//--------------------- .text._ZN7cutlass13device_kernelIN5flash11enable_sm90INS1_16FlashAttnFwdSm90INS1_25CollectiveMainloopFwdSm90ILi2EN4cute5tupleIJNS5_1CILi1EEES8_S8_EEENS6_IJNS7_ILi64EEESA_SA_EEELi512ENS_6half_tEfNS_4arch4Sm90ELb0ELb1ELb0ELb0ELb0ELb0ELb0ELb0ELb0ELb1ELb0ELb0EEENS1_21CollectiveEpilogueFwdINS6_IJSA_NS7_ILi512EEESA_EEES9_SC_SE_Li256ELb0ELb1ELb0ELb0EEENS1_30DynamicPersistentTileSchedulerILi256ELi128ELb0ELb1ELb1EEEEEEEEEvNT_6ParamsE --------------------------
	.section	.text._ZN7cutlass13device_kernelIN5flash11enable_sm90INS1_16FlashAttnFwdSm90INS1_25CollectiveMainloopFwdSm90ILi2EN4cute5tupleIJNS5_1CILi1EEES8_S8_EEENS6_IJNS7_ILi64EEESA_SA_EEELi512ENS_6half_tEfNS_4arch4Sm90ELb0ELb1ELb0ELb0ELb0ELb0ELb0ELb0ELb0ELb1ELb0ELb0EEENS1_21CollectiveEpilogueFwdINS6_IJSA_NS7_ILi512EEESA_EEES9_SC_SE_Li256ELb0ELb1ELb0ELb0EEENS1_30DynamicPersistentTileSchedulerILi256ELi128ELb0ELb1ELb1EEEEEEEEEvNT_6ParamsE,"ax",@progbits
	.align	128
.text._ZN7cutlass13device_kernelIN5flash11enable_sm90INS1_16FlashAttnFwdSm90INS1_25CollectiveMainloopFwdSm90ILi2EN4cute5tupleIJNS5_1CILi1EEES8_S8_EEENS6_IJNS7_ILi64EEESA_SA_EEELi512ENS_6half_tEfNS_4arch4Sm90ELb0ELb1ELb0ELb0ELb0ELb0ELb0ELb0ELb0ELb1ELb0ELb0EEENS1_21CollectiveEpilogueFwdINS6_IJSA_NS7_ILi512EEESA_EEES9_SC_SE_Li256ELb0ELb1ELb0ELb0EEENS1_30DynamicPersistentTileSchedulerILi256ELi128ELb0ELb1ELb1EEEEEEEEEvNT_6ParamsE:
        .type           _ZN7cutlass13device_kernelIN5flash11enable_sm90INS1_16FlashAttnFwdSm90INS1_25CollectiveMainloopFwdSm90ILi2EN4cute5tupleIJNS5_1CILi1EEES8_S8_EEENS6_IJNS7_ILi64EEESA_SA_EEELi512ENS_6half_tEfNS_4arch4Sm90ELb0ELb1ELb0ELb0ELb0ELb0ELb0ELb0ELb0ELb1ELb0ELb0EEENS1_21CollectiveEpilogueFwdINS6_IJSA_NS7_ILi512EEESA_EEES9_SC_SE_Li256ELb0ELb1ELb0ELb0EEENS1_30DynamicPersistentTileSchedulerILi256ELi128ELb0ELb1ELb1EEEEEEEEEvNT_6ParamsE,@function
        .size           _ZN7cutlass13device_kernelIN5flash11enable_sm90INS1_16FlashAttnFwdSm90INS1_25CollectiveMainloopFwdSm90ILi2EN4cute5tupleIJNS5_1CILi1EEES8_S8_EEENS6_IJNS7_ILi64EEESA_SA_EEELi512ENS_6half_tEfNS_4arch4Sm90ELb0ELb1ELb0ELb0ELb0ELb0ELb0ELb0ELb0ELb1ELb0ELb0EEENS1_21CollectiveEpilogueFwdINS6_IJSA_NS7_ILi512EEESA_EEES9_SC_SE_Li256ELb0ELb1ELb0ELb0EEENS1_30DynamicPersistentTileSchedulerILi256ELi128ELb0ELb1ELb1EEEEEEEEEvNT_6ParamsE,(.L_x_62 - _ZN7cutlass13device_kernelIN5flash11enable_sm90INS1_16FlashAttnFwdSm90INS1_25CollectiveMainloopFwdSm90ILi2EN4cute5tupleIJNS5_1CILi1EEES8_S8_EEENS6_IJNS7_ILi64EEESA_SA_EEELi512ENS_6half_tEfNS_4arch4Sm90ELb0ELb1ELb0ELb0ELb0ELb0ELb0ELb0ELb0ELb1ELb0ELb0EEENS1_21CollectiveEpilogueFwdINS6_IJSA_NS7_ILi512EEESA_EEES9_SC_SE_Li256ELb0ELb1ELb0ELb0EEENS1_30DynamicPersistentTileSchedulerILi256ELi128ELb0ELb1ELb1EEEEEEEEEvNT_6ParamsE)
        .other          _ZN7cutlass13device_kernelIN5flash11enable_sm90INS1_16FlashAttnFwdSm90INS1_25CollectiveMainloopFwdSm90ILi2EN4cute5tupleIJNS5_1CILi1EEES8_S8_EEENS6_IJNS7_ILi64EEESA_SA_EEELi512ENS_6half_tEfNS_4arch4Sm90ELb0ELb1ELb0ELb0ELb0ELb0ELb0ELb0ELb0ELb1ELb0ELb0EEENS1_21CollectiveEpilogueFwdINS6_IJSA_NS7_ILi512EEESA_EEES9_SC_SE_Li256ELb0ELb1ELb0ELb0EEENS1_30DynamicPersistentTileSchedulerILi256ELi128ELb0ELb1ELb1EEEEEEEEEvNT_6ParamsE,@"STO_CUDA_ENTRY STV_DEFAULT"
_ZN7cutlass13device_kernelIN5flash11enable_sm90INS1_16FlashAttnFwdSm90INS1_25CollectiveMainloopFwdSm90ILi2EN4cute5tupleIJNS5_1CILi1EEES8_S8_EEENS6_IJNS7_ILi64EEESA_SA_EEELi512ENS_6half_tEfNS_4arch4Sm90ELb0ELb1ELb0ELb0ELb0ELb0ELb0ELb0ELb0ELb1ELb0ELb0EEENS1_21CollectiveEpilogueFwdINS6_IJSA_NS7_ILi512EEESA_EEES9_SC_SE_Li256ELb0ELb1ELb0ELb0EEENS1_30DynamicPersistentTileSchedulerILi256ELi128ELb0ELb1ELb1EEEEEEEEEvNT_6ParamsE:
[----:B------:R-:W-:Y:S01]  /*0000*/  LDC R1, c[0x0][0x37c] ;  /* 0x0000df00ff017b82 */ /* 0x000fe20000000800 */
[----:B------:R-:W-:Y:S05]  /*0010*/  EXIT ;  /* 0x000000000000794d */ /* 0x000fea0003800000 */
.L_x_16:
        /* <DEDUP_REMOVED lines=14> */
.L_x_62:


//--------------------- .text._ZN7cutlass13device_kernelIN5flash11enable_sm90INS1_16FlashAttnFwdSm90INS1_25CollectiveMainloopFwdSm90ILi2EN4cute5tupleIJNS5_1CILi1EEES8_S8_EEENS6_IJNS7_ILi64EEESA_SA_EEELi512ENS_6half_tEfNS_4arch4Sm90ELb0ELb1ELb0ELb0ELb0ELb0ELb1ELb0ELb0ELb1ELb0ELb0EEENS1_21CollectiveEpilogueFwdINS6_IJSA_NS7_ILi512EEESA_EEES9_SC_SE_Li256ELb0ELb1ELb0ELb0EEENS1_30DynamicPersistentTileSchedulerILi256ELi128ELb0ELb1ELb1EEEEEEEEEvNT_6ParamsE --------------------------
	.section	.text._ZN7cutlass13device_kernelIN5flash11enable_sm90INS1_16FlashAttnFwdSm90INS1_25CollectiveMainloopFwdSm90ILi2EN4cute5tupleIJNS5_1CILi1EEES8_S8_EEENS6_IJNS7_ILi64EEESA_SA_EEELi512ENS_6half_tEfNS_4arch4Sm90ELb0ELb1ELb0ELb0ELb0ELb0ELb1ELb0ELb0ELb1ELb0ELb0EEENS1_21CollectiveEpilogueFwdINS6_IJSA_NS7_ILi512EEESA_EEES9_SC_SE_Li256ELb0ELb1ELb0ELb0EEENS1_30DynamicPersistentTileSchedulerILi256ELi128ELb0ELb1ELb1EEEEEEEEEvNT_6ParamsE,"ax",@progbits
	.align	128
.text._ZN7cutlass13device_kernelIN5flash11enable_sm90INS1_16FlashAttnFwdSm90INS1_25CollectiveMainloopFwdSm90ILi2EN4cute5tupleIJNS5_1CILi1EEES8_S8_EEENS6_IJNS7_ILi64EEESA_SA_EEELi512ENS_6half_tEfNS_4arch4Sm90ELb0ELb1ELb0ELb0ELb0ELb0ELb1ELb0ELb0ELb1ELb0ELb0EEENS1_21CollectiveEpilogueFwdINS6_IJSA_NS7_ILi512EEESA_EEES9_SC_SE_Li256ELb0ELb1ELb0ELb0EEENS1_30DynamicPersistentTileSchedulerILi256ELi128ELb0ELb1ELb1EEEEEEEEEvNT_6ParamsE:
        .type           _ZN7cutlass13device_kernelIN5flash11enable_sm90INS1_16FlashAttnFwdSm90INS1_25CollectiveMainloopFwdSm90ILi2EN4cute5tupleIJNS5_1CILi1EEES8_S8_EEENS6_IJNS7_ILi64EEESA_SA_EEELi512ENS_6half_tEfNS_4arch4Sm90ELb0ELb1ELb0ELb0ELb0ELb0ELb1ELb0ELb0ELb1ELb0ELb0EEENS1_21CollectiveEpilogueFwdINS6_IJSA_NS7_ILi512EEESA_EEES9_SC_SE_Li256ELb0ELb1ELb0ELb0EEENS1_30DynamicPersistentTileSchedulerILi256ELi128ELb0ELb1ELb1EEEEEEEEEvNT_6ParamsE,@function
        .size           _ZN7cutlass13device_kernelIN5flash11enable_sm90INS1_16FlashAttnFwdSm90INS1_25CollectiveMainloopFwdSm90ILi2EN4cute5tupleIJNS5_1CILi1EEES8_S8_EEENS6_IJNS7_ILi64EEESA_SA_EEELi512ENS_6half_tEfNS_4arch4Sm90ELb0ELb1ELb0ELb0ELb0ELb0ELb1ELb0ELb0ELb1ELb0ELb0EEENS1_21CollectiveEpilogueFwdINS6_IJSA_NS7_ILi512EEESA_EEES9_SC_SE_Li256ELb0ELb1ELb0ELb0EEENS1_30DynamicPersistentTileSchedulerILi256ELi128ELb0ELb1ELb1EEEEEEEEEvNT_6ParamsE,(.L_x_63 - _ZN7cutlass13device_kernelIN5flash11enable_sm90INS1_16FlashAttnFwdSm90INS1_25CollectiveMainloopFwdSm90ILi2EN4cute5tupleIJNS5_1CILi1EEES8_S8_EEENS6_IJNS7_ILi64EEESA_SA_EEELi512ENS_6half_tEfNS_4arch4Sm90ELb0ELb1ELb0ELb0ELb0ELb0ELb1ELb0ELb0ELb1ELb0ELb0EEENS1_21CollectiveEpilogueFwdINS6_IJSA_NS7_ILi512EEESA_EEES9_SC_SE_Li256ELb0ELb1ELb0ELb0EEENS1_30DynamicPersistentTileSchedulerILi256ELi128ELb0ELb1ELb1EEEEEEEEEvNT_6ParamsE)
        .other          _ZN7cutlass13device_kernelIN5flash11enable_sm90INS1_16FlashAttnFwdSm90INS1_25CollectiveMainloopFwdSm90ILi2EN4cute5tupleIJNS5_1CILi1EEES8_S8_EEENS6_IJNS7_ILi64EEESA_SA_EEELi512ENS_6half_tEfNS_4arch4Sm90ELb0ELb1ELb0ELb0ELb0ELb0ELb1ELb0ELb0ELb1ELb0ELb0EEENS1_21CollectiveEpilogueFwdINS6_IJSA_NS7_ILi512EEESA_EEES9_SC_SE_Li256ELb0ELb1ELb0ELb0EEENS1_30DynamicPersistentTileSchedulerILi256ELi128ELb0ELb1ELb1EEEEEEEEEvNT_6ParamsE,@"STO_CUDA_ENTRY STV_DEFAULT"
_ZN7cutlass13device_kernelIN5flash11enable_sm90INS1_16FlashAttnFwdSm90INS1_25CollectiveMainloopFwdSm90ILi2EN4cute5tupleIJNS5_1CILi1EEES8_S8_EEENS6_IJNS7_ILi64EEESA_SA_EEELi512ENS_6half_tEfNS_4arch4Sm90ELb0ELb1ELb0ELb0ELb0ELb0ELb1ELb0ELb0ELb1ELb0ELb0EEENS1_21CollectiveEpilogueFwdINS6_IJSA_NS7_ILi512EEESA_EEES9_SC_SE_Li256ELb0ELb1ELb0ELb0EEENS1_30DynamicPersistentTileSchedulerILi256ELi128ELb0ELb1ELb1EEEEEEEEEvNT_6ParamsE:
[----:B------:R-:W-:Y:S01]  /*0000*/  LDC R1, c[0x0][0x37c] ;  /* 0x0000df00ff017b82 */ /* 0x000fe20000000800 */
[----:B------:R-:W-:Y:S05]  /*0010*/  EXIT ;  /* 0x000000000000794d */ /* 0x000fea0003800000 */
.L_x_17:
        /* <DEDUP_REMOVED lines=14> */
.L_x_63:


//--------------------- .text._ZN7cutlass13device_kernelIN5flash11enable_sm90INS1_16FlashAttnFwdSm90INS1_25CollectiveMainloopFwdSm90ILi2EN4cute5tupleIJNS5_1CILi1EEES8_S8_EEENS6_IJNS7_ILi64EEESA_SA_EEELi512ENS_6half_tEfNS_4arch4Sm90ELb0ELb1ELb0ELb1ELb0ELb0ELb0ELb0ELb0ELb1ELb0ELb0EEENS1_21CollectiveEpilogueFwdINS6_IJSA_NS7_ILi512EEESA_EEES9_SC_SE_Li256ELb1ELb1ELb0ELb0EEENS1_36VarlenDynamicPersistentTileSchedulerILi64ELi64ELi256ELi128ELb0ELb1ELb1ELb1ELb0ELb1EEEEEEEEEvNT_6ParamsE --------------------------
	.section	.text._ZN7cutlass13device_kernelIN5flash11enable_sm90INS1_16FlashAttnFwdSm90INS1_25CollectiveMainloopFwdSm90ILi2EN4cute5tupleIJNS5_1CILi1EEES8_S8_EEENS6_IJNS7_ILi64EEESA_SA_EEELi512ENS_6half_tEfNS_4arch4Sm90ELb0ELb1ELb0ELb1ELb0ELb0ELb0ELb0ELb0ELb1ELb0ELb0EEENS1_21CollectiveEpilogueFwdINS6_IJSA_NS7_ILi512EEESA_EEES9_SC_SE_Li256ELb1ELb1ELb0ELb0EEENS1_36VarlenDynamicPersistentTileSchedulerILi64ELi64ELi256ELi128ELb0ELb1ELb1ELb1ELb0ELb1EEEEEEEEEvNT_6ParamsE,"ax",@progbits
	.align	128
.text._ZN7cutlass13device_kernelIN5flash11enable_sm90INS1_16FlashAttnFwdSm90INS1_25CollectiveMainloopFwdSm90ILi2EN4cute5tupleIJNS5_1CILi1EEES8_S8_EEENS6_IJNS7_ILi64EEESA_SA_EEELi512ENS_6half_tEfNS_4arch4Sm90ELb0ELb1ELb0ELb1ELb0ELb0ELb0ELb0ELb0ELb1ELb0ELb0EEENS1_21CollectiveEpilogueFwdINS6_IJSA_NS7_ILi512EEESA_EEES9_SC_SE_Li256ELb1ELb1ELb0ELb0EEENS1_36VarlenDynamicPersistentTileSchedulerILi64ELi64ELi256ELi128ELb0ELb1ELb1ELb1ELb0ELb1EEEEEEEEEvNT_6ParamsE:
        .type           _ZN7cutlass13device_kernelIN5flash11enable_sm90INS1_16FlashAttnFwdSm90INS1_25CollectiveMainloopFwdSm90ILi2EN4cute5tupleIJNS5_1CILi1EEES8_S8_EEENS6_IJNS7_ILi64EEESA_SA_EEELi512ENS_6half_tEfNS_4arch4Sm90ELb0ELb1ELb0ELb1ELb0ELb0ELb0ELb0ELb0ELb1ELb0ELb0EEENS1_21CollectiveEpilogueFwdINS6_IJSA_NS7_ILi512EEESA_EEES9_SC_SE_Li256ELb1ELb1ELb0ELb0EEENS1_36VarlenDynamicPersistentTileSchedulerILi64ELi64ELi256ELi128ELb0ELb1ELb1ELb1ELb0ELb1EEEEEEEEEvNT_6ParamsE,@function
        .size           _ZN7cutlass13device_kernelIN5flash11enable_sm90INS1_16FlashAttnFwdSm90INS1_25CollectiveMainloopFwdSm90ILi2EN4cute5tupleIJNS5_1CILi1EEES8_S8_EEENS6_IJNS7_ILi64EEESA_SA_EEELi512ENS_6half_tEfNS_4arch4Sm90ELb0ELb1ELb0ELb1ELb0ELb0ELb0ELb0ELb0ELb1ELb0ELb0EEENS1_21CollectiveEpilogueFwdINS6_IJSA_NS7_ILi512EEESA_EEES9_SC_SE_Li256ELb1ELb1ELb0ELb0EEENS1_36VarlenDynamicPersistentTileSchedulerILi64ELi64ELi256ELi128ELb0ELb1ELb1ELb1ELb0ELb1EEEEEEEEEvNT_6ParamsE,(.L_x_64 - _ZN7cutlass13device_kernelIN5flash11enable_sm90INS1_16FlashAttnFwdSm90INS1_25CollectiveMainloopFwdSm90ILi2EN4cute5tupleIJNS5_1CILi1EEES8_S8_EEENS6_IJNS7_ILi64EEESA_SA_EEELi512ENS_6half_tEfNS_4arch4Sm90ELb0ELb1ELb0ELb1ELb0ELb0ELb0ELb0ELb0ELb1ELb0ELb0EEENS1_21CollectiveEpilogueFwdINS6_IJSA_NS7_ILi512EEESA_EEES9_SC_SE_Li256ELb1ELb1ELb0ELb0EEENS1_36VarlenDynamicPersistentTileSchedulerILi64ELi64ELi256ELi128ELb0ELb1ELb1ELb1ELb0ELb1EEEEEEEEEvNT_6ParamsE)
        .other          _ZN7cutlass13device_kernelIN5flash11enable_sm90INS1_16FlashAttnFwdSm90INS1_25CollectiveMainloopFwdSm90ILi2EN4cute5tupleIJNS5_1CILi1EEES8_S8_EEENS6_IJNS7_ILi64EEESA_SA_EEELi512ENS_6half_tEfNS_4arch4Sm90ELb0ELb1ELb0ELb1ELb0ELb0ELb0ELb0ELb0ELb1ELb0ELb0EEENS1_21CollectiveEpilogueFwdINS6_IJSA_NS7_ILi512EEESA_EEES9_SC_SE_Li256ELb1ELb1ELb0ELb0EEENS1_36VarlenDynamicPersistentTileSchedulerILi64ELi64ELi256ELi128ELb0ELb1ELb1ELb1ELb0ELb1EEEEEEEEEvNT_6ParamsE,@"STO_CUDA_ENTRY STV_DEFAULT"
_ZN7cutlass13device_kernelIN5flash11enable_sm90INS1_16FlashAttnFwdSm90INS1_25CollectiveMainloopFwdSm90ILi2EN4cute5tupleIJNS5_1CILi1EEES8_S8_EEENS6_IJNS7_ILi64EEESA_SA_EEELi512ENS_6half_tEfNS_4arch4Sm90ELb0ELb1ELb0ELb1ELb0ELb0ELb0ELb0ELb0ELb1ELb0ELb0EEENS1_21CollectiveEpilogueFwdINS6_IJSA_NS7_ILi512EEESA_EEES9_SC_SE_Li256ELb1ELb1ELb0ELb0EEENS1_36VarlenDynamicPersistentTileSchedulerILi64ELi64ELi256ELi128ELb0ELb1ELb1ELb1ELb0ELb1EEEEEEEEEvNT_6ParamsE:
[----:B------:R-:W-:Y:S01]  /*0000*/  LDC R1, c[0x0][0x37c] ;  /* 0x0000df00ff017b82 */ /* 0x000fe20000000800 */
[----:B------:R-:W-:Y:S05]  /*0010*/  EXIT ;  /* 0x000000000000794d */ /* 0x000fea0003800000 */
.L_x_18:
        /* <DEDUP_REMOVED lines=14> */
.L_x_64:


//--------------------- .text._ZN7cutlass13device_kernelIN5flash11enable_sm90INS1_16FlashAttnFwdSm90INS1_25CollectiveMainloopFwdSm90ILi2EN4cute5tupleIJNS5_1CILi1EEES8_S8_EEENS6_IJNS7_ILi64EEESA_SA_EEELi512ENS_6half_tEfNS_4arch4Sm90ELb0ELb1ELb0ELb1ELb0ELb1ELb0ELb0ELb0ELb1ELb0ELb0EEENS1_21CollectiveEpilogueFwdINS6_IJSA_NS7_ILi512EEESA_EEES9_SC_SE_Li256ELb1ELb1ELb0ELb0EEENS1_36VarlenDynamicPersistentTileSchedulerILi64ELi64ELi256ELi128ELb0ELb1ELb1ELb1ELb0ELb1EEEEEEEEEvNT_6ParamsE --------------------------
	.section	.text._ZN7cutlass13device_kernelIN5flash11enable_sm90INS1_16FlashAttnFwdSm90INS1_25CollectiveMainloopFwdSm90ILi2EN4cute5tupleIJNS5_1CILi1EEES8_S8_EEENS6_IJNS7_ILi64EEESA_SA_EEELi512ENS_6half_tEfNS_4arch4Sm90ELb0ELb1ELb0ELb1ELb0ELb1ELb0ELb0ELb0ELb1ELb0ELb0EEENS1_21CollectiveEpilogueFwdINS6_IJSA_NS7_ILi512EEESA_EEES9_SC_SE_Li256ELb1ELb1ELb0ELb0EEENS1_36VarlenDynamicPersistentTileSchedulerILi64ELi64ELi256ELi128ELb0ELb1ELb1ELb1ELb0ELb1EEEEEEEEEvNT_6ParamsE,"ax",@progbits
	.align	128
.text._ZN7cutlass13device_kernelIN5flash11enable_sm90INS1_16FlashAttnFwdSm90INS1_25CollectiveMainloopFwdSm90ILi2EN4cute5tupleIJNS5_1CILi1EEES8_S8_EEENS6_IJNS7_ILi64EEESA_SA_EEELi512ENS_6half_tEfNS_4arch4Sm90ELb0ELb1ELb0ELb1ELb0ELb1ELb0ELb0ELb0ELb1ELb0ELb0EEENS1_21CollectiveEpilogueFwdINS6_IJSA_NS7_ILi512EEESA_EEES9_SC_SE_Li256ELb1ELb1ELb0ELb0EEENS1_36VarlenDynamicPersistentTileSchedulerILi64ELi64ELi256ELi128ELb0ELb1ELb1ELb1ELb0ELb1EEEEEEEEEvNT_6ParamsE:
        .type           _ZN7cutlass13device_kernelIN5flash11enable_sm90INS1_16FlashAttnFwdSm90INS1_25CollectiveMainloopFwdSm90ILi2EN4cute5tupleIJNS5_1CILi1EEES8_S8_EEENS6_IJNS7_ILi64EEESA_SA_EEELi512ENS_6half_tEfNS_4arch4Sm90ELb0ELb1ELb0ELb1ELb0ELb1ELb0ELb0ELb0ELb1ELb0ELb0EEENS1_21CollectiveEpilogueFwdINS6_IJSA_NS7_ILi512EEESA_EEES9_SC_SE_Li256ELb1ELb1ELb0ELb0EEENS1_36VarlenDynamicPersistentTileSchedulerILi64ELi64ELi256ELi128ELb0ELb1ELb1ELb1ELb0ELb1EEEEEEEEEvNT_6ParamsE,@function
        .size           _ZN7cutlass13device_kernelIN5flash11enable_sm90INS1_16FlashAttnFwdSm90INS1_25CollectiveMainloopFwdSm90ILi2EN4cute5tupleIJNS5_1CILi1EEES8_S8_EEENS6_IJNS7_ILi64EEESA_SA_EEELi512ENS_6half_tEfNS_4arch4Sm90ELb0ELb1ELb0ELb1ELb0ELb1ELb0ELb0ELb0ELb1ELb0ELb0EEENS1_21CollectiveEpilogueFwdINS6_IJSA_NS7_ILi512EEESA_EEES9_SC_SE_Li256ELb1ELb1ELb0ELb0EEENS1_36VarlenDynamicPersistentTileSchedulerILi64ELi64ELi256ELi128ELb0ELb1ELb1ELb1ELb0ELb1EEEEEEEEEvNT_6ParamsE,(.L_x_65 - _ZN7cutlass13device_kernelIN5flash11enable_sm90INS1_16FlashAttnFwdSm90INS1_25CollectiveMainloopFwdSm90ILi2EN4cute5tupleIJNS5_1CILi1EEES8_S8_EEENS6_IJNS7_ILi64EEESA_SA_EEELi512ENS_6half_tEfNS_4arch4Sm90ELb0ELb1ELb0ELb1ELb0ELb1ELb0ELb0ELb0ELb1ELb0ELb0EEENS1_21CollectiveEpilogueFwdINS6_IJSA_NS7_ILi512EEESA_EEES9_SC_SE_Li256ELb1ELb1ELb0ELb0EEENS1_36VarlenDynamicPersistentTileSchedulerILi64ELi64ELi256ELi128ELb0ELb1ELb1ELb1ELb0ELb1EEEEEEEEEvNT_6ParamsE)
        .other          _ZN7cutlass13device_kernelIN5flash11enable_sm90INS1_16FlashAttnFwdSm90INS1_25CollectiveMainloopFwdSm90ILi2EN4cute5tupleIJNS5_1CILi1EEES8_S8_EEENS6_IJNS7_ILi64EEESA_SA_EEELi512ENS_6half_tEfNS_4arch4Sm90ELb0ELb1ELb0ELb1ELb0ELb1ELb0ELb0ELb0ELb1ELb0ELb0EEENS1_21CollectiveEpilogueFwdINS6_IJSA_NS7_ILi512EEESA_EEES9_SC_SE_Li256ELb1ELb1ELb0ELb0EEENS1_36VarlenDynamicPersistentTileSchedulerILi64ELi64ELi256ELi128ELb0ELb1ELb1ELb1ELb0ELb1EEEEEEEEEvNT_6ParamsE,@"STO_CUDA_ENTRY STV_DEFAULT"
_ZN7cutlass13device_kernelIN5flash11enable_sm90INS1_16FlashAttnFwdSm90INS1_25CollectiveMainloopFwdSm90ILi2EN4cute5tupleIJNS5_1CILi1EEES8_S8_EEENS6_IJNS7_ILi64EEESA_SA_EEELi512ENS_6half_tEfNS_4arch4Sm90ELb0ELb1ELb0ELb1ELb0ELb1ELb0ELb0ELb0ELb1ELb0ELb0EEENS1_21CollectiveEpilogueFwdINS6_IJSA_NS7_ILi512EEESA_EEES9_SC_SE_Li256ELb1ELb1ELb0ELb0EEENS1_36VarlenDynamicPersistentTileSchedulerILi64ELi64ELi256ELi128ELb0ELb1ELb1ELb1ELb0ELb1EEEEEEEEEvNT_6ParamsE:
[----:B------:R-:W-:Y:S01]  /*0000*/  LDC R1, c[0x0][0x37c] ;  /* 0x0000df00ff017b82 */ /* 0x000fe20000000800 */
[----:B------:R-:W-:Y:S05]  /*0010*/  EXIT ;  /* 0x000000000000794d */ /* 0x000fea0003800000 */
.L_x_19:
        /* <DEDUP_REMOVED lines=14> */
.L_x_65:


//--------------------- .text._ZN7cutlass13device_kernelIN5flash11enable_sm90INS1_16FlashAttnFwdSm90INS1_25CollectiveMainloopFwdSm90ILi2EN4cute5tupleIJNS5_1CILi1EEES8_S8_EEENS6_IJNS7_ILi64EEESA_SA_EEELi512ENS_6half_tEfNS_4arch4Sm90ELb0ELb1ELb0ELb1ELb0ELb0ELb1ELb0ELb0ELb1ELb0ELb0EEENS1_21CollectiveEpilogueFwdINS6_IJSA_NS7_ILi512EEESA_EEES9_SC_SE_Li256ELb1ELb1ELb0ELb0EEENS1_36VarlenDynamicPersistentTileSchedulerILi64ELi64ELi256ELi128ELb0ELb1ELb1ELb1ELb0ELb1EEEEEEEEEvNT_6ParamsE --------------------------
	.section	.text._ZN7cutlass13device_kernelIN5flash11enable_sm90INS1_16FlashAttnFwdSm90INS1_25CollectiveMainloopFwdSm90ILi2EN4cute5tupleIJNS5_1CILi1EEES8_S8_EEENS6_IJNS7_ILi64EEESA_SA_EEELi512ENS_6half_tEfNS_4arch4Sm90ELb0ELb1ELb0ELb1ELb0ELb0ELb1ELb0ELb0ELb1ELb0ELb0EEENS1_21CollectiveEpilogueFwdINS6_IJSA_NS7_ILi512EEESA_EEES9_SC_SE_Li256ELb1ELb1ELb0ELb0EEENS1_36VarlenDynamicPersistentTileSchedulerILi64ELi64ELi256ELi128ELb0ELb1ELb1ELb1ELb0ELb1EEEEEEEEEvNT_6ParamsE,"ax",@progbits
	.align	128
.text._ZN7cutlass13device_kernelIN5flash11enable_sm90INS1_16FlashAttnFwdSm90INS1_25CollectiveMainloopFwdSm90ILi2EN4cute5tupleIJNS5_1CILi1EEES8_S8_EEENS6_IJNS7_ILi64EEESA_SA_EEELi512ENS_6half_tEfNS_4arch4Sm90ELb0ELb1ELb0ELb1ELb0ELb0ELb1ELb0ELb0ELb1ELb0ELb0EEENS1_21CollectiveEpilogueFwdINS6_IJSA_NS7_ILi512EEESA_EEES9_SC_SE_Li256ELb1ELb1ELb0ELb0EEENS1_36VarlenDynamicPersistentTileSchedulerILi64ELi64ELi256ELi128ELb0ELb1ELb1ELb1ELb0ELb1EEEEEEEEEvNT_6ParamsE:
        .type           _ZN7cutlass13device_kernelIN5flash11enable_sm90INS1_16FlashAttnFwdSm90INS1_25CollectiveMainloopFwdSm90ILi2EN4cute5tupleIJNS5_1CILi1EEES8_S8_EEENS6_IJNS7_ILi64EEESA_SA_EEELi512ENS_6half_tEfNS_4arch4Sm90ELb0ELb1ELb0ELb1ELb0ELb0ELb1ELb0ELb0ELb1ELb0ELb0EEENS1_21CollectiveEpilogueFwdINS6_IJSA_NS7_ILi512EEESA_EEES9_SC_SE_Li256ELb1ELb1ELb0ELb0EEENS1_36VarlenDynamicPersistentTileSchedulerILi64ELi64ELi256ELi128ELb0ELb1ELb1ELb1ELb0ELb1EEEEEEEEEvNT_6ParamsE,@function
        .size           _ZN7cutlass13device_kernelIN5flash11enable_sm90INS1_16FlashAttnFwdSm90INS1_25CollectiveMainloopFwdSm90ILi2EN4cute5tupleIJNS5_1CILi1EEES8_S8_EEENS6_IJNS7_ILi64EEESA_SA_EEELi512ENS_6half_tEfNS_4arch4Sm90ELb0ELb1ELb0ELb1ELb0ELb0ELb1ELb0ELb0ELb1ELb0ELb0EEENS1_21CollectiveEpilogueFwdINS6_IJSA_NS7_ILi512EEESA_EEES9_SC_SE_Li256ELb1ELb1ELb0ELb0EEENS1_36VarlenDynamicPersistentTileSchedulerILi64ELi64ELi256ELi128ELb0ELb1ELb1ELb1ELb0ELb1EEEEEEEEEvNT_6ParamsE,(.L_x_66 - _ZN7cutlass13device_kernelIN5flash11enable_sm90INS1_16FlashAttnFwdSm90INS1_25CollectiveMainloopFwdSm90ILi2EN4cute5tupleIJNS5_1CILi1EEES8_S8_EEENS6_IJNS7_ILi64EEESA_SA_EEELi512ENS_6half_tEfNS_4arch4Sm90ELb0ELb1ELb0ELb1ELb0ELb0ELb1ELb0ELb0ELb1ELb0ELb0EEENS1_21CollectiveEpilogueFwdINS6_IJSA_NS7_ILi512EEESA_EEES9_SC_SE_Li256ELb1ELb1ELb0ELb0EEENS1_36VarlenDynamicPersistentTileSchedulerILi64ELi64ELi256ELi128ELb0ELb1ELb1ELb1ELb0ELb1EEEEEEEEEvNT_6ParamsE)
        .other          _ZN7cutlass13device_kernelIN5flash11enable_sm90INS1_16FlashAttnFwdSm90INS1_25CollectiveMainloopFwdSm90ILi2EN4cute5tupleIJNS5_1CILi1EEES8_S8_EEENS6_IJNS7_ILi64EEESA_SA_EEELi512ENS_6half_tEfNS_4arch4Sm90ELb0ELb1ELb0ELb1ELb0ELb0ELb1ELb0ELb0ELb1ELb0ELb0EEENS1_21CollectiveEpilogueFwdINS6_IJSA_NS7_ILi512EEESA_EEES9_SC_SE_Li256ELb1ELb1ELb0ELb0EEENS1_36VarlenDynamicPersistentTileSchedulerILi64ELi64ELi256ELi128ELb0ELb1ELb1ELb1ELb0ELb1EEEEEEEEEvNT_6ParamsE,@"STO_CUDA_ENTRY STV_DEFAULT"
_ZN7cutlass13device_kernelIN5flash11enable_sm90INS1_16FlashAttnFwdSm90INS1_25CollectiveMainloopFwdSm90ILi2EN4cute5tupleIJNS5_1CILi1EEES8_S8_EEENS6_IJNS7_ILi64EEESA_SA_EEELi512ENS_6half_tEfNS_4arch4Sm90ELb0ELb1ELb0ELb1ELb0ELb0ELb1ELb0ELb0ELb1ELb0ELb0EEENS1_21CollectiveEpilogueFwdINS6_IJSA_NS7_ILi512EEESA_EEES9_SC_SE_Li256ELb1ELb1ELb0ELb0EEENS1_36VarlenDynamicPersistentTileSchedulerILi64ELi64ELi256ELi128ELb0ELb1ELb1ELb1ELb0ELb1EEEEEEEEEvNT_6ParamsE:
[----:B------:R-:W-:Y:S01]  /*0000*/  LDC R1, c[0x0][0x37c] ;  /* 0x0000df00ff017b82 */ /* 0x000fe20000000800 */
[----:B------:R-:W-:Y:S05]  /*0010*/  EXIT ;  /* 0x000000000000794d */ /* 0x000fea0003800000 */
.L_x_20:
        /* <DEDUP_REMOVED lines=14> */
.L_x_66:


//--------------------- .text._ZN7cutlass13device_kernelIN5flash11enable_sm90INS1_16FlashAttnFwdSm90INS1_25CollectiveMainloopFwdSm90ILi2EN4cute5tupleIJNS5_1CILi1EEES8_S8_EEENS6_IJNS7_ILi64EEESA_SA_EEELi512ENS_6half_tEfNS_4arch4Sm90ELb0ELb1ELb0ELb1ELb0ELb1ELb1ELb0ELb0ELb1ELb0ELb0EEENS1_21CollectiveEpilogueFwdINS6_IJSA_NS7_ILi512EEESA_EEES9_SC_SE_Li256ELb1ELb1ELb0ELb0EEENS1_36VarlenDynamicPersistentTileSchedulerILi64ELi64ELi256ELi128ELb0ELb1ELb1ELb1ELb0ELb1EEEEEEEEEvNT_6ParamsE --------------------------
	.section	.text._ZN7cutlass13device_kernelIN5flash11enable_sm90INS1_16FlashAttnFwdSm90INS1_25CollectiveMainloopFwdSm90ILi2EN4cute5tupleIJNS5_1CILi1EEES8_S8_EEENS6_IJNS7_ILi64EEESA_SA_EEELi512ENS_6half_tEfNS_4arch4Sm90ELb0ELb1ELb0ELb1ELb0ELb1ELb1ELb0ELb0ELb1ELb0ELb0EEENS1_21CollectiveEpilogueFwdINS6_IJSA_NS7_ILi512EEESA_EEES9_SC_SE_Li256ELb1ELb1ELb0ELb0EEENS1_36VarlenDynamicPersistentTileSchedulerILi64ELi64ELi256ELi128ELb0ELb1ELb1ELb1ELb0ELb1EEEEEEEEEvNT_6ParamsE,"ax",@progbits
	.align	128
.text._ZN7cutlass13device_kernelIN5flash11enable_sm90INS1_16FlashAttnFwdSm90INS1_25CollectiveMainloopFwdSm90ILi2EN4cute5tupleIJNS5_1CILi1EEES8_S8_EEENS6_IJNS7_ILi64EEESA_SA_EEELi512ENS_6half_tEfNS_4arch4Sm90ELb0ELb1ELb0ELb1ELb0ELb1ELb1ELb0ELb0ELb1ELb0ELb0EEENS1_21CollectiveEpilogueFwdINS6_IJSA_NS7_ILi512EEESA_EEES9_SC_SE_Li256ELb1ELb1ELb0ELb0EEENS1_36VarlenDynamicPersistentTileSchedulerILi64ELi64ELi256ELi128ELb0ELb1ELb1ELb1ELb0ELb1EEEEEEEEEvNT_6ParamsE:
        .type           _ZN7cutlass13device_kernelIN5flash11enable_sm90INS1_16FlashAttnFwdSm90INS1_25CollectiveMainloopFwdSm90ILi2EN4cute5tupleIJNS5_1CILi1EEES8_S8_EEENS6_IJNS7_ILi64EEESA_SA_EEELi512ENS_6half_tEfNS_4arch4Sm90ELb0ELb1ELb0ELb1ELb0ELb1ELb1ELb0ELb0ELb1ELb0ELb0EEENS1_21CollectiveEpilogueFwdINS6_IJSA_NS7_ILi512EEESA_EEES9_SC_SE_Li256ELb1ELb1ELb0ELb0EEENS1_36VarlenDynamicPersistentTileSchedulerILi64ELi64ELi256ELi128ELb0ELb1ELb1ELb1ELb0ELb1EEEEEEEEEvNT_6ParamsE,@function
        .size           _ZN7cutlass13device_kernelIN5flash11enable_sm90INS1_16FlashAttnFwdSm90INS1_25CollectiveMainloopFwdSm90ILi2EN4cute5tupleIJNS5_1CILi1EEES8_S8_EEENS6_IJNS7_ILi64EEESA_SA_EEELi512ENS_6half_tEfNS_4arch4Sm90ELb0ELb1ELb0ELb1ELb0ELb1ELb1ELb0ELb0ELb1ELb0ELb0EEENS1_21CollectiveEpilogueFwdINS6_IJSA_NS7_ILi512EEESA_EEES9_SC_SE_Li256ELb1ELb1ELb0ELb0EEENS1_36VarlenDynamicPersistentTileSchedulerILi64ELi64ELi256ELi128ELb0ELb1ELb1ELb1ELb0ELb1EEEEEEEEEvNT_6ParamsE,(.L_x_67 - _ZN7cutlass13device_kernelIN5flash11enable_sm90INS1_16FlashAttnFwdSm90INS1_25CollectiveMainloopFwdSm90ILi2EN4cute5tupleIJNS5_1CILi1EEES8_S8_EEENS6_IJNS7_ILi64EEESA_SA_EEELi512ENS_6half_tEfNS_4arch4Sm90ELb0ELb1ELb0ELb1ELb0ELb1ELb1ELb0ELb0ELb1ELb0ELb0EEENS1_21CollectiveEpilogueFwdINS6_IJSA_NS7_ILi512EEESA_EEES9_SC_SE_Li256ELb1ELb1ELb0ELb0EEENS1_36VarlenDynamicPersistentTileSchedulerILi64ELi64ELi256ELi128ELb0ELb1ELb1ELb1ELb0ELb1EEEEEEEEEvNT_6ParamsE)
        .other          _ZN7cutlass13device_kernelIN5flash11enable_sm90INS1_16FlashAttnFwdSm90INS1_25CollectiveMainloopFwdSm90ILi2EN4cute5tupleIJNS5_1CILi1EEES8_S8_EEENS6_IJNS7_ILi64EEESA_SA_EEELi512ENS_6half_tEfNS_4arch4Sm90ELb0ELb1ELb0ELb1ELb0ELb1ELb1ELb0ELb0ELb1ELb0ELb0EEENS1_21CollectiveEpilogueFwdINS6_IJSA_NS7_ILi512EEESA_EEES9_SC_SE_Li256ELb1ELb1ELb0ELb0EEENS1_36VarlenDynamicPersistentTileSchedulerILi64ELi64ELi256ELi128ELb0ELb1ELb1ELb1ELb0ELb1EEEEEEEEEvNT_6ParamsE,@"STO_CUDA_ENTRY STV_DEFAULT"
_ZN7cutlass13device_kernelIN5flash11enable_sm90INS1_16FlashAttnFwdSm90INS1_25CollectiveMainloopFwdSm90ILi2EN4cute5tupleIJNS5_1CILi1EEES8_S8_EEENS6_IJNS7_ILi64EEESA_SA_EEELi512ENS_6half_tEfNS_4arch4Sm90ELb0ELb1ELb0ELb1ELb0ELb1ELb1ELb0ELb0ELb1ELb0ELb0EEENS1_21CollectiveEpilogueFwdINS6_IJSA_NS7_ILi512EEESA_EEES9_SC_SE_Li256ELb1ELb1ELb0ELb0EEENS1_36VarlenDynamicPersistentTileSchedulerILi64ELi64ELi256ELi128ELb0ELb1ELb1ELb1ELb0ELb1EEEEEEEEEvNT_6ParamsE:
[----:B------:R-:W-:Y:S01]  /*0000*/  LDC R1, c[0x0][0x37c] ;  /* 0x0000df00ff017b82 */ /* 0x000fe20000000800 */
[----:B------:R-:W-:Y:S05]  /*0010*/  EXIT ;  /* 0x000000000000794d */ /* 0x000fea0003800000 */
.L_x_21:
        /* <DEDUP_REMOVED lines=14> */
.L_x_67:


//--------------------- .text._ZN7cutlass13device_kernelIN5flash11enable_sm90INS1_16FlashAttnFwdSm90INS1_25CollectiveMainloopFwdSm90ILi2EN4cute5tupleIJNS5_1CILi1EEES8_S8_EEENS6_IJNS7_ILi64EEESA_SA_EEELi512ENS_6half_tEfNS_4arch4Sm90ELb1ELb0ELb0ELb0ELb0ELb0ELb0ELb0ELb0ELb1ELb0ELb0EEENS1_21CollectiveEpilogueFwdINS6_IJSA_NS7_ILi512EEESA_EEES9_SC_SE_Li256ELb0ELb1ELb0ELb0EEENS1_30DynamicPersistentTileSchedulerILi256ELi128ELb0ELb1ELb1EEEEEEEEEvNT_6ParamsE --------------------------
	.section	.text._ZN7cutlass13device_kernelIN5flash11enable_sm90INS1_16FlashAttnFwdSm90INS1_25CollectiveMainloopFwdSm90ILi2EN4cute5tupleIJNS5_1CILi1EEES8_S8_EEENS6_IJNS7_ILi64EEESA_SA_EEELi512ENS_6half_tEfNS_4arch4Sm90ELb1ELb0ELb0ELb0ELb0ELb0ELb0ELb0ELb0ELb1ELb0ELb0EEENS1_21CollectiveEpilogueFwdINS6_IJSA_NS7_ILi512EEESA_EEES9_SC_SE_Li256ELb0ELb1ELb0ELb0EEENS1_30DynamicPersistentTileSchedulerILi256ELi128ELb0ELb1ELb1EEEEEEEEEvNT_6ParamsE,"ax",@progbits
	.align	128
.text._ZN7cutlass13device_kernelIN5flash11enable_sm90INS1_16FlashAttnFwdSm90INS1_25CollectiveMainloopFwdSm90ILi2EN4cute5tupleIJNS5_1CILi1EEES8_S8_EEENS6_IJNS7_ILi64EEESA_SA_EEELi512ENS_6half_tEfNS_4arch4Sm90ELb1ELb0ELb0ELb0ELb0ELb0ELb0ELb0ELb0ELb1ELb0ELb0EEENS1_21CollectiveEpilogueFwdINS6_IJSA_NS7_ILi512EEESA_EEES9_SC_SE_Li256ELb0ELb1ELb0ELb0EEENS1_30DynamicPersistentTileSchedulerILi256ELi128ELb0ELb1ELb1EEEEEEEEEvNT_6ParamsE:
        .type           _ZN7cutlass13device_kernelIN5flash11enable_sm90INS1_16FlashAttnFwdSm90INS1_25CollectiveMainloopFwdSm90ILi2EN4cute5tupleIJNS5_1CILi1EEES8_S8_EEENS6_IJNS7_ILi64EEESA_SA_EEELi512ENS_6half_tEfNS_4arch4Sm90ELb1ELb0ELb0ELb0ELb0ELb0ELb0ELb0ELb0ELb1ELb0ELb0EEENS1_21CollectiveEpilogueFwdINS6_IJSA_NS7_ILi512EEESA_EEES9_SC_SE_Li256ELb0ELb1ELb0ELb0EEENS1_30DynamicPersistentTileSchedulerILi256ELi128ELb0ELb1ELb1EEEEEEEEEvNT_6ParamsE,@function
        .size           _ZN7cutlass13device_kernelIN5flash11enable_sm90INS1_16FlashAttnFwdSm90INS1_25CollectiveMainloopFwdSm90ILi2EN4cute5tupleIJNS5_1CILi1EEES8_S8_EEENS6_IJNS7_ILi64EEESA_SA_EEELi512ENS_6half_tEfNS_4arch4Sm90ELb1ELb0ELb0ELb0ELb0ELb0ELb0ELb0ELb0ELb1ELb0ELb0EEENS1_21CollectiveEpilogueFwdINS6_IJSA_NS7_ILi512EEESA_EEES9_SC_SE_Li256ELb0ELb1ELb0ELb0EEENS1_30DynamicPersistentTileSchedulerILi256ELi128ELb0ELb1ELb1EEEEEEEEEvNT_6ParamsE,(.L_x_68 - _ZN7cutlass13device_kernelIN5flash11enable_sm90INS1_16FlashAttnFwdSm90INS1_25CollectiveMainloopFwdSm90ILi2EN4cute5tupleIJNS5_1CILi1EEES8_S8_EEENS6_IJNS7_ILi64EEESA_SA_EEELi512ENS_6half_tEfNS_4arch4Sm90ELb1ELb0ELb0ELb0ELb0ELb0ELb0ELb0ELb0ELb1ELb0ELb0EEENS1_21CollectiveEpilogueFwdINS6_IJSA_NS7_ILi512EEESA_EEES9_SC_SE_Li256ELb0ELb1ELb0ELb0EEENS1_30DynamicPersistentTileSchedulerILi256ELi128ELb0ELb1ELb1EEEEEEEEEvNT_6ParamsE)
        .other          _ZN7cutlass13device_kernelIN5flash11enable_sm90INS1_16FlashAttnFwdSm90INS1_25CollectiveMainloopFwdSm90ILi2EN4cute5tupleIJNS5_1CILi1EEES8_S8_EEENS6_IJNS7_ILi64EEESA_SA_EEELi512ENS_6half_tEfNS_4arch4Sm90ELb1ELb0ELb0ELb0ELb0ELb0ELb0ELb0ELb0ELb1ELb0ELb0EEENS1_21CollectiveEpilogueFwdINS6_IJSA_NS7_ILi512EEESA_EEES9_SC_SE_Li256ELb0ELb1ELb0ELb0EEENS1_30DynamicPersistentTileSchedulerILi256ELi128ELb0ELb1ELb1EEEEEEEEEvNT_6ParamsE,@"STO_CUDA_ENTRY STV_DEFAULT"
_ZN7cutlass13device_kernelIN5flash11enable_sm90INS1_16FlashAttnFwdSm90INS1_25CollectiveMainloopFwdSm90ILi2EN4cute5tupleIJNS5_1CILi1EEES8_S8_EEENS6_IJNS7_ILi64EEESA_SA_EEELi512ENS_6half_tEfNS_4arch4Sm90ELb1ELb0ELb0ELb0ELb0ELb0ELb0ELb0ELb0ELb1ELb0ELb0EEENS1_21CollectiveEpilogueFwdINS6_IJSA_NS7_ILi512EEESA_EEES9_SC_SE_Li256ELb0ELb1ELb0ELb0EEENS1_30DynamicPersistentTileSchedulerILi256ELi128ELb0ELb1ELb1EEEEEEEEEvNT_6ParamsE:
[----:B------:R-:W-:Y:S01]  /*0000*/  LDC R1, c[0x0][0x37c] ;  /* 0x0000df00ff017b82 */ /* 0x000fe20000000800 */
[----:B------:R-:W-:Y:S05]  /*0010*/  EXIT ;  /* 0x000000000000794d */ /* 0x000fea0003800000 */
.L_x_22:
        /* <DEDUP_REMOVED lines=14> */
.L_x_68:


//--------------------- .text._ZN7cutlass13device_kernelIN5flash11enable_sm90INS1_16FlashAttnFwdSm90INS1_25CollectiveMainloopFwdSm90ILi2EN4cute5tupleIJNS5_1CILi1EEES8_S8_EEENS6_IJNS7_ILi64EEESA_SA_EEELi512ENS_6half_tEfNS_4arch4Sm90ELb1ELb0ELb0ELb0ELb0ELb0ELb1ELb0ELb0ELb1ELb0ELb0EEENS1_21CollectiveEpilogueFwdINS6_IJSA_NS7_ILi512EEESA_EEES9_SC_SE_Li256ELb0ELb1ELb0ELb0EEENS1_30DynamicPersistentTileSchedulerILi256ELi128ELb0ELb1ELb1EEEEEEEEEvNT_6ParamsE --------------------------
	.section	.text._ZN7cutlass13device_kernelIN5flash11enable_sm90INS1_16FlashAttnFwdSm90INS1_25CollectiveMainloopFwdSm90ILi2EN4cute5tupleIJNS5_1CILi1EEES8_S8_EEENS6_IJNS7_ILi64EEESA_SA_EEELi512ENS_6half_tEfNS_4arch4Sm90ELb1ELb0ELb0ELb0ELb0ELb0ELb1ELb0ELb0ELb1ELb0ELb0EEENS1_21CollectiveEpilogueFwdINS6_IJSA_NS7_ILi512EEESA_EEES9_SC_SE_Li256ELb0ELb1ELb0ELb0EEENS1_30DynamicPersistentTileSchedulerILi256ELi128ELb0ELb1ELb1EEEEEEEEEvNT_6ParamsE,"ax",@progbits
	.align	128
.text._ZN7cutlass13device_kernelIN5flash11enable_sm90INS1_16FlashAttnFwdSm90INS1_25CollectiveMainloopFwdSm90ILi2EN4cute5tupleIJNS5_1CILi1EEES8_S8_EEENS6_IJNS7_ILi64EEESA_SA_EEELi512ENS_6half_tEfNS_4arch4Sm90ELb1ELb0ELb0ELb0ELb0ELb0ELb1ELb0ELb0ELb1ELb0ELb0EEENS1_21CollectiveEpilogueFwdINS6_IJSA_NS7_ILi512EEESA_EEES9_SC_SE_Li256ELb0ELb1ELb0ELb0EEENS1_30DynamicPersistentTileSchedulerILi256ELi128ELb0ELb1ELb1EEEEEEEEEvNT_6ParamsE:
        .type           _ZN7cutlass13device_kernelIN5flash11enable_sm90INS1_16FlashAttnFwdSm90INS1_25CollectiveMainloopFwdSm90ILi2EN4cute5tupleIJNS5_1CILi1EEES8_S8_EEENS6_IJNS7_ILi64EEESA_SA_EEELi512ENS_6half_tEfNS_4arch4Sm90ELb1ELb0ELb0ELb0ELb0ELb0ELb1ELb0ELb0ELb1ELb0ELb0EEENS1_21CollectiveEpilogueFwdINS6_IJSA_NS7_ILi512EEESA_EEES9_SC_SE_Li256ELb0ELb1ELb0ELb0EEENS1_30DynamicPersistentTileSchedulerILi256ELi128ELb0ELb1ELb1EEEEEEEEEvNT_6ParamsE,@function
        .size           _ZN7cutlass13device_kernelIN5flash11enable_sm90INS1_16FlashAttnFwdSm90INS1_25CollectiveMainloopFwdSm90ILi2EN4cute5tupleIJNS5_1CILi1EEES8_S8_EEENS6_IJNS7_ILi64EEESA_SA_EEELi512ENS_6half_tEfNS_4arch4Sm90ELb1ELb0ELb0ELb0ELb0ELb0ELb1ELb0ELb0ELb1ELb0ELb0EEENS1_21CollectiveEpilogueFwdINS6_IJSA_NS7_ILi512EEESA_EEES9_SC_SE_Li256ELb0ELb1ELb0ELb0EEENS1_30DynamicPersistentTileSchedulerILi256ELi128ELb0ELb1ELb1EEEEEEEEEvNT_6ParamsE,(.L_x_69 - _ZN7cutlass13device_kernelIN5flash11enable_sm90INS1_16FlashAttnFwdSm90INS1_25CollectiveMainloopFwdSm90ILi2EN4cute5tupleIJNS5_1CILi1EEES8_S8_EEENS6_IJNS7_ILi64EEESA_SA_EEELi512ENS_6half_tEfNS_4arch4Sm90ELb1ELb0ELb0ELb0ELb0ELb0ELb1ELb0ELb0ELb1ELb0ELb0EEENS1_21CollectiveEpilogueFwdINS6_IJSA_NS7_ILi512EEESA_EEES9_SC_SE_Li256ELb0ELb1ELb0ELb0EEENS1_30DynamicPersistentTileSchedulerILi256ELi128ELb0ELb1ELb1EEEEEEEEEvNT_6ParamsE)
        .other          _ZN7cutlass13device_kernelIN5flash11enable_sm90INS1_16FlashAttnFwdSm90INS1_25CollectiveMainloopFwdSm90ILi2EN4cute5tupleIJNS5_1CILi1EEES8_S8_EEENS6_IJNS7_ILi64EEESA_SA_EEELi512ENS_6half_tEfNS_4arch4Sm90ELb1ELb0ELb0ELb0ELb0ELb0ELb1ELb0ELb0ELb1ELb0ELb0EEENS1_21CollectiveEpilogueFwdINS6_IJSA_NS7_ILi512EEESA_EEES9_SC_SE_Li256ELb0ELb1ELb0ELb0EEENS1_30DynamicPersistentTileSchedulerILi256ELi128ELb0ELb1ELb1EEEEEEEEEvNT_6ParamsE,@"STO_CUDA_ENTRY STV_DEFAULT"
_ZN7cutlass13device_kernelIN5flash11enable_sm90INS1_16FlashAttnFwdSm90INS1_25CollectiveMainloopFwdSm90ILi2EN4cute5tupleIJNS5_1CILi1EEES8_S8_EEENS6_IJNS7_ILi64EEESA_SA_EEELi512ENS_6half_tEfNS_4arch4Sm90ELb1ELb0ELb0ELb0ELb0ELb0ELb1ELb0ELb0ELb1ELb0ELb0EEENS1_21CollectiveEpilogueFwdINS6_IJSA_NS7_ILi512EEESA_EEES9_SC_SE_Li256ELb0ELb1ELb0ELb0EEENS1_30DynamicPersistentTileSchedulerILi256ELi128ELb0ELb1ELb1EEEEEEEEEvNT_6ParamsE:
[----:B------:R-:W-:Y:S01]  /*0000*/  LDC R1, c[0x0][0x37c] ;  /* 0x0000df00ff017b82 */ /* 0x000fe20000000800 */
[----:B------:R-:W-:Y:S05]  /*0010*/  EXIT ;  /* 0x000000000000794d */ /* 0x000fea0003800000 */
.L_x_23:
        /* <DEDUP_REMOVED lines=14> */
.L_x_69:


//--------------------- .text._ZN7cutlass13device_kernelIN5flash11enable_sm90INS1_16FlashAttnFwdSm90INS1_25CollectiveMainloopFwdSm90ILi2EN4cute5tupleIJNS5_1CILi1EEES8_S8_EEENS6_IJNS7_ILi64EEESA_SA_EEELi512ENS_6half_tEfNS_4arch4Sm90ELb1ELb0ELb0ELb1ELb0ELb0ELb0ELb0ELb0ELb1ELb0ELb0EEENS1_21CollectiveEpilogueFwdINS6_IJSA_NS7_ILi512EEESA_EEES9_SC_SE_Li256ELb1ELb1ELb0ELb0EEENS1_36VarlenDynamicPersistentTileSchedulerILi64ELi64ELi256ELi128ELb0ELb1ELb1ELb1ELb1ELb1EEEEEEEEEvNT_6ParamsE --------------------------
	.section	.text._ZN7cutlass13device_kernelIN5flash11enable_sm90INS1_16FlashAttnFwdSm90INS1_25CollectiveMainloopFwdSm90ILi2EN4cute5tupleIJNS5_1CILi1EEES8_S8_EEENS6_IJNS7_ILi64EEESA_SA_EEELi512ENS_6half_tEfNS_4arch4Sm90ELb1ELb0ELb0ELb1ELb0ELb0ELb0ELb0ELb0ELb1ELb0ELb0EEENS1_21CollectiveEpilogueFwdINS6_IJSA_NS7_ILi512EEESA_EEES9_SC_SE_Li256ELb1ELb1ELb0ELb0EEENS1_36VarlenDynamicPersistentTileSchedulerILi64ELi64ELi256ELi128ELb0ELb1ELb1ELb1ELb1ELb1EEEEEEEEEvNT_6ParamsE,"ax",@progbits
	.align	128
.text._ZN7cutlass13device_kernelIN5flash11enable_sm90INS1_16FlashAttnFwdSm90INS1_25CollectiveMainloopFwdSm90ILi2EN4cute5tupleIJNS5_1CILi1EEES8_S8_EEENS6_IJNS7_ILi64EEESA_SA_EEELi512ENS_6half_tEfNS_4arch4Sm90ELb1ELb0ELb0ELb1ELb0ELb0ELb0ELb0ELb0ELb1ELb0ELb0EEENS1_21CollectiveEpilogueFwdINS6_IJSA_NS7_ILi512EEESA_EEES9_SC_SE_Li256ELb1ELb1ELb0ELb0EEENS1_36VarlenDynamicPersistentTileSchedulerILi64ELi64ELi256ELi128ELb0ELb1ELb1ELb1ELb1ELb1EEEEEEEEEvNT_6ParamsE:
        .type           _ZN7cutlass13device_kernelIN5flash11enable_sm90INS1_16FlashAttnFwdSm90INS1_25CollectiveMainloopFwdSm90ILi2EN4cute5tupleIJNS5_1CILi1EEES8_S8_EEENS6_IJNS7_ILi64EEESA_SA_EEELi512ENS_6half_tEfNS_4arch4Sm90ELb1ELb0ELb0ELb1ELb0ELb0ELb0ELb0ELb0ELb1ELb0ELb0EEENS1_21CollectiveEpilogueFwdINS6_IJSA_NS7_ILi512EEESA_EEES9_SC_SE_Li256ELb1ELb1ELb0ELb0EEENS1_36VarlenDynamicPersistentTileSchedulerILi64ELi64ELi256ELi128ELb0ELb1ELb1ELb1ELb1ELb1EEEEEEEEEvNT_6ParamsE,@function
        .size           _ZN7cutlass13device_kernelIN5flash11enable_sm90INS1_16FlashAttnFwdSm90INS1_25CollectiveMainloopFwdSm90ILi2EN4cute5tupleIJNS5_1CILi1EEES8_S8_EEENS6_IJNS7_ILi64EEESA_SA_EEELi512ENS_6half_tEfNS_4arch4Sm90ELb1ELb0ELb0ELb1ELb0ELb0ELb0ELb0ELb0ELb1ELb0ELb0EEENS1_21CollectiveEpilogueFwdINS6_IJSA_NS7_ILi512EEESA_EEES9_SC_SE_Li256ELb1ELb1ELb0ELb0EEENS1_36VarlenDynamicPersistentTileSchedulerILi64ELi64ELi256ELi128ELb0ELb1ELb1ELb1ELb1ELb1EEEEEEEEEvNT_6ParamsE,(.L_x_70 - _ZN7cutlass13device_kernelIN5flash11enable_sm90INS1_16FlashAttnFwdSm90INS1_25CollectiveMainloopFwdSm90ILi2EN4cute5tupleIJNS5_1CILi1EEES8_S8_EEENS6_IJNS7_ILi64EEESA_SA_EEELi512ENS_6half_tEfNS_4arch4Sm90ELb1ELb0ELb0ELb1ELb0ELb0ELb0ELb0ELb0ELb1ELb0ELb0EEENS1_21CollectiveEpilogueFwdINS6_IJSA_NS7_ILi512EEESA_EEES9_SC_SE_Li256ELb1ELb1ELb0ELb0EEENS1_36VarlenDynamicPersistentTileSchedulerILi64ELi64ELi256ELi128ELb0ELb1ELb1ELb1ELb1ELb1EEEEEEEEEvNT_6ParamsE)
        .other          _ZN7cutlass13device_kernelIN5flash11enable_sm90INS1_16FlashAttnFwdSm90INS1_25CollectiveMainloopFwdSm90ILi2EN4cute5tupleIJNS5_1CILi1EEES8_S8_EEENS6_IJNS7_ILi64EEESA_SA_EEELi512ENS_6half_tEfNS_4arch4Sm90ELb1ELb0ELb0ELb1ELb0ELb0ELb0ELb0ELb0ELb1ELb0ELb0EEENS1_21CollectiveEpilogueFwdINS6_IJSA_NS7_ILi512EEESA_EEES9_SC_SE_Li256ELb1ELb1ELb0ELb0EEENS1_36VarlenDynamicPersistentTileSchedulerILi64ELi64ELi256ELi128ELb0ELb1ELb1ELb1ELb1ELb1EEEEEEEEEvNT_6ParamsE,@"STO_CUDA_ENTRY STV_DEFAULT"
_ZN7cutlass13device_kernelIN5flash11enable_sm90INS1_16FlashAttnFwdSm90INS1_25CollectiveMainloopFwdSm90ILi2EN4cute5tupleIJNS5_1CILi1EEES8_S8_EEENS6_IJNS7_ILi64EEESA_SA_EEELi512ENS_6half_tEfNS_4arch4Sm90ELb1ELb0ELb0ELb1ELb0ELb0ELb0ELb0ELb0ELb1ELb0ELb0EEENS1_21CollectiveEpilogueFwdINS6_IJSA_NS7_ILi512EEESA_EEES9_SC_SE_Li256ELb1ELb1ELb0ELb0EEENS1_36VarlenDynamicPersistentTileSchedulerILi64ELi64ELi256ELi128ELb0ELb1ELb1ELb1ELb1ELb1EEEEEEEEEvNT_6ParamsE:
[----:B------:R-:W-:Y:S01]  /*0000*/  LDC R1, c[0x0][0x37c] ;  /* 0x0000df00ff017b82 */ /* 0x000fe20000000800 */
[----:B------:R-:W-:Y:S05]  /*0010*/  EXIT ;  /* 0x000000000000794d */ /* 0x000fea0003800000 */
.L_x_24:
        /* <DEDUP_REMOVED lines=14> */
.L_x_70:


//--------------------- .text._ZN7cutlass13device_kernelIN5flash11enable_sm90INS1_16FlashAttnFwdSm90INS1_25CollectiveMainloopFwdSm90ILi2EN4cute5tupleIJNS5_1CILi1EEES8_S8_EEENS6_IJNS7_ILi64EEESA_SA_EEELi512ENS_6half_tEfNS_4arch4Sm90ELb1ELb0ELb0ELb1ELb0ELb1ELb0ELb0ELb0ELb1ELb0ELb0EEENS1_21CollectiveEpilogueFwdINS6_IJSA_NS7_ILi512EEESA_EEES9_SC_SE_Li256ELb1ELb1ELb0ELb0EEENS1_36VarlenDynamicPersistentTileSchedulerILi64ELi64ELi256ELi128ELb0ELb1ELb1ELb1ELb1ELb1EEEEEEEEEvNT_6ParamsE --------------------------
	.section	.text._ZN7cutlass13device_kernelIN5flash11enable_sm90INS1_16FlashAttnFwdSm90INS1_25CollectiveMainloopFwdSm90ILi2EN4cute5tupleIJNS5_1CILi1EEES8_S8_EEENS6_IJNS7_ILi64EEESA_SA_EEELi512ENS_6half_tEfNS_4arch4Sm90ELb1ELb0ELb0ELb1ELb0ELb1ELb0ELb0ELb0ELb1ELb0ELb0EEENS1_21CollectiveEpilogueFwdINS6_IJSA_NS7_ILi512EEESA_EEES9_SC_SE_Li256ELb1ELb1ELb0ELb0EEENS1_36VarlenDynamicPersistentTileSchedulerILi64ELi64ELi256ELi128ELb0ELb1ELb1ELb1ELb1ELb1EEEEEEEEEvNT_6ParamsE,"ax",@progbits
	.align	128
.text._ZN7cutlass13device_kernelIN5flash11enable_sm90INS1_16FlashAttnFwdSm90INS1_25CollectiveMainloopFwdSm90ILi2EN4cute5tupleIJNS5_1CILi1EEES8_S8_EEENS6_IJNS7_ILi64EEESA_SA_EEELi512ENS_6half_tEfNS_4arch4Sm90ELb1ELb0ELb0ELb1ELb0ELb1ELb0ELb0ELb0ELb1ELb0ELb0EEENS1_21CollectiveEpilogueFwdINS6_IJSA_NS7_ILi512EEESA_EEES9_SC_SE_Li256ELb1ELb1ELb0ELb0EEENS1_36VarlenDynamicPersistentTileSchedulerILi64ELi64ELi256ELi128ELb0ELb1ELb1ELb1ELb1ELb1EEEEEEEEEvNT_6ParamsE:
        .type           _ZN7cutlass13device_kernelIN5flash11enable_sm90INS1_16FlashAttnFwdSm90INS1_25CollectiveMainloopFwdSm90ILi2EN4cute5tupleIJNS5_1CILi1EEES8_S8_EEENS6_IJNS7_ILi64EEESA_SA_EEELi512ENS_6half_tEfNS_4arch4Sm90ELb1ELb0ELb0ELb1ELb0ELb1ELb0ELb0ELb0ELb1ELb0ELb0EEENS1_21CollectiveEpilogueFwdINS6_IJSA_NS7_ILi512EEESA_EEES9_SC_SE_Li256ELb1ELb1ELb0ELb0EEENS1_36VarlenDynamicPersistentTileSchedulerILi64ELi64ELi256ELi128ELb0ELb1ELb1ELb1ELb1ELb1EEEEEEEEEvNT_6ParamsE,@function
        .size           _ZN7cutlass13device_kernelIN5flash11enable_sm90INS1_16FlashAttnFwdSm90INS1_25CollectiveMainloopFwdSm90ILi2EN4cute5tupleIJNS5_1CILi1EEES8_S8_EEENS6_IJNS7_ILi64EEESA_SA_EEELi512ENS_6half_tEfNS_4arch4Sm90ELb1ELb0ELb0ELb1ELb0ELb1ELb0ELb0ELb0ELb1ELb0ELb0EEENS1_21CollectiveEpilogueFwdINS6_IJSA_NS7_ILi512EEESA_EEES9_SC_SE_Li256ELb1ELb1ELb0ELb0EEENS1_36VarlenDynamicPersistentTileSchedulerILi64ELi64ELi256ELi128ELb0ELb1ELb1ELb1ELb1ELb1EEEEEEEEEvNT_6ParamsE,(.L_x_71 - _ZN7cutlass13device_kernelIN5flash11enable_sm90INS1_16FlashAttnFwdSm90INS1_25CollectiveMainloopFwdSm90ILi2EN4cute5tupleIJNS5_1CILi1EEES8_S8_EEENS6_IJNS7_ILi64EEESA_SA_EEELi512ENS_6half_tEfNS_4arch4Sm90ELb1ELb0ELb0ELb1ELb0ELb1ELb0ELb0ELb0ELb1ELb0ELb0EEENS1_21CollectiveEpilogueFwdINS6_IJSA_NS7_ILi512EEESA_EEES9_SC_SE_Li256ELb1ELb1ELb0ELb0EEENS1_36VarlenDynamicPersistentTileSchedulerILi64ELi64ELi256ELi128ELb0ELb1ELb1ELb1ELb1ELb1EEEEEEEEEvNT_6ParamsE)
        .other          _ZN7cutlass13device_kernelIN5flash11enable_sm90INS1_16FlashAttnFwdSm90INS1_25CollectiveMainloopFwdSm90ILi2EN4cute5tupleIJNS5_1CILi1EEES8_S8_EEENS6_IJNS7_ILi64EEESA_SA_EEELi512ENS_6half_tEfNS_4arch4Sm90ELb1ELb0ELb0ELb1ELb0ELb1ELb0ELb0ELb0ELb1ELb0ELb0EEENS1_21CollectiveEpilogueFwdINS6_IJSA_NS7_ILi512EEESA_EEES9_SC_SE_Li256ELb1ELb1ELb0ELb0EEENS1_36VarlenDynamicPersistentTileSchedulerILi64ELi64ELi256ELi128ELb0ELb1ELb1ELb1ELb1ELb1EEEEEEEEEvNT_6ParamsE,@"STO_CUDA_ENTRY STV_DEFAULT"
_ZN7cutlass13device_kernelIN5flash11enable_sm90INS1_16FlashAttnFwdSm90INS1_25CollectiveMainloopFwdSm90ILi2EN4cute5tupleIJNS5_1CILi1EEES8_S8_EEENS6_IJNS7_ILi64EEESA_SA_EEELi512ENS_6half_tEfNS_4arch4Sm90ELb1ELb0ELb0ELb1ELb0ELb1ELb0ELb0ELb0ELb1ELb0ELb0EEENS1_21CollectiveEpilogueFwdINS6_IJSA_NS7_ILi512EEESA_EEES9_SC_SE_Li256ELb1ELb1ELb0ELb0EEENS1_36VarlenDynamicPersistentTileSchedulerILi64ELi64ELi256ELi128ELb0ELb1ELb1ELb1ELb1ELb1EEEEEEEEEvNT_6ParamsE:
[----:B------:R-:W-:Y:S01]  /*0000*/  LDC R1, c[0x0][0x37c] ;  /* 0x0000df00ff017b82 */ /* 0x000fe20000000800 */
[----:B------:R-:W-:Y:S05]  /*0010*/  EXIT ;  /* 0x000000000000794d */ /* 0x000fea0003800000 */
.L_x_25:
        /* <DEDUP_REMOVED lines=14> */
.L_x_71:


//--------------------- .text._ZN7cutlass13device_kernelIN5flash11enable_sm90INS1_16FlashAttnFwdSm90INS1_25CollectiveMainloopFwdSm90ILi2EN4cute5tupleIJNS5_1CILi1EEES8_S8_EEENS6_IJNS7_ILi64EEESA_SA_EEELi512ENS_6half_tEfNS_4arch4Sm90ELb1ELb0ELb0ELb1ELb0ELb0ELb1ELb0ELb0ELb1ELb0ELb0EEENS1_21CollectiveEpilogueFwdINS6_IJSA_NS7_ILi512EEESA_EEES9_SC_SE_Li256ELb1ELb1ELb0ELb0EEENS1_36VarlenDynamicPersistentTileSchedulerILi64ELi64ELi256ELi128ELb0ELb1ELb1ELb1ELb1ELb1EEEEEEEEEvNT_6ParamsE --------------------------
	.section	.text._ZN7cutlass13device_kernelIN5flash11enable_sm90INS1_16FlashAttnFwdSm90INS1_25CollectiveMainloopFwdSm90ILi2EN4cute5tupleIJNS5_1CILi1EEES8_S8_EEENS6_IJNS7_ILi64EEESA_SA_EEELi512ENS_6half_tEfNS_4arch4Sm90ELb1ELb0ELb0ELb1ELb0ELb0ELb1ELb0ELb0ELb1ELb0ELb0EEENS1_21CollectiveEpilogueFwdINS6_IJSA_NS7_ILi512EEESA_EEES9_SC_SE_Li256ELb1ELb1ELb0ELb0EEENS1_36VarlenDynamicPersistentTileSchedulerILi64ELi64ELi256ELi128ELb0ELb1ELb1ELb1ELb1ELb1EEEEEEEEEvNT_6ParamsE,"ax",@progbits
	.align	128
.text._ZN7cutlass13device_kernelIN5flash11enable_sm90INS1_16FlashAttnFwdSm90INS1_25CollectiveMainloopFwdSm90ILi2EN4cute5tupleIJNS5_1CILi1EEES8_S8_EEENS6_IJNS7_ILi64EEESA_SA_EEELi512ENS_6half_tEfNS_4arch4Sm90ELb1ELb0ELb0ELb1ELb0ELb0ELb1ELb0ELb0ELb1ELb0ELb0EEENS1_21CollectiveEpilogueFwdINS6_IJSA_NS7_ILi512EEESA_EEES9_SC_SE_Li256ELb1ELb1ELb0ELb0EEENS1_36VarlenDynamicPersistentTileSchedulerILi64ELi64ELi256ELi128ELb0ELb1ELb1ELb1ELb1ELb1EEEEEEEEEvNT_6ParamsE:
        .type           _ZN7cutlass13device_kernelIN5flash11enable_sm90INS1_16FlashAttnFwdSm90INS1_25CollectiveMainloopFwdSm90ILi2EN4cute5tupleIJNS5_1CILi1EEES8_S8_EEENS6_IJNS7_ILi64EEESA_SA_EEELi512ENS_6half_tEfNS_4arch4Sm90ELb1ELb0ELb0ELb1ELb0ELb0ELb1ELb0ELb0ELb1ELb0ELb0EEENS1_21CollectiveEpilogueFwdINS6_IJSA_NS7_ILi512EEESA_EEES9_SC_SE_Li256ELb1ELb1ELb0ELb0EEENS1_36VarlenDynamicPersistentTileSchedulerILi64ELi64ELi256ELi128ELb0ELb1ELb1ELb1ELb1ELb1EEEEEEEEEvNT_6ParamsE,@function
        .size           _ZN7cutlass13device_kernelIN5flash11enable_sm90INS1_16FlashAttnFwdSm90INS1_25CollectiveMainloopFwdSm90ILi2EN4cute5tupleIJNS5_1CILi1EEES8_S8_EEENS6_IJNS7_ILi64EEESA_SA_EEELi512ENS_6half_tEfNS_4arch4Sm90ELb1ELb0ELb0ELb1ELb0ELb0ELb1ELb0ELb0ELb1ELb0ELb0EEENS1_21CollectiveEpilogueFwdINS6_IJSA_NS7_ILi512EEESA_EEES9_SC_SE_Li256ELb1ELb1ELb0ELb0EEENS1_36VarlenDynamicPersistentTileSchedulerILi64ELi64ELi256ELi128ELb0ELb1ELb1ELb1ELb1ELb1EEEEEEEEEvNT_6ParamsE,(.L_x_72 - _ZN7cutlass13device_kernelIN5flash11enable_sm90INS1_16FlashAttnFwdSm90INS1_25CollectiveMainloopFwdSm90ILi2EN4cute5tupleIJNS5_1CILi1EEES8_S8_EEENS6_IJNS7_ILi64EEESA_SA_EEELi512ENS_6half_tEfNS_4arch4Sm90ELb1ELb0ELb0ELb1ELb0ELb0ELb1ELb0ELb0ELb1ELb0ELb0EEENS1_21CollectiveEpilogueFwdINS6_IJSA_NS7_ILi512EEESA_EEES9_SC_SE_Li256ELb1ELb1ELb0ELb0EEENS1_36VarlenDynamicPersistentTileSchedulerILi64ELi64ELi256ELi128ELb0ELb1ELb1ELb1ELb1ELb1EEEEEEEEEvNT_6ParamsE)
        .other          _ZN7cutlass13device_kernelIN5flash11enable_sm90INS1_16FlashAttnFwdSm90INS1_25CollectiveMainloopFwdSm90ILi2EN4cute5tupleIJNS5_1CILi1EEES8_S8_EEENS6_IJNS7_ILi64EEESA_SA_EEELi512ENS_6half_tEfNS_4arch4Sm90ELb1ELb0ELb0ELb1ELb0ELb0ELb1ELb0ELb0ELb1ELb0ELb0EEENS1_21CollectiveEpilogueFwdINS6_IJSA_NS7_ILi512EEESA_EEES9_SC_SE_Li256ELb1ELb1ELb0ELb0EEENS1_36VarlenDynamicPersistentTileSchedulerILi64ELi64ELi256ELi128ELb0ELb1ELb1ELb1ELb1ELb1EEEEEEEEEvNT_6ParamsE,@"STO_CUDA_ENTRY STV_DEFAULT"
_ZN7cutlass13device_kernelIN5flash11enable_sm90INS1_16FlashAttnFwdSm90INS1_25CollectiveMainloopFwdSm90ILi2EN4cute5tupleIJNS5_1CILi1EEES8_S8_EEENS6_IJNS7_ILi64EEESA_SA_EEELi512ENS_6half_tEfNS_4arch4Sm90ELb1ELb0ELb0ELb1ELb0ELb0ELb1ELb0ELb0ELb1ELb0ELb0EEENS1_21CollectiveEpilogueFwdINS6_IJSA_NS7_ILi512EEESA_EEES9_SC_SE_Li256ELb1ELb1ELb0ELb0EEENS1_36VarlenDynamicPersistentTileSchedulerILi64ELi64ELi256ELi128ELb0ELb1ELb1ELb1ELb1ELb1EEEEEEEEEvNT_6ParamsE:
[----:B------:R-:W-:Y:S01]  /*0000*/  LDC R1, c[0x0][0x37c] ;  /* 0x0000df00ff017b82 */ /* 0x000fe20000000800 */
[----:B------:R-:W-:Y:S05]  /*0010*/  EXIT ;  /* 0x000000000000794d */ /* 0x000fea0003800000 */
.L_x_26:
        /* <DEDUP_REMOVED lines=14> */
.L_x_72:


//--------------------- .text._ZN7cutlass13device_kernelIN5flash11enable_sm90INS1_16FlashAttnFwdSm90INS1_25CollectiveMainloopFwdSm90ILi2EN4cute5tupleIJNS5_1CILi1EEES8_S8_EEENS6_IJNS7_ILi64EEESA_SA_EEELi512ENS_6half_tEfNS_4arch4Sm90ELb1ELb0ELb0ELb1ELb0ELb1ELb1ELb0ELb0ELb1ELb0ELb0EEENS1_21CollectiveEpilogueFwdINS6_IJSA_NS7_ILi512EEESA_EEES9_SC_SE_Li256ELb1ELb1ELb0ELb0EEENS1_36VarlenDynamicPersistentTileSchedulerILi64ELi64ELi256ELi128ELb0ELb1ELb1ELb1ELb1ELb1EEEEEEEEEvNT_6ParamsE --------------------------
	.section	.text._ZN7cutlass13device_kernelIN5flash11enable_sm90INS1_16FlashAttnFwdSm90INS1_25CollectiveMainloopFwdSm90ILi2EN4cute5tupleIJNS5_1CILi1EEES8_S8_EEENS6_IJNS7_ILi64EEESA_SA_EEELi512ENS_6half_tEfNS_4arch4Sm90ELb1ELb0ELb0ELb1ELb0ELb1ELb1ELb0ELb0ELb1ELb0ELb0EEENS1_21CollectiveEpilogueFwdINS6_IJSA_NS7_ILi512EEESA_EEES9_SC_SE_Li256ELb1ELb1ELb0ELb0EEENS1_36VarlenDynamicPersistentTileSchedulerILi64ELi64ELi256ELi128ELb0ELb1ELb1ELb1ELb1ELb1EEEEEEEEEvNT_6ParamsE,"ax",@progbits
	.align	128
.text._ZN7cutlass13device_kernelIN5flash11enable_sm90INS1_16FlashAttnFwdSm90INS1_25CollectiveMainloopFwdSm90ILi2EN4cute5tupleIJNS5_1CILi1EEES8_S8_EEENS6_IJNS7_ILi64EEESA_SA_EEELi512ENS_6half_tEfNS_4arch4Sm90ELb1ELb0ELb0ELb1ELb0ELb1ELb1ELb0ELb0ELb1ELb0ELb0EEENS1_21CollectiveEpilogueFwdINS6_IJSA_NS7_ILi512EEESA_EEES9_SC_SE_Li256ELb1ELb1ELb0ELb0EEENS1_36VarlenDynamicPersistentTileSchedulerILi64ELi64ELi256ELi128ELb0ELb1ELb1ELb1ELb1ELb1EEEEEEEEEvNT_6ParamsE:
        .type           _ZN7cutlass13device_kernelIN5flash11enable_sm90INS1_16FlashAttnFwdSm90INS1_25CollectiveMainloopFwdSm90ILi2EN4cute5tupleIJNS5_1CILi1EEES8_S8_EEENS6_IJNS7_ILi64EEESA_SA_EEELi512ENS_6half_tEfNS_4arch4Sm90ELb1ELb0ELb0ELb1ELb0ELb1ELb1ELb0ELb0ELb1ELb0ELb0EEENS1_21CollectiveEpilogueFwdINS6_IJSA_NS7_ILi512EEESA_EEES9_SC_SE_Li256ELb1ELb1ELb0ELb0EEENS1_36VarlenDynamicPersistentTileSchedulerILi64ELi64ELi256ELi128ELb0ELb1ELb1ELb1ELb1ELb1EEEEEEEEEvNT_6ParamsE,@function
        .size           _ZN7cutlass13device_kernelIN5flash11enable_sm90INS1_16FlashAttnFwdSm90INS1_25CollectiveMainloopFwdSm90ILi2EN4cute5tupleIJNS5_1CILi1EEES8_S8_EEENS6_IJNS7_ILi64EEESA_SA_EEELi512ENS_6half_tEfNS_4arch4Sm90ELb1ELb0ELb0ELb1ELb0ELb1ELb1ELb0ELb0ELb1ELb0ELb0EEENS1_21CollectiveEpilogueFwdINS6_IJSA_NS7_ILi512EEESA_EEES9_SC_SE_Li256ELb1ELb1ELb0ELb0EEENS1_36VarlenDynamicPersistentTileSchedulerILi64ELi64ELi256ELi128ELb0ELb1ELb1ELb1ELb1ELb1EEEEEEEEEvNT_6ParamsE,(.L_x_73 - _ZN7cutlass13device_kernelIN5flash11enable_sm90INS1_16FlashAttnFwdSm90INS1_25CollectiveMainloopFwdSm90ILi2EN4cute5tupleIJNS5_1CILi1EEES8_S8_EEENS6_IJNS7_ILi64EEESA_SA_EEELi512ENS_6half_tEfNS_4arch4Sm90ELb1ELb0ELb0ELb1ELb0ELb1ELb1ELb0ELb0ELb1ELb0ELb0EEENS1_21CollectiveEpilogueFwdINS6_IJSA_NS7_ILi512EEESA_EEES9_SC_SE_Li256ELb1ELb1ELb0ELb0EEENS1_36VarlenDynamicPersistentTileSchedulerILi64ELi64ELi256ELi128ELb0ELb1ELb1ELb1ELb1ELb1EEEEEEEEEvNT_6ParamsE)
        .other          _ZN7cutlass13device_kernelIN5flash11enable_sm90INS1_16FlashAttnFwdSm90INS1_25CollectiveMainloopFwdSm90ILi2EN4cute5tupleIJNS5_1CILi1EEES8_S8_EEENS6_IJNS7_ILi64EEESA_SA_EEELi512ENS_6half_tEfNS_4arch4Sm90ELb1ELb0ELb0ELb1ELb0ELb1ELb1ELb0ELb0ELb1ELb0ELb0EEENS1_21CollectiveEpilogueFwdINS6_IJSA_NS7_ILi512EEESA_EEES9_SC_SE_Li256ELb1ELb1ELb0ELb0EEENS1_36VarlenDynamicPersistentTileSchedulerILi64ELi64ELi256ELi128ELb0ELb1ELb1ELb1ELb1ELb1EEEEEEEEEvNT_6ParamsE,@"STO_CUDA_ENTRY STV_DEFAULT"
_ZN7cutlass13device_kernelIN5flash11enable_sm90INS1_16FlashAttnFwdSm90INS1_25CollectiveMainloopFwdSm90ILi2EN4cute5tupleIJNS5_1CILi1EEES8_S8_EEENS6_IJNS7_ILi64EEESA_SA_EEELi512ENS_6half_tEfNS_4arch4Sm90ELb1ELb0ELb0ELb1ELb0ELb1ELb1ELb0ELb0ELb1ELb0ELb0EEENS1_21CollectiveEpilogueFwdINS6_IJSA_NS7_ILi512EEESA_EEES9_SC_SE_Li256ELb1ELb1ELb0ELb0EEENS1_36VarlenDynamicPersistentTileSchedulerILi64ELi64ELi256ELi128ELb0ELb1ELb1ELb1ELb1ELb1EEEEEEEEEvNT_6ParamsE:
[----:B------:R-:W-:Y:S01]  /*0000*/  LDC R1, c[0x0][0x37c] ;  /* 0x0000df00ff017b82 */ /* 0x000fe20000000800 */
[----:B------:R-:W-:Y:S05]  /*0010*/  EXIT ;  /* 0x000000000000794d */ /* 0x000fea0003800000 */
.L_x_27:
        /* <DEDUP_REMOVED lines=14> */
.L_x_73:


//--------------------- .text._ZN7cutlass13device_kernelIN5flash11enable_sm90INS1_16FlashAttnFwdSm90INS1_25CollectiveMainloopFwdSm90ILi2EN4cute5tupleIJNS5_1CILi1EEES8_S8_EEENS6_IJNS7_ILi128EEENS7_ILi96EEENS7_ILi64EEEEEELi256ENS_6half_tEfNS_4arch4Sm90ELb0ELb0ELb0ELb0ELb0ELb0ELb0ELb1ELb0ELb1ELb0ELb0EEENS1_21CollectiveEpilogueFwdINS6_IJSA_NS7_ILi256EEESB_EEES9_SE_SG_Li256ELb0ELb1ELb0ELb0EEENS1_29StaticPersistentTileSchedulerILb0EEEEEEEEEvNT_6ParamsE --------------------------
	.section	.text._ZN7cutlass13device_kernelIN5flash11enable_sm90INS1_16FlashAttnFwdSm90INS1_25CollectiveMainloopFwdSm90ILi2EN4cute5tupleIJNS5_1CILi1EEES8_S8_EEENS6_IJNS7_ILi128EEENS7_ILi96EEENS7_ILi64EEEEEELi256ENS_6half_tEfNS_4arch4Sm90ELb0ELb0ELb0ELb0ELb0ELb0ELb0ELb1ELb0ELb1ELb0ELb0EEENS1_21CollectiveEpilogueFwdINS6_IJSA_NS7_ILi256EEESB_EEES9_SE_SG_Li256ELb0ELb1ELb0ELb0EEENS1_29StaticPersistentTileSchedulerILb0EEEEEEEEEvNT_6ParamsE,"ax",@progbits
	.align	128
.text._ZN7cutlass13device_kernelIN5flash11enable_sm90INS1_16FlashAttnFwdSm90INS1_25CollectiveMainloopFwdSm90ILi2EN4cute5tupleIJNS5_1CILi1EEES8_S8_EEENS6_IJNS7_ILi128EEENS7_ILi96EEENS7_ILi64EEEEEELi256ENS_6half_tEfNS_4arch4Sm90ELb0ELb0ELb0ELb0ELb0ELb0ELb0ELb1ELb0ELb1ELb0ELb0EEENS1_21CollectiveEpilogueFwdINS6_IJSA_NS7_ILi256EEESB_EEES9_SE_SG_Li256ELb0ELb1ELb0ELb0EEENS1_29StaticPersistentTileSchedulerILb0EEEEEEEEEvNT_6ParamsE:
        .type           _ZN7cutlass13device_kernelIN5flash11enable_sm90INS1_16FlashAttnFwdSm90INS1_25CollectiveMainloopFwdSm90ILi2EN4cute5tupleIJNS5_1CILi1EEES8_S8_EEENS6_IJNS7_ILi128EEENS7_ILi96EEENS7_ILi64EEEEEELi256ENS_6half_tEfNS_4arch4Sm90ELb0ELb0ELb0ELb0ELb0ELb0ELb0ELb1ELb0ELb1ELb0ELb0EEENS1_21CollectiveEpilogueFwdINS6_IJSA_NS7_ILi256EEESB_EEES9_SE_SG_Li256ELb0ELb1ELb0ELb0EEENS1_29StaticPersistentTileSchedulerILb0EEEEEEEEEvNT_6ParamsE,@function
        .size           _ZN7cutlass13device_kernelIN5flash11enable_sm90INS1_16FlashAttnFwdSm90INS1_25CollectiveMainloopFwdSm90ILi2EN4cute5tupleIJNS5_1CILi1EEES8_S8_EEENS6_IJNS7_ILi128EEENS7_ILi96EEENS7_ILi64EEEEEELi256ENS_6half_tEfNS_4arch4Sm90ELb0ELb0ELb0ELb0ELb0ELb0ELb0ELb1ELb0ELb1ELb0ELb0EEENS1_21CollectiveEpilogueFwdINS6_IJSA_NS7_ILi256EEESB_EEES9_SE_SG_Li256ELb0ELb1ELb0ELb0EEENS1_29StaticPersistentTileSchedulerILb0EEEEEEEEEvNT_6ParamsE,(.L_x_74 - _ZN7cutlass13device_kernelIN5flash11enable_sm90INS1_16FlashAttnFwdSm90INS1_25CollectiveMainloopFwdSm90ILi2EN4cute5tupleIJNS5_1CILi1EEES8_S8_EEENS6_IJNS7_ILi128EEENS7_ILi96EEENS7_ILi64EEEEEELi256ENS_6half_tEfNS_4arch4Sm90ELb0ELb0ELb0ELb0ELb0ELb0ELb0ELb1ELb0ELb1ELb0ELb0EEENS1_21CollectiveEpilogueFwdINS6_IJSA_NS7_ILi256EEESB_EEES9_SE_SG_Li256ELb0ELb1ELb0ELb0EEENS1_29StaticPersistentTileSchedulerILb0EEEEEEEEEvNT_6ParamsE)
        .other          _ZN7cutlass13device_kernelIN5flash11enable_sm90INS1_16FlashAttnFwdSm90INS1_25CollectiveMainloopFwdSm90ILi2EN4cute5tupleIJNS5_1CILi1EEES8_S8_EEENS6_IJNS7_ILi128EEENS7_ILi96EEENS7_ILi64EEEEEELi256ENS_6half_tEfNS_4arch4Sm90ELb0ELb0ELb0ELb0ELb0ELb0ELb0ELb1ELb0ELb1ELb0ELb0EEENS1_21CollectiveEpilogueFwdINS6_IJSA_NS7_ILi256EEESB_EEES9_SE_SG_Li256ELb0ELb1ELb0ELb0EEENS1_29StaticPersistentTileSchedulerILb0EEEEEEEEEvNT_6ParamsE,@"STO_CUDA_ENTRY STV_DEFAULT"
_ZN7cutlass13device_kernelIN5flash11enable_sm90INS1_16FlashAttnFwdSm90INS1_25CollectiveMainloopFwdSm90ILi2EN4cute5tupleIJNS5_1CILi1EEES8_S8_EEENS6_IJNS7_ILi128EEENS7_ILi96EEENS7_ILi64EEEEEELi256ENS_6half_tEfNS_4arch4Sm90ELb0ELb0ELb0ELb0ELb0ELb0ELb0ELb1ELb0ELb1ELb0ELb0EEENS1_21CollectiveEpilogueFwdINS6_IJSA_NS7_ILi256EEESB_EEES9_SE_SG_Li256ELb0ELb1ELb0ELb0EEENS1_29StaticPersistentTileSchedulerILb0EEEEEEEEEvNT_6ParamsE:
[----:B------:R-:W-:Y:S01]  /*0000*/  LDC R1, c[0x0][0x37c] ;  /* 0x0000df00ff017b82 */ /* 0x000fe20000000800 */
[----:B------:R-:W-:Y:S05]  /*0010*/  EXIT ;  /* 0x000000000000794d */ /* 0x000fea0003800000 */
.L_x_28:
        /* <DEDUP_REMOVED lines=14> */
.L_x_74:


//--------------------- .text._ZN7cutlass13device_kernelIN5flash11enable_sm90INS1_16FlashAttnFwdSm90INS1_25CollectiveMainloopFwdSm90ILi2EN4cute5tupleIJNS5_1CILi1EEES8_S8_EEENS6_IJNS7_ILi128EEENS7_ILi96EEENS7_ILi64EEEEEELi256ENS_6half_tEfNS_4arch4Sm90ELb0ELb0ELb0ELb0ELb0ELb0ELb1ELb1ELb0ELb1ELb0ELb0EEENS1_21CollectiveEpilogueFwdINS6_IJSA_NS7_ILi256EEESB_EEES9_SE_SG_Li256ELb0ELb1ELb0ELb0EEENS1_29StaticPersistentTileSchedulerILb0EEEEEEEEEvNT_6ParamsE --------------------------
	.section	.text._ZN7cutlass13device_kernelIN5flash11enable_sm90INS1_16FlashAttnFwdSm90INS1_25CollectiveMainloopFwdSm90ILi2EN4cute5tupleIJNS5_1CILi1EEES8_S8_EEENS6_IJNS7_ILi128EEENS7_ILi96EEENS7_ILi64EEEEEELi256ENS_6half_tEfNS_4arch4Sm90ELb0ELb0ELb0ELb0ELb0ELb0ELb1ELb1ELb0ELb1ELb0ELb0EEENS1_21CollectiveEpilogueFwdINS6_IJSA_NS7_ILi256EEESB_EEES9_SE_SG_Li256ELb0ELb1ELb0ELb0EEENS1_29StaticPersistentTileSchedulerILb0EEEEEEEEEvNT_6ParamsE,"ax",@progbits
	.align	128
.text._ZN7cutlass13device_kernelIN5flash11enable_sm90INS1_16FlashAttnFwdSm90INS1_25CollectiveMainloopFwdSm90ILi2EN4cute5tupleIJNS5_1CILi1EEES8_S8_EEENS6_IJNS7_ILi128EEENS7_ILi96EEENS7_ILi64EEEEEELi256ENS_6half_tEfNS_4arch4Sm90ELb0ELb0ELb0ELb0ELb0ELb0ELb1ELb1ELb0ELb1ELb0ELb0EEENS1_21CollectiveEpilogueFwdINS6_IJSA_NS7_ILi256EEESB_EEES9_SE_SG_Li256ELb0ELb1ELb0ELb0EEENS1_29StaticPersistentTileSchedulerILb0EEEEEEEEEvNT_6ParamsE:
        .type           _ZN7cutlass13device_kernelIN5flash11enable_sm90INS1_16FlashAttnFwdSm90INS1_25CollectiveMainloopFwdSm90ILi2EN4cute5tupleIJNS5_1CILi1EEES8_S8_EEENS6_IJNS7_ILi128EEENS7_ILi96EEENS7_ILi64EEEEEELi256ENS_6half_tEfNS_4arch4Sm90ELb0ELb0ELb0ELb0ELb0ELb0ELb1ELb1ELb0ELb1ELb0ELb0EEENS1_21CollectiveEpilogueFwdINS6_IJSA_NS7_ILi256EEESB_EEES9_SE_SG_Li256ELb0ELb1ELb0ELb0EEENS1_29StaticPersistentTileSchedulerILb0EEEEEEEEEvNT_6ParamsE,@function
        .size           _ZN7cutlass13device_kernelIN5flash11enable_sm90INS1_16FlashAttnFwdSm90INS1_25CollectiveMainloopFwdSm90ILi2EN4cute5tupleIJNS5_1CILi1EEES8_S8_EEENS6_IJNS7_ILi128EEENS7_ILi96EEENS7_ILi64EEEEEELi256ENS_6half_tEfNS_4arch4Sm90ELb0ELb0ELb0ELb0ELb0ELb0ELb1ELb1ELb0ELb1ELb0ELb0EEENS1_21CollectiveEpilogueFwdINS6_IJSA_NS7_ILi256EEESB_EEES9_SE_SG_Li256ELb0ELb1ELb0ELb0EEENS1_29StaticPersistentTileSchedulerILb0EEEEEEEEEvNT_6ParamsE,(.L_x_75 - _ZN7cutlass13device_kernelIN5flash11enable_sm90INS1_16FlashAttnFwdSm90INS1_25CollectiveMainloopFwdSm90ILi2EN4cute5tupleIJNS5_1CILi1EEES8_S8_EEENS6_IJNS7_ILi128EEENS7_ILi96EEENS7_ILi64EEEEEELi256ENS_6half_tEfNS_4arch4Sm90ELb0ELb0ELb0ELb0ELb0ELb0ELb1ELb1ELb0ELb1ELb0ELb0EEENS1_21CollectiveEpilogueFwdINS6_IJSA_NS7_ILi256EEESB_EEES9_SE_SG_Li256ELb0ELb1ELb0ELb0EEENS1_29StaticPersistentTileSchedulerILb0EEEEEEEEEvNT_6ParamsE)
        .other          _ZN7cutlass13device_kernelIN5flash11enable_sm90INS1_16FlashAttnFwdSm90INS1_25CollectiveMainloopFwdSm90ILi2EN4cute5tupleIJNS5_1CILi1EEES8_S8_EEENS6_IJNS7_ILi128EEENS7_ILi96EEENS7_ILi64EEEEEELi256ENS_6half_tEfNS_4arch4Sm90ELb0ELb0ELb0ELb0ELb0ELb0ELb1ELb1ELb0ELb1ELb0ELb0EEENS1_21CollectiveEpilogueFwdINS6_IJSA_NS7_ILi256EEESB_EEES9_SE_SG_Li256ELb0ELb1ELb0ELb0EEENS1_29StaticPersistentTileSchedulerILb0EEEEEEEEEvNT_6ParamsE,@"STO_CUDA_ENTRY STV_DEFAULT"
_ZN7cutlass13device_kernelIN5flash11enable_sm90INS1_16FlashAttnFwdSm90INS1_25CollectiveMainloopFwdSm90ILi2EN4cute5tupleIJNS5_1CILi1EEES8_S8_EEENS6_IJNS7_ILi128EEENS7_ILi96EEENS7_ILi64EEEEEELi256ENS_6half_tEfNS_4arch4Sm90ELb0ELb0ELb0ELb0ELb0ELb0ELb1ELb1ELb0ELb1ELb0ELb0EEENS1_21CollectiveEpilogueFwdINS6_IJSA_NS7_ILi256EEESB_EEES9_SE_SG_Li256ELb0ELb1ELb0ELb0EEENS1_29StaticPersistentTileSchedulerILb0EEEEEEEEEvNT_6ParamsE:
[----:B------:R-:W-:Y:S01]  /*0000*/  LDC R1, c[0x0][0x37c] ;  /* 0x0000df00ff017b82 */ /* 0x000fe20000000800 */
[----:B------:R-:W-:Y:S05]  /*0010*/  EXIT ;  /* 0x000000000000794d */ /* 0x000fea0003800000 */
.L_x_29:
        /* <DEDUP_REMOVED lines=14> */
.L_x_75:


//--------------------- .text._ZN7cutlass13device_kernelIN5flash11enable_sm90INS1_16FlashAttnFwdSm90INS1_25CollectiveMainloopFwdSm90ILi2EN4cute5tupleIJNS5_1CILi1EEES8_S8_EEENS6_IJNS7_ILi128EEENS7_ILi96EEENS7_ILi64EEEEEELi256ENS_6half_tEfNS_4arch4Sm90ELb0ELb0ELb0ELb1ELb0ELb0ELb0ELb1ELb0ELb1ELb0ELb0EEENS1_21CollectiveEpilogueFwdINS6_IJSA_NS7_ILi256EEESB_EEES9_SE_SG_Li256ELb1ELb1ELb0ELb0EEENS1_36VarlenDynamicPersistentTileSchedulerILi128ELi96ELi256ELi128ELb0ELb1ELb1ELb0ELb1ELb1EEEEEEEEEvNT_6ParamsE --------------------------
	.section	.text._ZN7cutlass13device_kernelIN5flash11enable_sm90INS1_16FlashAttnFwdSm90INS1_25CollectiveMainloopFwdSm90ILi2EN4cute5tupleIJNS5_1CILi1EEES8_S8_EEENS6_IJNS7_ILi128EEENS7_ILi96EEENS7_ILi64EEEEEELi256ENS_6half_tEfNS_4arch4Sm90ELb0ELb0ELb0ELb1ELb0ELb0ELb0ELb1ELb0ELb1ELb0ELb0EEENS1_21CollectiveEpilogueFwdINS6_IJSA_NS7_ILi256EEESB_EEES9_SE_SG_Li256ELb1ELb1ELb0ELb0EEENS1_36VarlenDynamicPersistentTileSchedulerILi128ELi96ELi256ELi128ELb0ELb1ELb1ELb0ELb1ELb1EEEEEEEEEvNT_6ParamsE,"ax",@progbits
	.align	128
.text._ZN7cutlass13device_kernelIN5flash11enable_sm90INS1_16FlashAttnFwdSm90INS1_25CollectiveMainloopFwdSm90ILi2EN4cute5tupleIJNS5_1CILi1EEES8_S8_EEENS6_IJNS7_ILi128EEENS7_ILi96EEENS7_ILi64EEEEEELi256ENS_6half_tEfNS_4arch4Sm90ELb0ELb0ELb0ELb1ELb0ELb0ELb0ELb1ELb0ELb1ELb0ELb0EEENS1_21CollectiveEpilogueFwdINS6_IJSA_NS7_ILi256EEESB_EEES9_SE_SG_Li256ELb1ELb1ELb0ELb0EEENS1_36VarlenDynamicPersistentTileSchedulerILi128ELi96ELi256ELi128ELb0ELb1ELb1ELb0ELb1ELb1EEEEEEEEEvNT_6ParamsE:
        .type           _ZN7cutlass13device_kernelIN5flash11enable_sm90INS1_16FlashAttnFwdSm90INS1_25CollectiveMainloopFwdSm90ILi2EN4cute5tupleIJNS5_1CILi1EEES8_S8_EEENS6_IJNS7_ILi128EEENS7_ILi96EEENS7_ILi64EEEEEELi256ENS_6half_tEfNS_4arch4Sm90ELb0ELb0ELb0ELb1ELb0ELb0ELb0ELb1ELb0ELb1ELb0ELb0EEENS1_21CollectiveEpilogueFwdINS6_IJSA_NS7_ILi256EEESB_EEES9_SE_SG_Li256ELb1ELb1ELb0ELb0EEENS1_36VarlenDynamicPersistentTileSchedulerILi128ELi96ELi256ELi128ELb0ELb1ELb1ELb0ELb1ELb1EEEEEEEEEvNT_6ParamsE,@function
        .size           _ZN7cutlass13device_kernelIN5flash11enable_sm90INS1_16FlashAttnFwdSm90INS1_25CollectiveMainloopFwdSm90ILi2EN4cute5tupleIJNS5_1CILi1EEES8_S8_EEENS6_IJNS7_ILi128EEENS7_ILi96EEENS7_ILi64EEEEEELi256ENS_6half_tEfNS_4arch4Sm90ELb0ELb0ELb0ELb1ELb0ELb0ELb0ELb1ELb0ELb1ELb0ELb0EEENS1_21CollectiveEpilogueFwdINS6_IJSA_NS7_ILi256EEESB_EEES9_SE_SG_Li256ELb1ELb1ELb0ELb0EEENS1_36VarlenDynamicPersistentTileSchedulerILi128ELi96ELi256ELi128ELb0ELb1ELb1ELb0ELb1ELb1EEEEEEEEEvNT_6ParamsE,(.L_x_76 - _ZN7cutlass13device_kernelIN5flash11enable_sm90INS1_16FlashAttnFwdSm90INS1_25CollectiveMainloopFwdSm90ILi2EN4cute5tupleIJNS5_1CILi1EEES8_S8_EEENS6_IJNS7_ILi128EEENS7_ILi96EEENS7_ILi64EEEEEELi256ENS_6half_tEfNS_4arch4Sm90ELb0ELb0ELb0ELb1ELb0ELb0ELb0ELb1ELb0ELb1ELb0ELb0EEENS1_21CollectiveEpilogueFwdINS6_IJSA_NS7_ILi256EEESB_EEES9_SE_SG_Li256ELb1ELb1ELb0ELb0EEENS1_36VarlenDynamicPersistentTileSchedulerILi128ELi96ELi256ELi128ELb0ELb1ELb1ELb0ELb1ELb1EEEEEEEEEvNT_6ParamsE)
        .other          _ZN7cutlass13device_kernelIN5flash11enable_sm90INS1_16FlashAttnFwdSm90INS1_25CollectiveMainloopFwdSm90ILi2EN4cute5tupleIJNS5_1CILi1EEES8_S8_EEENS6_IJNS7_ILi128EEENS7_ILi96EEENS7_ILi64EEEEEELi256ENS_6half_tEfNS_4arch4Sm90ELb0ELb0ELb0ELb1ELb0ELb0ELb0ELb1ELb0ELb1ELb0ELb0EEENS1_21CollectiveEpilogueFwdINS6_IJSA_NS7_ILi256EEESB_EEES9_SE_SG_Li256ELb1ELb1ELb0ELb0EEENS1_36VarlenDynamicPersistentTileSchedulerILi128ELi96ELi256ELi128ELb0ELb1ELb1ELb0ELb1ELb1EEEEEEEEEvNT_6ParamsE,@"STO_CUDA_ENTRY STV_DEFAULT"
_ZN7cutlass13device_kernelIN5flash11enable_sm90INS1_16FlashAttnFwdSm90INS1_25CollectiveMainloopFwdSm90ILi2EN4cute5tupleIJNS5_1CILi1EEES8_S8_EEENS6_IJNS7_ILi128EEENS7_ILi96EEENS7_ILi64EEEEEELi256ENS_6half_tEfNS_4arch4Sm90ELb0ELb0ELb0ELb1ELb0ELb0ELb0ELb1ELb0ELb1ELb0ELb0EEENS1_21CollectiveEpilogueFwdINS6_IJSA_NS7_ILi256EEESB_EEES9_SE_SG_Li256ELb1ELb1ELb0ELb0EEENS1_36VarlenDynamicPersistentTileSchedulerILi128ELi96ELi256ELi128ELb0ELb1ELb1ELb0ELb1ELb1EEEEEEEEEvNT_6ParamsE:
[----:B------:R-:W-:Y:S01]  /*0000*/  LDC R1, c[0x0][0x37c] ;  /* 0x0000df00ff017b82 */ /* 0x000fe20000000800 */
[----:B------:R-:W-:Y:S05]  /*0010*/  EXIT ;  /* 0x000000000000794d */ /* 0x000fea0003800000 */
.L_x_30:
        /* <DEDUP_REMOVED lines=14> */
.L_x_76:


//--------------------- .text._ZN7cutlass13device_kernelIN5flash11enable_sm90INS1_16FlashAttnFwdSm90INS1_25CollectiveMainloopFwdSm90ILi2EN4cute5tupleIJNS5_1CILi1EEES8_S8_EEENS6_IJNS7_ILi128EEENS7_ILi96EEENS7_ILi64EEEEEELi256ENS_6half_tEfNS_4arch4Sm90ELb0ELb0ELb0ELb1ELb0ELb1ELb0ELb1ELb0ELb1ELb0ELb0EEENS1_21CollectiveEpilogueFwdINS6_IJSA_NS7_ILi256EEESB_EEES9_SE_SG_Li256ELb1ELb1ELb0ELb0EEENS1_36VarlenDynamicPersistentTileSchedulerILi128ELi96ELi256ELi128ELb0ELb1ELb1ELb0ELb1ELb1EEEEEEEEEvNT_6ParamsE --------------------------
	.section	.text._ZN7cutlass13device_kernelIN5flash11enable_sm90INS1_16FlashAttnFwdSm90INS1_25CollectiveMainloopFwdSm90ILi2EN4cute5tupleIJNS5_1CILi1EEES8_S8_EEENS6_IJNS7_ILi128EEENS7_ILi96EEENS7_ILi64EEEEEELi256ENS_6half_tEfNS_4arch4Sm90ELb0ELb0ELb0ELb1ELb0ELb1ELb0ELb1ELb0ELb1ELb0ELb0EEENS1_21CollectiveEpilogueFwdINS6_IJSA_NS7_ILi256EEESB_EEES9_SE_SG_Li256ELb1ELb1ELb0ELb0EEENS1_36VarlenDynamicPersistentTileSchedulerILi128ELi96ELi256ELi128ELb0ELb1ELb1ELb0ELb1ELb1EEEEEEEEEvNT_6ParamsE,"ax",@progbits
	.align	128
.text._ZN7cutlass13device_kernelIN5flash11enable_sm90INS1_16FlashAttnFwdSm90INS1_25CollectiveMainloopFwdSm90ILi2EN4cute5tupleIJNS5_1CILi1EEES8_S8_EEENS6_IJNS7_ILi128EEENS7_ILi96EEENS7_ILi64EEEEEELi256ENS_6half_tEfNS_4arch4Sm90ELb0ELb0ELb0ELb1ELb0ELb1ELb0ELb1ELb0ELb1ELb0ELb0EEENS1_21CollectiveEpilogueFwdINS6_IJSA_NS7_ILi256EEESB_EEES9_SE_SG_Li256ELb1ELb1ELb0ELb0EEENS1_36VarlenDynamicPersistentTileSchedulerILi128ELi96ELi256ELi128ELb0ELb1ELb1ELb0ELb1ELb1EEEEEEEEEvNT_6ParamsE:
        .type           _ZN7cutlass13device_kernelIN5flash11enable_sm90INS1_16FlashAttnFwdSm90INS1_25CollectiveMainloopFwdSm90ILi2EN4cute5tupleIJNS5_1CILi1EEES8_S8_EEENS6_IJNS7_ILi128EEENS7_ILi96EEENS7_ILi64EEEEEELi256ENS_6half_tEfNS_4arch4Sm90ELb0ELb0ELb0ELb1ELb0ELb1ELb0ELb1ELb0ELb1ELb0ELb0EEENS1_21CollectiveEpilogueFwdINS6_IJSA_NS7_ILi256EEESB_EEES9_SE_SG_Li256ELb1ELb1ELb0ELb0EEENS1_36VarlenDynamicPersistentTileSchedulerILi128ELi96ELi256ELi128ELb0ELb1ELb1ELb0ELb1ELb1EEEEEEEEEvNT_6ParamsE,@function
        .size           _ZN7cutlass13device_kernelIN5flash11enable_sm90INS1_16FlashAttnFwdSm90INS1_25CollectiveMainloopFwdSm90ILi2EN4cute5tupleIJNS5_1CILi1EEES8_S8_EEENS6_IJNS7_ILi128EEENS7_ILi96EEENS7_ILi64EEEEEELi256ENS_6half_tEfNS_4arch4Sm90ELb0ELb0ELb0ELb1ELb0ELb1ELb0ELb1ELb0ELb1ELb0ELb0EEENS1_21CollectiveEpilogueFwdINS6_IJSA_NS7_ILi256EEESB_EEES9_SE_SG_Li256ELb1ELb1ELb0ELb0EEENS1_36VarlenDynamicPersistentTileSchedulerILi128ELi96ELi256ELi128ELb0ELb1ELb1ELb0ELb1ELb1EEEEEEEEEvNT_6ParamsE,(.L_x_77 - _ZN7cutlass13device_kernelIN5flash11enable_sm90INS1_16FlashAttnFwdSm90INS1_25CollectiveMainloopFwdSm90ILi2EN4cute5tupleIJNS5_1CILi1EEES8_S8_EEENS6_IJNS7_ILi128EEENS7_ILi96EEENS7_ILi64EEEEEELi256ENS_6half_tEfNS_4arch4Sm90ELb0ELb0ELb0ELb1ELb0ELb1ELb0ELb1ELb0ELb1ELb0ELb0EEENS1_21CollectiveEpilogueFwdINS6_IJSA_NS7_ILi256EEESB_EEES9_SE_SG_Li256ELb1ELb1ELb0ELb0EEENS1_36VarlenDynamicPersistentTileSchedulerILi128ELi96ELi256ELi128ELb0ELb1ELb1ELb0ELb1ELb1EEEEEEEEEvNT_6ParamsE)
        .other          _ZN7cutlass13device_kernelIN5flash11enable_sm90INS1_16FlashAttnFwdSm90INS1_25CollectiveMainloopFwdSm90ILi2EN4cute5tupleIJNS5_1CILi1EEES8_S8_EEENS6_IJNS7_ILi128EEENS7_ILi96EEENS7_ILi64EEEEEELi256ENS_6half_tEfNS_4arch4Sm90ELb0ELb0ELb0ELb1ELb0ELb1ELb0ELb1ELb0ELb1ELb0ELb0EEENS1_21CollectiveEpilogueFwdINS6_IJSA_NS7_ILi256EEESB_EEES9_SE_SG_Li256ELb1ELb1ELb0ELb0EEENS1_36VarlenDynamicPersistentTileSchedulerILi128ELi96ELi256ELi128ELb0ELb1ELb1ELb0ELb1ELb1EEEEEEEEEvNT_6ParamsE,@"STO_CUDA_ENTRY STV_DEFAULT"
_ZN7cutlass13device_kernelIN5flash11enable_sm90INS1_16FlashAttnFwdSm90INS1_25CollectiveMainloopFwdSm90ILi2EN4cute5tupleIJNS5_1CILi1EEES8_S8_EEENS6_IJNS7_ILi128EEENS7_ILi96EEENS7_ILi64EEEEEELi256ENS_6half_tEfNS_4arch4Sm90ELb0ELb0ELb0ELb1ELb0ELb1ELb0ELb1ELb0ELb1ELb0ELb0EEENS1_21CollectiveEpilogueFwdINS6_IJSA_NS7_ILi256EEESB_EEES9_SE_SG_Li256ELb1ELb1ELb0ELb0EEENS1_36VarlenDynamicPersistentTileSchedulerILi128ELi96ELi256ELi128ELb0ELb1ELb1ELb0ELb1ELb1EEEEEEEEEvNT_6ParamsE:
[----:B------:R-:W-:Y:S01]  /*0000*/  LDC R1, c[0x0][0x37c] ;  /* 0x0000df00ff017b82 */ /* 0x000fe20000000800 */
[----:B------:R-:W-:Y:S05]  /*0010*/  EXIT ;  /* 0x000000000000794d */ /* 0x000fea0003800000 */
.L_x_31:
        /* <DEDUP_REMOVED lines=14> */
.L_x_77:


//--------------------- .text._ZN7cutlass13device_kernelIN5flash11enable_sm90INS1_16FlashAttnFwdSm90INS1_25CollectiveMainloopFwdSm90ILi2EN4cute5tupleIJNS5_1CILi1EEES8_S8_EEENS6_IJNS7_ILi128EEENS7_ILi96EEENS7_ILi64EEEEEELi256ENS_6half_tEfNS_4arch4Sm90ELb0ELb0ELb0ELb1ELb0ELb0ELb1ELb1ELb0ELb1ELb0ELb0EEENS1_21CollectiveEpilogueFwdINS6_IJSA_NS7_ILi256EEESB_EEES9_SE_SG_Li256ELb1ELb1ELb0ELb0EEENS1_36VarlenDynamicPersistentTileSchedulerILi128ELi96ELi256ELi128ELb0ELb1ELb1ELb0ELb1ELb1EEEEEEEEEvNT_6ParamsE --------------------------
	.section	.text._ZN7cutlass13device_kernelIN5flash11enable_sm90INS1_16FlashAttnFwdSm90INS1_25CollectiveMainloopFwdSm90ILi2EN4cute5tupleIJNS5_1CILi1EEES8_S8_EEENS6_IJNS7_ILi128EEENS7_ILi96EEENS7_ILi64EEEEEELi256ENS_6half_tEfNS_4arch4Sm90ELb0ELb0ELb0ELb1ELb0ELb0ELb1ELb1ELb0ELb1ELb0ELb0EEENS1_21CollectiveEpilogueFwdINS6_IJSA_NS7_ILi256EEESB_EEES9_SE_SG_Li256ELb1ELb1ELb0ELb0EEENS1_36VarlenDynamicPersistentTileSchedulerILi128ELi96ELi256ELi128ELb0ELb1ELb1ELb0ELb1ELb1EEEEEEEEEvNT_6ParamsE,"ax",@progbits
	.align	128
.text._ZN7cutlass13device_kernelIN5flash11enable_sm90INS1_16FlashAttnFwdSm90INS1_25CollectiveMainloopFwdSm90ILi2EN4cute5tupleIJNS5_1CILi1EEES8_S8_EEENS6_IJNS7_ILi128EEENS7_ILi96EEENS7_ILi64EEEEEELi256ENS_6half_tEfNS_4arch4Sm90ELb0ELb0ELb0ELb1ELb0ELb0ELb1ELb1ELb0ELb1ELb0ELb0EEENS1_21CollectiveEpilogueFwdINS6_IJSA_NS7_ILi256EEESB_EEES9_SE_SG_Li256ELb1ELb1ELb0ELb0EEENS1_36VarlenDynamicPersistentTileSchedulerILi128ELi96ELi256ELi128ELb0ELb1ELb1ELb0ELb1ELb1EEEEEEEEEvNT_6ParamsE:
        .type           _ZN7cutlass13device_kernelIN5flash11enable_sm90INS1_16FlashAttnFwdSm90INS1_25CollectiveMainloopFwdSm90ILi2EN4cute5tupleIJNS5_1CILi1EEES8_S8_EEENS6_IJNS7_ILi128EEENS7_ILi96EEENS7_ILi64EEEEEELi256ENS_6half_tEfNS_4arch4Sm90ELb0ELb0ELb0ELb1ELb0ELb0ELb1ELb1ELb0ELb1ELb0ELb0EEENS1_21CollectiveEpilogueFwdINS6_IJSA_NS7_ILi256EEESB_EEES9_SE_SG_Li256ELb1ELb1ELb0ELb0EEENS1_36VarlenDynamicPersistentTileSchedulerILi128ELi96ELi256ELi128ELb0ELb1ELb1ELb0ELb1ELb1EEEEEEEEEvNT_6ParamsE,@function
        .size           _ZN7cutlass13device_kernelIN5flash11enable_sm90INS1_16FlashAttnFwdSm90INS1_25CollectiveMainloopFwdSm90ILi2EN4cute5tupleIJNS5_1CILi1EEES8_S8_EEENS6_IJNS7_ILi128EEENS7_ILi96EEENS7_ILi64EEEEEELi256ENS_6half_tEfNS_4arch4Sm90ELb0ELb0ELb0ELb1ELb0ELb0ELb1ELb1ELb0ELb1ELb0ELb0EEENS1_21CollectiveEpilogueFwdINS6_IJSA_NS7_ILi256EEESB_EEES9_SE_SG_Li256ELb1ELb1ELb0ELb0EEENS1_36VarlenDynamicPersistentTileSchedulerILi128ELi96ELi256ELi128ELb0ELb1ELb1ELb0ELb1ELb1EEEEEEEEEvNT_6ParamsE,(.L_x_78 - _ZN7cutlass13device_kernelIN5flash11enable_sm90INS1_16FlashAttnFwdSm90INS1_25CollectiveMainloopFwdSm90ILi2EN4cute5tupleIJNS5_1CILi1EEES8_S8_EEENS6_IJNS7_ILi128EEENS7_ILi96EEENS7_ILi64EEEEEELi256ENS_6half_tEfNS_4arch4Sm90ELb0ELb0ELb0ELb1ELb0ELb0ELb1ELb1ELb0ELb1ELb0ELb0EEENS1_21CollectiveEpilogueFwdINS6_IJSA_NS7_ILi256EEESB_EEES9_SE_SG_Li256ELb1ELb1ELb0ELb0EEENS1_36VarlenDynamicPersistentTileSchedulerILi128ELi96ELi256ELi128ELb0ELb1ELb1ELb0ELb1ELb1EEEEEEEEEvNT_6ParamsE)
        .other          _ZN7cutlass13device_kernelIN5flash11enable_sm90INS1_16FlashAttnFwdSm90INS1_25CollectiveMainloopFwdSm90ILi2EN4cute5tupleIJNS5_1CILi1EEES8_S8_EEENS6_IJNS7_ILi128EEENS7_ILi96EEENS7_ILi64EEEEEELi256ENS_6half_tEfNS_4arch4Sm90ELb0ELb0ELb0ELb1ELb0ELb0ELb1ELb1ELb0ELb1ELb0ELb0EEENS1_21CollectiveEpilogueFwdINS6_IJSA_NS7_ILi256EEESB_EEES9_SE_SG_Li256ELb1ELb1ELb0ELb0EEENS1_36VarlenDynamicPersistentTileSchedulerILi128ELi96ELi256ELi128ELb0ELb1ELb1ELb0ELb1ELb1EEEEEEEEEvNT_6ParamsE,@"STO_CUDA_ENTRY STV_DEFAULT"
_ZN7cutlass13device_kernelIN5flash11enable_sm90INS1_16FlashAttnFwdSm90INS1_25CollectiveMainloopFwdSm90ILi2EN4cute5tupleIJNS5_1CILi1EEES8_S8_EEENS6_IJNS7_ILi128EEENS7_ILi96EEENS7_ILi64EEEEEELi256ENS_6half_tEfNS_4arch4Sm90ELb0ELb0ELb0ELb1ELb0ELb0ELb1ELb1ELb0ELb1ELb0ELb0EEENS1_21CollectiveEpilogueFwdINS6_IJSA_NS7_ILi256EEESB_EEES9_SE_SG_Li256ELb1ELb1ELb0ELb0EEENS1_36VarlenDynamicPersistentTileSchedulerILi128ELi96ELi256ELi128ELb0ELb1ELb1ELb0ELb1ELb1EEEEEEEEEvNT_6ParamsE:
[----:B------:R-:W-:Y:S01]  /*0000*/  LDC R1, c[0x0][0x37c] ;  /* 0x0000df00ff017b82 */ /* 0x000fe20000000800 */
[----:B------:R-:W-:Y:S05]  /*0010*/  EXIT ;  /* 0x000000000000794d */ /* 0x000fea0003800000 */
.L_x_32:
        /* <DEDUP_REMOVED lines=14> */
.L_x_78:


//--------------------- .text._ZN7cutlass13device_kernelIN5flash11enable_sm90INS1_16FlashAttnFwdSm90INS1_25CollectiveMainloopFwdSm90ILi2EN4cute5tupleIJNS5_1CILi1EEES8_S8_EEENS6_IJNS7_ILi128EEENS7_ILi96EEENS7_ILi64EEEEEELi256ENS_6half_tEfNS_4arch4Sm90ELb0ELb0ELb0ELb1ELb0ELb1ELb1ELb1ELb0ELb1ELb0ELb0EEENS1_21CollectiveEpilogueFwdINS6_IJSA_NS7_ILi256EEESB_EEES9_SE_SG_Li256ELb1ELb1ELb0ELb0EEENS1_36VarlenDynamicPersistentTileSchedulerILi128ELi96ELi256ELi128ELb0ELb1ELb1ELb0ELb1ELb1EEEEEEEEEvNT_6ParamsE --------------------------
	.section	.text._ZN7cutlass13device_kernelIN5flash11enable_sm90INS1_16FlashAttnFwdSm90INS1_25CollectiveMainloopFwdSm90ILi2EN4cute5tupleIJNS5_1CILi1EEES8_S8_EEENS6_IJNS7_ILi128EEENS7_ILi96EEENS7_ILi64EEEEEELi256ENS_6half_tEfNS_4arch4Sm90ELb0ELb0ELb0ELb1ELb0ELb1ELb1ELb1ELb0ELb1ELb0ELb0EEENS1_21CollectiveEpilogueFwdINS6_IJSA_NS7_ILi256EEESB_EEES9_SE_SG_Li256ELb1ELb1ELb0ELb0EEENS1_36VarlenDynamicPersistentTileSchedulerILi128ELi96ELi256ELi128ELb0ELb1ELb1ELb0ELb1ELb1EEEEEEEEEvNT_6ParamsE,"ax",@progbits
	.align	128
.text._ZN7cutlass13device_kernelIN5flash11enable_sm90INS1_16FlashAttnFwdSm90INS1_25CollectiveMainloopFwdSm90ILi2EN4cute5tupleIJNS5_1CILi1EEES8_S8_EEENS6_IJNS7_ILi128EEENS7_ILi96EEENS7_ILi64EEEEEELi256ENS_6half_tEfNS_4arch4Sm90ELb0ELb0ELb0ELb1ELb0ELb1ELb1ELb1ELb0ELb1ELb0ELb0EEENS1_21CollectiveEpilogueFwdINS6_IJSA_NS7_ILi256EEESB_EEES9_SE_SG_Li256ELb1ELb1ELb0ELb0EEENS1_36VarlenDynamicPersistentTileSchedulerILi128ELi96ELi256ELi128ELb0ELb1ELb1ELb0ELb1ELb1EEEEEEEEEvNT_6ParamsE:
        .type           _ZN7cutlass13device_kernelIN5flash11enable_sm90INS1_16FlashAttnFwdSm90INS1_25CollectiveMainloopFwdSm90ILi2EN4cute5tupleIJNS5_1CILi1EEES8_S8_EEENS6_IJNS7_ILi128EEENS7_ILi96EEENS7_ILi64EEEEEELi256ENS_6half_tEfNS_4arch4Sm90ELb0ELb0ELb0ELb1ELb0ELb1ELb1ELb1ELb0ELb1ELb0ELb0EEENS1_21CollectiveEpilogueFwdINS6_IJSA_NS7_ILi256EEESB_EEES9_SE_SG_Li256ELb1ELb1ELb0ELb0EEENS1_36VarlenDynamicPersistentTileSchedulerILi128ELi96ELi256ELi128ELb0ELb1ELb1ELb0ELb1ELb1EEEEEEEEEvNT_6ParamsE,@function
        .size           _ZN7cutlass13device_kernelIN5flash11enable_sm90INS1_16FlashAttnFwdSm90INS1_25CollectiveMainloopFwdSm90ILi2EN4cute5tupleIJNS5_1CILi1EEES8_S8_EEENS6_IJNS7_ILi128EEENS7_ILi96EEENS7_ILi64EEEEEELi256ENS_6half_tEfNS_4arch4Sm90ELb0ELb0ELb0ELb1ELb0ELb1ELb1ELb1ELb0ELb1ELb0ELb0EEENS1_21CollectiveEpilogueFwdINS6_IJSA_NS7_ILi256EEESB_EEES9_SE_SG_Li256ELb1ELb1ELb0ELb0EEENS1_36VarlenDynamicPersistentTileSchedulerILi128ELi96ELi256ELi128ELb0ELb1ELb1ELb0ELb1ELb1EEEEEEEEEvNT_6ParamsE,(.L_x_79 - _ZN7cutlass13device_kernelIN5flash11enable_sm90INS1_16FlashAttnFwdSm90INS1_25CollectiveMainloopFwdSm90ILi2EN4cute5tupleIJNS5_1CILi1EEES8_S8_EEENS6_IJNS7_ILi128EEENS7_ILi96EEENS7_ILi64EEEEEELi256ENS_6half_tEfNS_4arch4Sm90ELb0ELb0ELb0ELb1ELb0ELb1ELb1ELb1ELb0ELb1ELb0ELb0EEENS1_21CollectiveEpilogueFwdINS6_IJSA_NS7_ILi256EEESB_EEES9_SE_SG_Li256ELb1ELb1ELb0ELb0EEENS1_36VarlenDynamicPersistentTileSchedulerILi128ELi96ELi256ELi128ELb0ELb1ELb1ELb0ELb1ELb1EEEEEEEEEvNT_6ParamsE)
        .other          _ZN7cutlass13device_kernelIN5flash11enable_sm90INS1_16FlashAttnFwdSm90INS1_25CollectiveMainloopFwdSm90ILi2EN4cute5tupleIJNS5_1CILi1EEES8_S8_EEENS6_IJNS7_ILi128EEENS7_ILi96EEENS7_ILi64EEEEEELi256ENS_6half_tEfNS_4arch4Sm90ELb0ELb0ELb0ELb1ELb0ELb1ELb1ELb1ELb0ELb1ELb0ELb0EEENS1_21CollectiveEpilogueFwdINS6_IJSA_NS7_ILi256EEESB_EEES9_SE_SG_Li256ELb1ELb1ELb0ELb0EEENS1_36VarlenDynamicPersistentTileSchedulerILi128ELi96ELi256ELi128ELb0ELb1ELb1ELb0ELb1ELb1EEEEEEEEEvNT_6ParamsE,@"STO_CUDA_ENTRY STV_DEFAULT"
_ZN7cutlass13device_kernelIN5flash11enable_sm90INS1_16FlashAttnFwdSm90INS1_25CollectiveMainloopFwdSm90ILi2EN4cute5tupleIJNS5_1CILi1EEES8_S8_EEENS6_IJNS7_ILi128EEENS7_ILi96EEENS7_ILi64EEEEEELi256ENS_6half_tEfNS_4arch4Sm90ELb0ELb0ELb0ELb1ELb0ELb1ELb1ELb1ELb0ELb1ELb0ELb0EEENS1_21CollectiveEpilogueFwdINS6_IJSA_NS7_ILi256EEESB_EEES9_SE_SG_Li256ELb1ELb1ELb0ELb0EEENS1_36VarlenDynamicPersistentTileSchedulerILi128ELi96ELi256ELi128ELb0ELb1ELb1ELb0ELb1ELb1EEEEEEEEEvNT_6ParamsE:
[----:B------:R-:W-:Y:S01]  /*0000*/  LDC R1, c[0x0][0x37c] ;  /* 0x0000df00ff017b82 */ /* 0x000fe20000000800 */
[----:B------:R-:W-:Y:S05]  /*0010*/  EXIT ;  /* 0x000000000000794d */ /* 0x000fea0003800000 */
.L_x_33:
        /* <DEDUP_REMOVED lines=14> */
.L_x_79:


//--------------------- .text._ZN7cutlass13device_kernelIN5flash11enable_sm90INS1_16FlashAttnFwdSm90INS1_25CollectiveMainloopFwdSm90ILi2EN4cute5tupleIJNS5_1CILi1EEES8_S8_EEENS6_IJNS7_ILi128EEENS7_ILi96EEENS7_ILi64EEEEEELi256ENS_6half_tEfNS_4arch4Sm90ELb0ELb1ELb0ELb0ELb0ELb0ELb0ELb1ELb0ELb1ELb0ELb0EEENS1_21CollectiveEpilogueFwdINS6_IJSA_NS7_ILi256EEESB_EEES9_SE_SG_Li256ELb0ELb1ELb0ELb0EEENS1_30DynamicPersistentTileSchedulerILi256ELi128ELb0ELb1ELb1EEEEEEEEEvNT_6ParamsE --------------------------
	.section	.text._ZN7cutlass13device_kernelIN5flash11enable_sm90INS1_16FlashAttnFwdSm90INS1_25CollectiveMainloopFwdSm90ILi2EN4cute5tupleIJNS5_1CILi1EEES8_S8_EEENS6_IJNS7_ILi128EEENS7_ILi96EEENS7_ILi64EEEEEELi256ENS_6half_tEfNS_4arch4Sm90ELb0ELb1ELb0ELb0ELb0ELb0ELb0ELb1ELb0ELb1ELb0ELb0EEENS1_21CollectiveEpilogueFwdINS6_IJSA_NS7_ILi256EEESB_EEES9_SE_SG_Li256ELb0ELb1ELb0ELb0EEENS1_30DynamicPersistentTileSchedulerILi256ELi128ELb0ELb1ELb1EEEEEEEEEvNT_6ParamsE,"ax",@progbits
	.align	128
.text._ZN7cutlass13device_kernelIN5flash11enable_sm90INS1_16FlashAttnFwdSm90INS1_25CollectiveMainloopFwdSm90ILi2EN4cute5tupleIJNS5_1CILi1EEES8_S8_EEENS6_IJNS7_ILi128EEENS7_ILi96EEENS7_ILi64EEEEEELi256ENS_6half_tEfNS_4arch4Sm90ELb0ELb1ELb0ELb0ELb0ELb0ELb0ELb1ELb0ELb1ELb0ELb0EEENS1_21CollectiveEpilogueFwdINS6_IJSA_NS7_ILi256EEESB_EEES9_SE_SG_Li256ELb0ELb1ELb0ELb0EEENS1_30DynamicPersistentTileSchedulerILi256ELi128ELb0ELb1ELb1EEEEEEEEEvNT_6ParamsE:
        .type           _ZN7cutlass13device_kernelIN5flash11enable_sm90INS1_16FlashAttnFwdSm90INS1_25CollectiveMainloopFwdSm90ILi2EN4cute5tupleIJNS5_1CILi1EEES8_S8_EEENS6_IJNS7_ILi128EEENS7_ILi96EEENS7_ILi64EEEEEELi256ENS_6half_tEfNS_4arch4Sm90ELb0ELb1ELb0ELb0ELb0ELb0ELb0ELb1ELb0ELb1ELb0ELb0EEENS1_21CollectiveEpilogueFwdINS6_IJSA_NS7_ILi256EEESB_EEES9_SE_SG_Li256ELb0ELb1ELb0ELb0EEENS1_30DynamicPersistentTileSchedulerILi256ELi128ELb0ELb1ELb1EEEEEEEEEvNT_6ParamsE,@function
        .size           _ZN7cutlass13device_kernelIN5flash11enable_sm90INS1_16FlashAttnFwdSm90INS1_25CollectiveMainloopFwdSm90ILi2EN4cute5tupleIJNS5_1CILi1EEES8_S8_EEENS6_IJNS7_ILi128EEENS7_ILi96EEENS7_ILi64EEEEEELi256ENS_6half_tEfNS_4arch4Sm90ELb0ELb1ELb0ELb0ELb0ELb0ELb0ELb1ELb0ELb1ELb0ELb0EEENS1_21CollectiveEpilogueFwdINS6_IJSA_NS7_ILi256EEESB_EEES9_SE_SG_Li256ELb0ELb1ELb0ELb0EEENS1_30DynamicPersistentTileSchedulerILi256ELi128ELb0ELb1ELb1EEEEEEEEEvNT_6ParamsE,(.L_x_80 - _ZN7cutlass13device_kernelIN5flash11enable_sm90INS1_16FlashAttnFwdSm90INS1_25CollectiveMainloopFwdSm90ILi2EN4cute5tupleIJNS5_1CILi1EEES8_S8_EEENS6_IJNS7_ILi128EEENS7_ILi96EEENS7_ILi64EEEEEELi256ENS_6half_tEfNS_4arch4Sm90ELb0ELb1ELb0ELb0ELb0ELb0ELb0ELb1ELb0ELb1ELb0ELb0EEENS1_21CollectiveEpilogueFwdINS6_IJSA_NS7_ILi256EEESB_EEES9_SE_SG_Li256ELb0ELb1ELb0ELb0EEENS1_30DynamicPersistentTileSchedulerILi256ELi128ELb0ELb1ELb1EEEEEEEEEvNT_6ParamsE)
        .other          _ZN7cutlass13device_kernelIN5flash11enable_sm90INS1_16FlashAttnFwdSm90INS1_25CollectiveMainloopFwdSm90ILi2EN4cute5tupleIJNS5_1CILi1EEES8_S8_EEENS6_IJNS7_ILi128EEENS7_ILi96EEENS7_ILi64EEEEEELi256ENS_6half_tEfNS_4arch4Sm90ELb0ELb1ELb0ELb0ELb0ELb0ELb0ELb1ELb0ELb1ELb0ELb0EEENS1_21CollectiveEpilogueFwdINS6_IJSA_NS7_ILi256EEESB_EEES9_SE_SG_Li256ELb0ELb1ELb0ELb0EEENS1_30DynamicPersistentTileSchedulerILi256ELi128ELb0ELb1ELb1EEEEEEEEEvNT_6ParamsE,@"STO_CUDA_ENTRY STV_DEFAULT"
_ZN7cutlass13device_kernelIN5flash11enable_sm90INS1_16FlashAttnFwdSm90INS1_25CollectiveMainloopFwdSm90ILi2EN4cute5tupleIJNS5_1CILi1EEES8_S8_EEENS6_IJNS7_ILi128EEENS7_ILi96EEENS7_ILi64EEEEEELi256ENS_6half_tEfNS_4arch4Sm90ELb0ELb1ELb0ELb0ELb0ELb0ELb0ELb1ELb0ELb1ELb0ELb0EEENS1_21CollectiveEpilogueFwdINS6_IJSA_NS7_ILi256EEESB_EEES9_SE_SG_Li256ELb0ELb1ELb0ELb0EEENS1_30DynamicPersistentTileSchedulerILi256ELi128ELb0ELb1ELb1EEEEEEEEEvNT_6ParamsE:
[----:B------:R-:W-:Y:S01]  /*0000*/  LDC R1, c[0x0][0x37c] ;  /* 0x0000df00ff017b82 */ /* 0x000fe20000000800 */
[----:B------:R-:W-:Y:S05]  /*0010*/  EXIT ;  /* 0x000000000000794d */ /* 0x000fea0003800000 */
.L_x_34:
        /* <DEDUP_REMOVED lines=14> */
.L_x_80:


//--------------------- .text._ZN7cutlass13device_kernelIN5flash11enable_sm90INS1_16FlashAttnFwdSm90INS1_25CollectiveMainloopFwdSm90ILi2EN4cute5tupleIJNS5_1CILi1EEES8_S8_EEENS6_IJNS7_ILi128EEENS7_ILi96EEENS7_ILi64EEEEEELi256ENS_6half_tEfNS_4arch4Sm90ELb0ELb1ELb0ELb0ELb0ELb0ELb1ELb1ELb0ELb1ELb0ELb0EEENS1_21CollectiveEpilogueFwdINS6_IJSA_NS7_ILi256EEESB_EEES9_SE_SG_Li256ELb0ELb1ELb0ELb0EEENS1_30DynamicPersistentTileSchedulerILi256ELi128ELb0ELb1ELb1EEEEEEEEEvNT_6ParamsE --------------------------
	.section	.text._ZN7cutlass13device_kernelIN5flash11enable_sm90INS1_16FlashAttnFwdSm90INS1_25CollectiveMainloopFwdSm90ILi2EN4cute5tupleIJNS5_1CILi1EEES8_S8_EEENS6_IJNS7_ILi128EEENS7_ILi96EEENS7_ILi64EEEEEELi256ENS_6half_tEfNS_4arch4Sm90ELb0ELb1ELb0ELb0ELb0ELb0ELb1ELb1ELb0ELb1ELb0ELb0EEENS1_21CollectiveEpilogueFwdINS6_IJSA_NS7_ILi256EEESB_EEES9_SE_SG_Li256ELb0ELb1ELb0ELb0EEENS1_30DynamicPersistentTileSchedulerILi256ELi128ELb0ELb1ELb1EEEEEEEEEvNT_6ParamsE,"ax",@progbits
	.align	128
.text._ZN7cutlass13device_kernelIN5flash11enable_sm90INS1_16FlashAttnFwdSm90INS1_25CollectiveMainloopFwdSm90ILi2EN4cute5tupleIJNS5_1CILi1EEES8_S8_EEENS6_IJNS7_ILi128EEENS7_ILi96EEENS7_ILi64EEEEEELi256ENS_6half_tEfNS_4arch4Sm90ELb0ELb1ELb0ELb0ELb0ELb0ELb1ELb1ELb0ELb1ELb0ELb0EEENS1_21CollectiveEpilogueFwdINS6_IJSA_NS7_ILi256EEESB_EEES9_SE_SG_Li256ELb0ELb1ELb0ELb0EEENS1_30DynamicPersistentTileSchedulerILi256ELi128ELb0ELb1ELb1EEEEEEEEEvNT_6ParamsE:
        .type           _ZN7cutlass13device_kernelIN5flash11enable_sm90INS1_16FlashAttnFwdSm90INS1_25CollectiveMainloopFwdSm90ILi2EN4cute5tupleIJNS5_1CILi1EEES8_S8_EEENS6_IJNS7_ILi128EEENS7_ILi96EEENS7_ILi64EEEEEELi256ENS_6half_tEfNS_4arch4Sm90ELb0ELb1ELb0ELb0ELb0ELb0ELb1ELb1ELb0ELb1ELb0ELb0EEENS1_21CollectiveEpilogueFwdINS6_IJSA_NS7_ILi256EEESB_EEES9_SE_SG_Li256ELb0ELb1ELb0ELb0EEENS1_30DynamicPersistentTileSchedulerILi256ELi128ELb0ELb1ELb1EEEEEEEEEvNT_6ParamsE,@function
        .size           _ZN7cutlass13device_kernelIN5flash11enable_sm90INS1_16FlashAttnFwdSm90INS1_25CollectiveMainloopFwdSm90ILi2EN4cute5tupleIJNS5_1CILi1EEES8_S8_EEENS6_IJNS7_ILi128EEENS7_ILi96EEENS7_ILi64EEEEEELi256ENS_6half_tEfNS_4arch4Sm90ELb0ELb1ELb0ELb0ELb0ELb0ELb1ELb1ELb0ELb1ELb0ELb0EEENS1_21CollectiveEpilogueFwdINS6_IJSA_NS7_ILi256EEESB_EEES9_SE_SG_Li256ELb0ELb1ELb0ELb0EEENS1_30DynamicPersistentTileSchedulerILi256ELi128ELb0ELb1ELb1EEEEEEEEEvNT_6ParamsE,(.L_x_81 - _ZN7cutlass13device_kernelIN5flash11enable_sm90INS1_16FlashAttnFwdSm90INS1_25CollectiveMainloopFwdSm90ILi2EN4cute5tupleIJNS5_1CILi1EEES8_S8_EEENS6_IJNS7_ILi128EEENS7_ILi96EEENS7_ILi64EEEEEELi256ENS_6half_tEfNS_4arch4Sm90ELb0ELb1ELb0ELb0ELb0ELb0ELb1ELb1ELb0ELb1ELb0ELb0EEENS1_21CollectiveEpilogueFwdINS6_IJSA_NS7_ILi256EEESB_EEES9_SE_SG_Li256ELb0ELb1ELb0ELb0EEENS1_30DynamicPersistentTileSchedulerILi256ELi128ELb0ELb1ELb1EEEEEEEEEvNT_6ParamsE)
        .other          _ZN7cutlass13device_kernelIN5flash11enable_sm90INS1_16FlashAttnFwdSm90INS1_25CollectiveMainloopFwdSm90ILi2EN4cute5tupleIJNS5_1CILi1EEES8_S8_EEENS6_IJNS7_ILi128EEENS7_ILi96EEENS7_ILi64EEEEEELi256ENS_6half_tEfNS_4arch4Sm90ELb0ELb1ELb0ELb0ELb0ELb0ELb1ELb1ELb0ELb1ELb0ELb0EEENS1_21CollectiveEpilogueFwdINS6_IJSA_NS7_ILi256EEESB_EEES9_SE_SG_Li256ELb0ELb1ELb0ELb0EEENS1_30DynamicPersistentTileSchedulerILi256ELi128ELb0ELb1ELb1EEEEEEEEEvNT_6ParamsE,@"STO_CUDA_ENTRY STV_DEFAULT"
_ZN7cutlass13device_kernelIN5flash11enable_sm90INS1_16FlashAttnFwdSm90INS1_25CollectiveMainloopFwdSm90ILi2EN4cute5tupleIJNS5_1CILi1EEES8_S8_EEENS6_IJNS7_ILi128EEENS7_ILi96EEENS7_ILi64EEEEEELi256ENS_6half_tEfNS_4arch4Sm90ELb0ELb1ELb0ELb0ELb0ELb0ELb1ELb1ELb0ELb1ELb0ELb0EEENS1_21CollectiveEpilogueFwdINS6_IJSA_NS7_ILi256EEESB_EEES9_SE_SG_Li256ELb0ELb1ELb0ELb0EEENS1_30DynamicPersistentTileSchedulerILi256ELi128ELb0ELb1ELb1EEEEEEEEEvNT_6ParamsE:
[----:B------:R-:W-:Y:S01]  /*0000*/  LDC R1, c[0x0][0x37c] ;  /* 0x0000df00ff017b82 */ /* 0x000fe20000000800 */
[----:B------:R-:W-:Y:S05]  /*0010*/  EXIT ;  /* 0x000000000000794d */ /* 0x000fea0003800000 */
.L_x_35:
        /* <DEDUP_REMOVED lines=14> */
.L_x_81:


//--------------------- .text._ZN7cutlass13device_kernelIN5flash11enable_sm90INS1_16FlashAttnFwdSm90INS1_25CollectiveMainloopFwdSm90ILi2EN4cute5tupleIJNS5_1CILi1EEES8_S8_EEENS6_IJNS7_ILi128EEENS7_ILi96EEENS7_ILi64EEEEEELi256ENS_6half_tEfNS_4arch4Sm90ELb0ELb1ELb0ELb1ELb0ELb0ELb0ELb1ELb0ELb1ELb0ELb0EEENS1_21CollectiveEpilogueFwdINS6_IJSA_NS7_ILi256EEESB_EEES9_SE_SG_Li256ELb1ELb1ELb0ELb0EEENS1_36VarlenDynamicPersistentTileSchedulerILi128ELi96ELi256ELi128ELb0ELb1ELb1ELb1ELb0ELb1EEEEEEEEEvNT_6ParamsE --------------------------
	.section	.text._ZN7cutlass13device_kernelIN5flash11enable_sm90INS1_16FlashAttnFwdSm90INS1_25CollectiveMainloopFwdSm90ILi2EN4cute5tupleIJNS5_1CILi1EEES8_S8_EEENS6_IJNS7_ILi128EEENS7_ILi96EEENS7_ILi64EEEEEELi256ENS_6half_tEfNS_4arch4Sm90ELb0ELb1ELb0ELb1ELb0ELb0ELb0ELb1ELb0ELb1ELb0ELb0EEENS1_21CollectiveEpilogueFwdINS6_IJSA_NS7_ILi256EEESB_EEES9_SE_SG_Li256ELb1ELb1ELb0ELb0EEENS1_36VarlenDynamicPersistentTileSchedulerILi128ELi96ELi256ELi128ELb0ELb1ELb1ELb1ELb0ELb1EEEEEEEEEvNT_6ParamsE,"ax",@progbits
	.align	128
.text._ZN7cutlass13device_kernelIN5flash11enable_sm90INS1_16FlashAttnFwdSm90INS1_25CollectiveMainloopFwdSm90ILi2EN4cute5tupleIJNS5_1CILi1EEES8_S8_EEENS6_IJNS7_ILi128EEENS7_ILi96EEENS7_ILi64EEEEEELi256ENS_6half_tEfNS_4arch4Sm90ELb0ELb1ELb0ELb1ELb0ELb0ELb0ELb1ELb0ELb1ELb0ELb0EEENS1_21CollectiveEpilogueFwdINS6_IJSA_NS7_ILi256EEESB_EEES9_SE_SG_Li256ELb1ELb1ELb0ELb0EEENS1_36VarlenDynamicPersistentTileSchedulerILi128ELi96ELi256ELi128ELb0ELb1ELb1ELb1ELb0ELb1EEEEEEEEEvNT_6ParamsE:
        .type           _ZN7cutlass13device_kernelIN5flash11enable_sm90INS1_16FlashAttnFwdSm90INS1_25CollectiveMainloopFwdSm90ILi2EN4cute5tupleIJNS5_1CILi1EEES8_S8_EEENS6_IJNS7_ILi128EEENS7_ILi96EEENS7_ILi64EEEEEELi256ENS_6half_tEfNS_4arch4Sm90ELb0ELb1ELb0ELb1ELb0ELb0ELb0ELb1ELb0ELb1ELb0ELb0EEENS1_21CollectiveEpilogueFwdINS6_IJSA_NS7_ILi256EEESB_EEES9_SE_SG_Li256ELb1ELb1ELb0ELb0EEENS1_36VarlenDynamicPersistentTileSchedulerILi128ELi96ELi256ELi128ELb0ELb1ELb1ELb1ELb0ELb1EEEEEEEEEvNT_6ParamsE,@function
        .size           _ZN7cutlass13device_kernelIN5flash11enable_sm90INS1_16FlashAttnFwdSm90INS1_25CollectiveMainloopFwdSm90ILi2EN4cute5tupleIJNS5_1CILi1EEES8_S8_EEENS6_IJNS7_ILi128EEENS7_ILi96EEENS7_ILi64EEEEEELi256ENS_6half_tEfNS_4arch4Sm90ELb0ELb1ELb0ELb1ELb0ELb0ELb0ELb1ELb0ELb1ELb0ELb0EEENS1_21CollectiveEpilogueFwdINS6_IJSA_NS7_ILi256EEESB_EEES9_SE_SG_Li256ELb1ELb1ELb0ELb0EEENS1_36VarlenDynamicPersistentTileSchedulerILi128ELi96ELi256ELi128ELb0ELb1ELb1ELb1ELb0ELb1EEEEEEEEEvNT_6ParamsE,(.L_x_82 - _ZN7cutlass13device_kernelIN5flash11enable_sm90INS1_16FlashAttnFwdSm90INS1_25CollectiveMainloopFwdSm90ILi2EN4cute5tupleIJNS5_1CILi1EEES8_S8_EEENS6_IJNS7_ILi128EEENS7_ILi96EEENS7_ILi64EEEEEELi256ENS_6half_tEfNS_4arch4Sm90ELb0ELb1ELb0ELb1ELb0ELb0ELb0ELb1ELb0ELb1ELb0ELb0EEENS1_21CollectiveEpilogueFwdINS6_IJSA_NS7_ILi256EEESB_EEES9_SE_SG_Li256ELb1ELb1ELb0ELb0EEENS1_36VarlenDynamicPersistentTileSchedulerILi128ELi96ELi256ELi128ELb0ELb1ELb1ELb1ELb0ELb1EEEEEEEEEvNT_6ParamsE)
        .other          _ZN7cutlass13device_kernelIN5flash11enable_sm90INS1_16FlashAttnFwdSm90INS1_25CollectiveMainloopFwdSm90ILi2EN4cute5tupleIJNS5_1CILi1EEES8_S8_EEENS6_IJNS7_ILi128EEENS7_ILi96EEENS7_ILi64EEEEEELi256ENS_6half_tEfNS_4arch4Sm90ELb0ELb1ELb0ELb1ELb0ELb0ELb0ELb1ELb0ELb1ELb0ELb0EEENS1_21CollectiveEpilogueFwdINS6_IJSA_NS7_ILi256EEESB_EEES9_SE_SG_Li256ELb1ELb1ELb0ELb0EEENS1_36VarlenDynamicPersistentTileSchedulerILi128ELi96ELi256ELi128ELb0ELb1ELb1ELb1ELb0ELb1EEEEEEEEEvNT_6ParamsE,@"STO_CUDA_ENTRY STV_DEFAULT"
_ZN7cutlass13device_kernelIN5flash11enable_sm90INS1_16FlashAttnFwdSm90INS1_25CollectiveMainloopFwdSm90ILi2EN4cute5tupleIJNS5_1CILi1EEES8_S8_EEENS6_IJNS7_ILi128EEENS7_ILi96EEENS7_ILi64EEEEEELi256ENS_6half_tEfNS_4arch4Sm90ELb0ELb1ELb0ELb1ELb0ELb0ELb0ELb1ELb0ELb1ELb0ELb0EEENS1_21CollectiveEpilogueFwdINS6_IJSA_NS7_ILi256EEESB_EEES9_SE_SG_Li256ELb1ELb1ELb0ELb0EEENS1_36VarlenDynamicPersistentTileSchedulerILi128ELi96ELi256ELi128ELb0ELb1ELb1ELb1ELb0ELb1EEEEEEEEEvNT_6ParamsE:
[----:B------:R-:W-:Y:S01]  /*0000*/  LDC R1, c[0x0][0x37c] ;  /* 0x0000df00ff017b82 */ /* 0x000fe20000000800 */
[----:B------:R-:W-:Y:S05]  /*0010*/  EXIT ;  /* 0x000000000000794d */ /* 0x000fea0003800000 */
.L_x_36:
        /* <DEDUP_REMOVED lines=14> */
.L_x_82:


//--------------------- .text._ZN7cutlass13device_kernelIN5flash11enable_sm90INS1_16FlashAttnFwdSm90INS1_25CollectiveMainloopFwdSm90ILi2EN4cute5tupleIJNS5_1CILi1EEES8_S8_EEENS6_IJNS7_ILi128EEENS7_ILi96EEENS7_ILi64EEEEEELi256ENS_6half_tEfNS_4arch4Sm90ELb0ELb1ELb0ELb1ELb0ELb1ELb0ELb1ELb0ELb1ELb0ELb0EEENS1_21CollectiveEpilogueFwdINS6_IJSA_NS7_ILi256EEESB_EEES9_SE_SG_Li256ELb1ELb1ELb0ELb0EEENS1_36VarlenDynamicPersistentTileSchedulerILi128ELi96ELi256ELi128ELb0ELb1ELb1ELb1ELb0ELb1EEEEEEEEEvNT_6ParamsE --------------------------
	.section	.text._ZN7cutlass13device_kernelIN5flash11enable_sm90INS1_16FlashAttnFwdSm90INS1_25CollectiveMainloopFwdSm90ILi2EN4cute5tupleIJNS5_1CILi1EEES8_S8_EEENS6_IJNS7_ILi128EEENS7_ILi96EEENS7_ILi64EEEEEELi256ENS_6half_tEfNS_4arch4Sm90ELb0ELb1ELb0ELb1ELb0ELb1ELb0ELb1ELb0ELb1ELb0ELb0EEENS1_21CollectiveEpilogueFwdINS6_IJSA_NS7_ILi256EEESB_EEES9_SE_SG_Li256ELb1ELb1ELb0ELb0EEENS1_36VarlenDynamicPersistentTileSchedulerILi128ELi96ELi256ELi128ELb0ELb1ELb1ELb1ELb0ELb1EEEEEEEEEvNT_6ParamsE,"ax",@progbits
	.align	128
.text._ZN7cutlass13device_kernelIN5flash11enable_sm90INS1_16FlashAttnFwdSm90INS1_25CollectiveMainloopFwdSm90ILi2EN4cute5tupleIJNS5_1CILi1EEES8_S8_EEENS6_IJNS7_ILi128EEENS7_ILi96EEENS7_ILi64EEEEEELi256ENS_6half_tEfNS_4arch4Sm90ELb0ELb1ELb0ELb1ELb0ELb1ELb0ELb1ELb0ELb1ELb0ELb0EEENS1_21CollectiveEpilogueFwdINS6_IJSA_NS7_ILi256EEESB_EEES9_SE_SG_Li256ELb1ELb1ELb0ELb0EEENS1_36VarlenDynamicPersistentTileSchedulerILi128ELi96ELi256ELi128ELb0ELb1ELb1ELb1ELb0ELb1EEEEEEEEEvNT_6ParamsE:
        .type           _ZN7cutlass13device_kernelIN5flash11enable_sm90INS1_16FlashAttnFwdSm90INS1_25CollectiveMainloopFwdSm90ILi2EN4cute5tupleIJNS5_1CILi1EEES8_S8_EEENS6_IJNS7_ILi128EEENS7_ILi96EEENS7_ILi64EEEEEELi256ENS_6half_tEfNS_4arch4Sm90ELb0ELb1ELb0ELb1ELb0ELb1ELb0ELb1ELb0ELb1ELb0ELb0EEENS1_21CollectiveEpilogueFwdINS6_IJSA_NS7_ILi256EEESB_EEES9_SE_SG_Li256ELb1ELb1ELb0ELb0EEENS1_36VarlenDynamicPersistentTileSchedulerILi128ELi96ELi256ELi128ELb0ELb1ELb1ELb1ELb0ELb1EEEEEEEEEvNT_6ParamsE,@function
        .size           _ZN7cutlass13device_kernelIN5flash11enable_sm90INS1_16FlashAttnFwdSm90INS1_25CollectiveMainloopFwdSm90ILi2EN4cute5tupleIJNS5_1CILi1EEES8_S8_EEENS6_IJNS7_ILi128EEENS7_ILi96EEENS7_ILi64EEEEEELi256ENS_6half_tEfNS_4arch4Sm90ELb0ELb1ELb0ELb1ELb0ELb1ELb0ELb1ELb0ELb1ELb0ELb0EEENS1_21CollectiveEpilogueFwdINS6_IJSA_NS7_ILi256EEESB_EEES9_SE_SG_Li256ELb1ELb1ELb0ELb0EEENS1_36VarlenDynamicPersistentTileSchedulerILi128ELi96ELi256ELi128ELb0ELb1ELb1ELb1ELb0ELb1EEEEEEEEEvNT_6ParamsE,(.L_x_83 - _ZN7cutlass13device_kernelIN5flash11enable_sm90INS1_16FlashAttnFwdSm90INS1_25CollectiveMainloopFwdSm90ILi2EN4cute5tupleIJNS5_1CILi1EEES8_S8_EEENS6_IJNS7_ILi128EEENS7_ILi96EEENS7_ILi64EEEEEELi256ENS_6half_tEfNS_4arch4Sm90ELb0ELb1ELb0ELb1ELb0ELb1ELb0ELb1ELb0ELb1ELb0ELb0EEENS1_21CollectiveEpilogueFwdINS6_IJSA_NS7_ILi256EEESB_EEES9_SE_SG_Li256ELb1ELb1ELb0ELb0EEENS1_36VarlenDynamicPersistentTileSchedulerILi128ELi96ELi256ELi128ELb0ELb1ELb1ELb1ELb0ELb1EEEEEEEEEvNT_6ParamsE)
        .other          _ZN7cutlass13device_kernelIN5flash11enable_sm90INS1_16FlashAttnFwdSm90INS1_25CollectiveMainloopFwdSm90ILi2EN4cute5tupleIJNS5_1CILi1EEES8_S8_EEENS6_IJNS7_ILi128EEENS7_ILi96EEENS7_ILi64EEEEEELi256ENS_6half_tEfNS_4arch4Sm90ELb0ELb1ELb0ELb1ELb0ELb1ELb0ELb1ELb0ELb1ELb0ELb0EEENS1_21CollectiveEpilogueFwdINS6_IJSA_NS7_ILi256EEESB_EEES9_SE_SG_Li256ELb1ELb1ELb0ELb0EEENS1_36VarlenDynamicPersistentTileSchedulerILi128ELi96ELi256ELi128ELb0ELb1ELb1ELb1ELb0ELb1EEEEEEEEEvNT_6ParamsE,@"STO_CUDA_ENTRY STV_DEFAULT"
_ZN7cutlass13device_kernelIN5flash11enable_sm90INS1_16FlashAttnFwdSm90INS1_25CollectiveMainloopFwdSm90ILi2EN4cute5tupleIJNS5_1CILi1EEES8_S8_EEENS6_IJNS7_ILi128EEENS7_ILi96EEENS7_ILi64EEEEEELi256ENS_6half_tEfNS_4arch4Sm90ELb0ELb1ELb0ELb1ELb0ELb1ELb0ELb1ELb0ELb1ELb0ELb0EEENS1_21CollectiveEpilogueFwdINS6_IJSA_NS7_ILi256EEESB_EEES9_SE_SG_Li256ELb1ELb1ELb0ELb0EEENS1_36VarlenDynamicPersistentTileSchedulerILi128ELi96ELi256ELi128ELb0ELb1ELb1ELb1ELb0ELb1EEEEEEEEEvNT_6ParamsE:
[----:B------:R-:W-:Y:S01]  /*0000*/  LDC R1, c[0x0][0x37c] ;  /* 0x0000df00ff017b82 */ /* 0x000fe20000000800 */
[----:B------:R-:W-:Y:S05]  /*0010*/  EXIT ;  /* 0x000000000000794d */ /* 0x000fea0003800000 */
.L_x_37:
        /* <DEDUP_REMOVED lines=14> */
.L_x_83:


//--------------------- .text._ZN7cutlass13device_kernelIN5flash11enable_sm90INS1_16FlashAttnFwdSm90INS1_25CollectiveMainloopFwdSm90ILi2EN4cute5tupleIJNS5_1CILi1EEES8_S8_EEENS6_IJNS7_ILi128EEENS7_ILi96EEENS7_ILi64EEEEEELi256ENS_6half_tEfNS_4arch4Sm90ELb0ELb1ELb0ELb1ELb0ELb0ELb1ELb1ELb0ELb1ELb0ELb0EEENS1_21CollectiveEpilogueFwdINS6_IJSA_NS7_ILi256EEESB_EEES9_SE_SG_Li256ELb1ELb1ELb0ELb0EEENS1_36VarlenDynamicPersistentTileSchedulerILi128ELi96ELi256ELi128ELb0ELb1ELb1ELb1ELb0ELb1EEEEEEEEEvNT_6ParamsE --------------------------
	.section	.text._ZN7cutlass13device_kernelIN5flash11enable_sm90INS1_16FlashAttnFwdSm90INS1_25CollectiveMainloopFwdSm90ILi2EN4cute5tupleIJNS5_1CILi1EEES8_S8_EEENS6_IJNS7_ILi128EEENS7_ILi96EEENS7_ILi64EEEEEELi256ENS_6half_tEfNS_4arch4Sm90ELb0ELb1ELb0ELb1ELb0ELb0ELb1ELb1ELb0ELb1ELb0ELb0EEENS1_21CollectiveEpilogueFwdINS6_IJSA_NS7_ILi256EEESB_EEES9_SE_SG_Li256ELb1ELb1ELb0ELb0EEENS1_36VarlenDynamicPersistentTileSchedulerILi128ELi96ELi256ELi128ELb0ELb1ELb1ELb1ELb0ELb1EEEEEEEEEvNT_6ParamsE,"ax",@progbits
	.align	128
.text._ZN7cutlass13device_kernelIN5flash11enable_sm90INS1_16FlashAttnFwdSm90INS1_25CollectiveMainloopFwdSm90ILi2EN4cute5tupleIJNS5_1CILi1EEES8_S8_EEENS6_IJNS7_ILi128EEENS7_ILi96EEENS7_ILi64EEEEEELi256ENS_6half_tEfNS_4arch4Sm90ELb0ELb1ELb0ELb1ELb0ELb0ELb1ELb1ELb0ELb1ELb0ELb0EEENS1_21CollectiveEpilogueFwdINS6_IJSA_NS7_ILi256EEESB_EEES9_SE_SG_Li256ELb1ELb1ELb0ELb0EEENS1_36VarlenDynamicPersistentTileSchedulerILi128ELi96ELi256ELi128ELb0ELb1ELb1ELb1ELb0ELb1EEEEEEEEEvNT_6ParamsE:
        .type           _ZN7cutlass13device_kernelIN5flash11enable_sm90INS1_16FlashAttnFwdSm90INS1_25CollectiveMainloopFwdSm90ILi2EN4cute5tupleIJNS5_1CILi1EEES8_S8_EEENS6_IJNS7_ILi128EEENS7_ILi96EEENS7_ILi64EEEEEELi256ENS_6half_tEfNS_4arch4Sm90ELb0ELb1ELb0ELb1ELb0ELb0ELb1ELb1ELb0ELb1ELb0ELb0EEENS1_21CollectiveEpilogueFwdINS6_IJSA_NS7_ILi256EEESB_EEES9_SE_SG_Li256ELb1ELb1ELb0ELb0EEENS1_36VarlenDynamicPersistentTileSchedulerILi128ELi96ELi256ELi128ELb0ELb1ELb1ELb1ELb0ELb1EEEEEEEEEvNT_6ParamsE,@function
        .size           _ZN7cutlass13device_kernelIN5flash11enable_sm90INS1_16FlashAttnFwdSm90INS1_25CollectiveMainloopFwdSm90ILi2EN4cute5tupleIJNS5_1CILi1EEES8_S8_EEENS6_IJNS7_ILi128EEENS7_ILi96EEENS7_ILi64EEEEEELi256ENS_6half_tEfNS_4arch4Sm90ELb0ELb1ELb0ELb1ELb0ELb0ELb1ELb1ELb0ELb1ELb0ELb0EEENS1_21CollectiveEpilogueFwdINS6_IJSA_NS7_ILi256EEESB_EEES9_SE_SG_Li256ELb1ELb1ELb0ELb0EEENS1_36VarlenDynamicPersistentTileSchedulerILi128ELi96ELi256ELi128ELb0ELb1ELb1ELb1ELb0ELb1EEEEEEEEEvNT_6ParamsE,(.L_x_84 - _ZN7cutlass13device_kernelIN5flash11enable_sm90INS1_16FlashAttnFwdSm90INS1_25CollectiveMainloopFwdSm90ILi2EN4cute5tupleIJNS5_1CILi1EEES8_S8_EEENS6_IJNS7_ILi128EEENS7_ILi96EEENS7_ILi64EEEEEELi256ENS_6half_tEfNS_4arch4Sm90ELb0ELb1ELb0ELb1ELb0ELb0ELb1ELb1ELb0ELb1ELb0ELb0EEENS1_21CollectiveEpilogueFwdINS6_IJSA_NS7_ILi256EEESB_EEES9_SE_SG_Li256ELb1ELb1ELb0ELb0EEENS1_36VarlenDynamicPersistentTileSchedulerILi128ELi96ELi256ELi128ELb0ELb1ELb1ELb1ELb0ELb1EEEEEEEEEvNT_6ParamsE)
        .other          _ZN7cutlass13device_kernelIN5flash11enable_sm90INS1_16FlashAttnFwdSm90INS1_25CollectiveMainloopFwdSm90ILi2EN4cute5tupleIJNS5_1CILi1EEES8_S8_EEENS6_IJNS7_ILi128EEENS7_ILi96EEENS7_ILi64EEEEEELi256ENS_6half_tEfNS_4arch4Sm90ELb0ELb1ELb0ELb1ELb0ELb0ELb1ELb1ELb0ELb1ELb0ELb0EEENS1_21CollectiveEpilogueFwdINS6_IJSA_NS7_ILi256EEESB_EEES9_SE_SG_Li256ELb1ELb1ELb0ELb0EEENS1_36VarlenDynamicPersistentTileSchedulerILi128ELi96ELi256ELi128ELb0ELb1ELb1ELb1ELb0ELb1EEEEEEEEEvNT_6ParamsE,@"STO_CUDA_ENTRY STV_DEFAULT"
_ZN7cutlass13device_kernelIN5flash11enable_sm90INS1_16FlashAttnFwdSm90INS1_25CollectiveMainloopFwdSm90ILi2EN4cute5tupleIJNS5_1CILi1EEES8_S8_EEENS6_IJNS7_ILi128EEENS7_ILi96EEENS7_ILi64EEEEEELi256ENS_6half_tEfNS_4arch4Sm90ELb0ELb1ELb0ELb1ELb0ELb0ELb1ELb1ELb0ELb1ELb0ELb0EEENS1_21CollectiveEpilogueFwdINS6_IJSA_NS7_ILi256EEESB_EEES9_SE_SG_Li256ELb1ELb1ELb0ELb0EEENS1_36VarlenDynamicPersistentTileSchedulerILi128ELi96ELi256ELi128ELb0ELb1ELb1ELb1ELb0ELb1EEEEEEEEEvNT_6ParamsE:
[----:B------:R-:W-:Y:S01]  /*0000*/  LDC R1, c[0x0][0x37c] ;  /* 0x0000df00ff017b82 */ /* 0x000fe20000000800 */
[----:B------:R-:W-:Y:S05]  /*0010*/  EXIT ;  /* 0x000000000000794d */ /* 0x000fea0003800000 */
.L_x_38:
        /* <DEDUP_REMOVED lines=14> */
.L_x_84:


//--------------------- .text._ZN7cutlass13device_kernelIN5flash11enable_sm90INS1_16FlashAttnFwdSm90INS1_25CollectiveMainloopFwdSm90ILi2EN4cute5tupleIJNS5_1CILi1EEES8_S8_EEENS6_IJNS7_ILi128EEENS7_ILi96EEENS7_ILi64EEEEEELi256ENS_6half_tEfNS_4arch4Sm90ELb0ELb1ELb0ELb1ELb0ELb1ELb1ELb1ELb0ELb1ELb0ELb0EEENS1_21CollectiveEpilogueFwdINS6_IJSA_NS7_ILi256EEESB_EEES9_SE_SG_Li256ELb1ELb1ELb0ELb0EEENS1_36VarlenDynamicPersistentTileSchedulerILi128ELi96ELi256ELi128ELb0ELb1ELb1ELb1ELb0ELb1EEEEEEEEEvNT_6ParamsE --------------------------
	.section	.text._ZN7cutlass13device_kernelIN5flash11enable_sm90INS1_16FlashAttnFwdSm90INS1_25CollectiveMainloopFwdSm90ILi2EN4cute5tupleIJNS5_1CILi1EEES8_S8_EEENS6_IJNS7_ILi128EEENS7_ILi96EEENS7_ILi64EEEEEELi256ENS_6half_tEfNS_4arch4Sm90ELb0ELb1ELb0ELb1ELb0ELb1ELb1ELb1ELb0ELb1ELb0ELb0EEENS1_21CollectiveEpilogueFwdINS6_IJSA_NS7_ILi256EEESB_EEES9_SE_SG_Li256ELb1ELb1ELb0ELb0EEENS1_36VarlenDynamicPersistentTileSchedulerILi128ELi96ELi256ELi128ELb0ELb1ELb1ELb1ELb0ELb1EEEEEEEEEvNT_6ParamsE,"ax",@progbits
	.align	128
.text._ZN7cutlass13device_kernelIN5flash11enable_sm90INS1_16FlashAttnFwdSm90INS1_25CollectiveMainloopFwdSm90ILi2EN4cute5tupleIJNS5_1CILi1EEES8_S8_EEENS6_IJNS7_ILi128EEENS7_ILi96EEENS7_ILi64EEEEEELi256ENS_6half_tEfNS_4arch4Sm90ELb0ELb1ELb0ELb1ELb0ELb1ELb1ELb1ELb0ELb1ELb0ELb0EEENS1_21CollectiveEpilogueFwdINS6_IJSA_NS7_ILi256EEESB_EEES9_SE_SG_Li256ELb1ELb1ELb0ELb0EEENS1_36VarlenDynamicPersistentTileSchedulerILi128ELi96ELi256ELi128ELb0ELb1ELb1ELb1ELb0ELb1EEEEEEEEEvNT_6ParamsE:
        .type           _ZN7cutlass13device_kernelIN5flash11enable_sm90INS1_16FlashAttnFwdSm90INS1_25CollectiveMainloopFwdSm90ILi2EN4cute5tupleIJNS5_1CILi1EEES8_S8_EEENS6_IJNS7_ILi128EEENS7_ILi96EEENS7_ILi64EEEEEELi256ENS_6half_tEfNS_4arch4Sm90ELb0ELb1ELb0ELb1ELb0ELb1ELb1ELb1ELb0ELb1ELb0ELb0EEENS1_21CollectiveEpilogueFwdINS6_IJSA_NS7_ILi256EEESB_EEES9_SE_SG_Li256ELb1ELb1ELb0ELb0EEENS1_36VarlenDynamicPersistentTileSchedulerILi128ELi96ELi256ELi128ELb0ELb1ELb1ELb1ELb0ELb1EEEEEEEEEvNT_6ParamsE,@function
        .size           _ZN7cutlass13device_kernelIN5flash11enable_sm90INS1_16FlashAttnFwdSm90INS1_25CollectiveMainloopFwdSm90ILi2EN4cute5tupleIJNS5_1CILi1EEES8_S8_EEENS6_IJNS7_ILi128EEENS7_ILi96EEENS7_ILi64EEEEEELi256ENS_6half_tEfNS_4arch4Sm90ELb0ELb1ELb0ELb1ELb0ELb1ELb1ELb1ELb0ELb1ELb0ELb0EEENS1_21CollectiveEpilogueFwdINS6_IJSA_NS7_ILi256EEESB_EEES9_SE_SG_Li256ELb1ELb1ELb0ELb0EEENS1_36VarlenDynamicPersistentTileSchedulerILi128ELi96ELi256ELi128ELb0ELb1ELb1ELb1ELb0ELb1EEEEEEEEEvNT_6ParamsE,(.L_x_85 - _ZN7cutlass13device_kernelIN5flash11enable_sm90INS1_16FlashAttnFwdSm90INS1_25CollectiveMainloopFwdSm90ILi2EN4cute5tupleIJNS5_1CILi1EEES8_S8_EEENS6_IJNS7_ILi128EEENS7_ILi96EEENS7_ILi64EEEEEELi256ENS_6half_tEfNS_4arch4Sm90ELb0ELb1ELb0ELb1ELb0ELb1ELb1ELb1ELb0ELb1ELb0ELb0EEENS1_21CollectiveEpilogueFwdINS6_IJSA_NS7_ILi256EEESB_EEES9_SE_SG_Li256ELb1ELb1ELb0ELb0EEENS1_36VarlenDynamicPersistentTileSchedulerILi128ELi96ELi256ELi128ELb0ELb1ELb1ELb1ELb0ELb1EEEEEEEEEvNT_6ParamsE)
        .other          _ZN7cutlass13device_kernelIN5flash11enable_sm90INS1_16FlashAttnFwdSm90INS1_25CollectiveMainloopFwdSm90ILi2EN4cute5tupleIJNS5_1CILi1EEES8_S8_EEENS6_IJNS7_ILi128EEENS7_ILi96EEENS7_ILi64EEEEEELi256ENS_6half_tEfNS_4arch4Sm90ELb0ELb1ELb0ELb1ELb0ELb1ELb1ELb1ELb0ELb1ELb0ELb0EEENS1_21CollectiveEpilogueFwdINS6_IJSA_NS7_ILi256EEESB_EEES9_SE_SG_Li256ELb1ELb1ELb0ELb0EEENS1_36VarlenDynamicPersistentTileSchedulerILi128ELi96ELi256ELi128ELb0ELb1ELb1ELb1ELb0ELb1EEEEEEEEEvNT_6ParamsE,@"STO_CUDA_ENTRY STV_DEFAULT"
_ZN7cutlass13device_kernelIN5flash11enable_sm90INS1_16FlashAttnFwdSm90INS1_25CollectiveMainloopFwdSm90ILi2EN4cute5tupleIJNS5_1CILi1EEES8_S8_EEENS6_IJNS7_ILi128EEENS7_ILi96EEENS7_ILi64EEEEEELi256ENS_6half_tEfNS_4arch4Sm90ELb0ELb1ELb0ELb1ELb0ELb1ELb1ELb1ELb0ELb1ELb0ELb0EEENS1_21CollectiveEpilogueFwdINS6_IJSA_NS7_ILi256EEESB_EEES9_SE_SG_Li256ELb1ELb1ELb0ELb0EEENS1_36VarlenDynamicPersistentTileSchedulerILi128ELi96ELi256ELi128ELb0ELb1ELb1ELb1ELb0ELb1EEEEEEEEEvNT_6ParamsE:
[----:B------:R-:W-:Y:S01]  /*0000*/  LDC R1, c[0x0][0x37c] ;  /* 0x0000df00ff017b82 */ /* 0x000fe20000000800 */
[----:B------:R-:W-:Y:S05]  /*0010*/  EXIT ;  /* 0x000000000000794d */ /* 0x000fea0003800000 */
.L_x_39:
        /* <DEDUP_REMOVED lines=14> */
.L_x_85:


//--------------------- .text._ZN7cutlass13device_kernelIN5flash11enable_sm90INS1_16FlashAttnFwdSm90INS1_25CollectiveMainloopFwdSm90ILi2EN4cute5tupleIJNS5_1CILi1EEES8_S8_EEENS6_IJNS7_ILi128EEENS7_ILi96EEENS7_ILi64EEEEEELi256ENS_6half_tEfNS_4arch4Sm90ELb1ELb0ELb0ELb0ELb0ELb0ELb0ELb1ELb0ELb1ELb0ELb0EEENS1_21CollectiveEpilogueFwdINS6_IJSA_NS7_ILi256EEESB_EEES9_SE_SG_Li256ELb0ELb1ELb0ELb0EEENS1_30DynamicPersistentTileSchedulerILi256ELi128ELb0ELb1ELb1EEEEEEEEEvNT_6ParamsE --------------------------
	.section	.text._ZN7cutlass13device_kernelIN5flash11enable_sm90INS1_16FlashAttnFwdSm90INS1_25CollectiveMainloopFwdSm90ILi2EN4cute5tupleIJNS5_1CILi1EEES8_S8_EEENS6_IJNS7_ILi128EEENS7_ILi96EEENS7_ILi64EEEEEELi256ENS_6half_tEfNS_4arch4Sm90ELb1ELb0ELb0ELb0ELb0ELb0ELb0ELb1ELb0ELb1ELb0ELb0EEENS1_21CollectiveEpilogueFwdINS6_IJSA_NS7_ILi256EEESB_EEES9_SE_SG_Li256ELb0ELb1ELb0ELb0EEENS1_30DynamicPersistentTileSchedulerILi256ELi128ELb0ELb1ELb1EEEEEEEEEvNT_6ParamsE,"ax",@progbits
	.align	128
.text._ZN7cutlass13device_kernelIN5flash11enable_sm90INS1_16FlashAttnFwdSm90INS1_25CollectiveMainloopFwdSm90ILi2EN4cute5tupleIJNS5_1CILi1EEES8_S8_EEENS6_IJNS7_ILi128EEENS7_ILi96EEENS7_ILi64EEEEEELi256ENS_6half_tEfNS_4arch4Sm90ELb1ELb0ELb0ELb0ELb0ELb0ELb0ELb1ELb0ELb1ELb0ELb0EEENS1_21CollectiveEpilogueFwdINS6_IJSA_NS7_ILi256EEESB_EEES9_SE_SG_Li256ELb0ELb1ELb0ELb0EEENS1_30DynamicPersistentTileSchedulerILi256ELi128ELb0ELb1ELb1EEEEEEEEEvNT_6ParamsE:
        .type           _ZN7cutlass13device_kernelIN5flash11enable_sm90INS1_16FlashAttnFwdSm90INS1_25CollectiveMainloopFwdSm90ILi2EN4cute5tupleIJNS5_1CILi1EEES8_S8_EEENS6_IJNS7_ILi128EEENS7_ILi96EEENS7_ILi64EEEEEELi256ENS_6half_tEfNS_4arch4Sm90ELb1ELb0ELb0ELb0ELb0ELb0ELb0ELb1ELb0ELb1ELb0ELb0EEENS1_21CollectiveEpilogueFwdINS6_IJSA_NS7_ILi256EEESB_EEES9_SE_SG_Li256ELb0ELb1ELb0ELb0EEENS1_30DynamicPersistentTileSchedulerILi256ELi128ELb0ELb1ELb1EEEEEEEEEvNT_6ParamsE,@function
        .size           _ZN7cutlass13device_kernelIN5flash11enable_sm90INS1_16FlashAttnFwdSm90INS1_25CollectiveMainloopFwdSm90ILi2EN4cute5tupleIJNS5_1CILi1EEES8_S8_EEENS6_IJNS7_ILi128EEENS7_ILi96EEENS7_ILi64EEEEEELi256ENS_6half_tEfNS_4arch4Sm90ELb1ELb0ELb0ELb0ELb0ELb0ELb0ELb1ELb0ELb1ELb0ELb0EEENS1_21CollectiveEpilogueFwdINS6_IJSA_NS7_ILi256EEESB_EEES9_SE_SG_Li256ELb0ELb1ELb0ELb0EEENS1_30DynamicPersistentTileSchedulerILi256ELi128ELb0ELb1ELb1EEEEEEEEEvNT_6ParamsE,(.L_x_86 - _ZN7cutlass13device_kernelIN5flash11enable_sm90INS1_16FlashAttnFwdSm90INS1_25CollectiveMainloopFwdSm90ILi2EN4cute5tupleIJNS5_1CILi1EEES8_S8_EEENS6_IJNS7_ILi128EEENS7_ILi96EEENS7_ILi64EEEEEELi256ENS_6half_tEfNS_4arch4Sm90ELb1ELb0ELb0ELb0ELb0ELb0ELb0ELb1ELb0ELb1ELb0ELb0EEENS1_21CollectiveEpilogueFwdINS6_IJSA_NS7_ILi256EEESB_EEES9_SE_SG_Li256ELb0ELb1ELb0ELb0EEENS1_30DynamicPersistentTileSchedulerILi256ELi128ELb0ELb1ELb1EEEEEEEEEvNT_6ParamsE)
        .other          _ZN7cutlass13device_kernelIN5flash11enable_sm90INS1_16FlashAttnFwdSm90INS1_25CollectiveMainloopFwdSm90ILi2EN4cute5tupleIJNS5_1CILi1EEES8_S8_EEENS6_IJNS7_ILi128EEENS7_ILi96EEENS7_ILi64EEEEEELi256ENS_6half_tEfNS_4arch4Sm90ELb1ELb0ELb0ELb0ELb0ELb0ELb0ELb1ELb0ELb1ELb0ELb0EEENS1_21CollectiveEpilogueFwdINS6_IJSA_NS7_ILi256EEESB_EEES9_SE_SG_Li256ELb0ELb1ELb0ELb0EEENS1_30DynamicPersistentTileSchedulerILi256ELi128ELb0ELb1ELb1EEEEEEEEEvNT_6ParamsE,@"STO_CUDA_ENTRY STV_DEFAULT"
_ZN7cutlass13device_kernelIN5flash11enable_sm90INS1_16FlashAttnFwdSm90INS1_25CollectiveMainloopFwdSm90ILi2EN4cute5tupleIJNS5_1CILi1EEES8_S8_EEENS6_IJNS7_ILi128EEENS7_ILi96EEENS7_ILi64EEEEEELi256ENS_6half_tEfNS_4arch4Sm90ELb1ELb0ELb0ELb0ELb0ELb0ELb0ELb1ELb0ELb1ELb0ELb0EEENS1_21CollectiveEpilogueFwdINS6_IJSA_NS7_ILi256EEESB_EEES9_SE_SG_Li256ELb0ELb1ELb0ELb0EEENS1_30DynamicPersistentTileSchedulerILi256ELi128ELb0ELb1ELb1EEEEEEEEEvNT_6ParamsE:
[----:B------:R-:W-:Y:S01]  /*0000*/  LDC R1, c[0x0][0x37c] ;  /* 0x0000df00ff017b82 */ /* 0x000fe20000000800 */
[----:B------:R-:W-:Y:S05]  /*0010*/  EXIT ;  /* 0x000000000000794d */ /* 0x000fea0003800000 */
.L_x_40:
        /* <DEDUP_REMOVED lines=14> */
.L_x_86:


//--------------------- .text._ZN7cutlass13device_kernelIN5flash11enable_sm90INS1_16FlashAttnFwdSm90INS1_25CollectiveMainloopFwdSm90ILi2EN4cute5tupleIJNS5_1CILi1EEES8_S8_EEENS6_IJNS7_ILi128EEENS7_ILi96EEENS7_ILi64EEEEEELi256ENS_6half_tEfNS_4arch4Sm90ELb1ELb0ELb0ELb0ELb0ELb0ELb1ELb1ELb0ELb1ELb0ELb0EEENS1_21CollectiveEpilogueFwdINS6_IJSA_NS7_ILi256EEESB_EEES9_SE_SG_Li256ELb0ELb1ELb0ELb0EEENS1_30DynamicPersistentTileSchedulerILi256ELi128ELb0ELb1ELb1EEEEEEEEEvNT_6ParamsE --------------------------
	.section	.text._ZN7cutlass13device_kernelIN5flash11enable_sm90INS1_16FlashAttnFwdSm90INS1_25CollectiveMainloopFwdSm90ILi2EN4cute5tupleIJNS5_1CILi1EEES8_S8_EEENS6_IJNS7_ILi128EEENS7_ILi96EEENS7_ILi64EEEEEELi256ENS_6half_tEfNS_4arch4Sm90ELb1ELb0ELb0ELb0ELb0ELb0ELb1ELb1ELb0ELb1ELb0ELb0EEENS1_21CollectiveEpilogueFwdINS6_IJSA_NS7_ILi256EEESB_EEES9_SE_SG_Li256ELb0ELb1ELb0ELb0EEENS1_30DynamicPersistentTileSchedulerILi256ELi128ELb0ELb1ELb1EEEEEEEEEvNT_6ParamsE,"ax",@progbits
	.align	128
.text._ZN7cutlass13device_kernelIN5flash11enable_sm90INS1_16FlashAttnFwdSm90INS1_25CollectiveMainloopFwdSm90ILi2EN4cute5tupleIJNS5_1CILi1EEES8_S8_EEENS6_IJNS7_ILi128EEENS7_ILi96EEENS7_ILi64EEEEEELi256ENS_6half_tEfNS_4arch4Sm90ELb1ELb0ELb0ELb0ELb0ELb0ELb1ELb1ELb0ELb1ELb0ELb0EEENS1_21CollectiveEpilogueFwdINS6_IJSA_NS7_ILi256EEESB_EEES9_SE_SG_Li256ELb0ELb1ELb0ELb0EEENS1_30DynamicPersistentTileSchedulerILi256ELi128ELb0ELb1ELb1EEEEEEEEEvNT_6ParamsE:
        .type           _ZN7cutlass13device_kernelIN5flash11enable_sm90INS1_16FlashAttnFwdSm90INS1_25CollectiveMainloopFwdSm90ILi2EN4cute5tupleIJNS5_1CILi1EEES8_S8_EEENS6_IJNS7_ILi128EEENS7_ILi96EEENS7_ILi64EEEEEELi256ENS_6half_tEfNS_4arch4Sm90ELb1ELb0ELb0ELb0ELb0ELb0ELb1ELb1ELb0ELb1ELb0ELb0EEENS1_21CollectiveEpilogueFwdINS6_IJSA_NS7_ILi256EEESB_EEES9_SE_SG_Li256ELb0ELb1ELb0ELb0EEENS1_30DynamicPersistentTileSchedulerILi256ELi128ELb0ELb1ELb1EEEEEEEEEvNT_6ParamsE,@function
        .size           _ZN7cutlass13device_kernelIN5flash11enable_sm90INS1_16FlashAttnFwdSm90INS1_25CollectiveMainloopFwdSm90ILi2EN4cute5tupleIJNS5_1CILi1EEES8_S8_EEENS6_IJNS7_ILi128EEENS7_ILi96EEENS7_ILi64EEEEEELi256ENS_6half_tEfNS_4arch4Sm90ELb1ELb0ELb0ELb0ELb0ELb0ELb1ELb1ELb0ELb1ELb0ELb0EEENS1_21CollectiveEpilogueFwdINS6_IJSA_NS7_ILi256EEESB_EEES9_SE_SG_Li256ELb0ELb1ELb0ELb0EEENS1_30DynamicPersistentTileSchedulerILi256ELi128ELb0ELb1ELb1EEEEEEEEEvNT_6ParamsE,(.L_x_87 - _ZN7cutlass13device_kernelIN5flash11enable_sm90INS1_16FlashAttnFwdSm90INS1_25CollectiveMainloopFwdSm90ILi2EN4cute5tupleIJNS5_1CILi1EEES8_S8_EEENS6_IJNS7_ILi128EEENS7_ILi96EEENS7_ILi64EEEEEELi256ENS_6half_tEfNS_4arch4Sm90ELb1ELb0ELb0ELb0ELb0ELb0ELb1ELb1ELb0ELb1ELb0ELb0EEENS1_21CollectiveEpilogueFwdINS6_IJSA_NS7_ILi256EEESB_EEES9_SE_SG_Li256ELb0ELb1ELb0ELb0EEENS1_30DynamicPersistentTileSchedulerILi256ELi128ELb0ELb1ELb1EEEEEEEEEvNT_6ParamsE)
        .other          _ZN7cutlass13device_kernelIN5flash11enable_sm90INS1_16FlashAttnFwdSm90INS1_25CollectiveMainloopFwdSm90ILi2EN4cute5tupleIJNS5_1CILi1EEES8_S8_EEENS6_IJNS7_ILi128EEENS7_ILi96EEENS7_ILi64EEEEEELi256ENS_6half_tEfNS_4arch4Sm90ELb1ELb0ELb0ELb0ELb0ELb0ELb1ELb1ELb0ELb1ELb0ELb0EEENS1_21CollectiveEpilogueFwdINS6_IJSA_NS7_ILi256EEESB_EEES9_SE_SG_Li256ELb0ELb1ELb0ELb0EEENS1_30DynamicPersistentTileSchedulerILi256ELi128ELb0ELb1ELb1EEEEEEEEEvNT_6ParamsE,@"STO_CUDA_ENTRY STV_DEFAULT"
_ZN7cutlass13device_kernelIN5flash11enable_sm90INS1_16FlashAttnFwdSm90INS1_25CollectiveMainloopFwdSm90ILi2EN4cute5tupleIJNS5_1CILi1EEES8_S8_EEENS6_IJNS7_ILi128EEENS7_ILi96EEENS7_ILi64EEEEEELi256ENS_6half_tEfNS_4arch4Sm90ELb1ELb0ELb0ELb0ELb0ELb0ELb1ELb1ELb0ELb1ELb0ELb0EEENS1_21CollectiveEpilogueFwdINS6_IJSA_NS7_ILi256EEESB_EEES9_SE_SG_Li256ELb0ELb1ELb0ELb0EEENS1_30DynamicPersistentTileSchedulerILi256ELi128ELb0ELb1ELb1EEEEEEEEEvNT_6ParamsE:
[----:B------:R-:W-:Y:S01]  /*0000*/  LDC R1, c[0x0][0x37c] ;  /* 0x0000df00ff017b82 */ /* 0x000fe20000000800 */
[----:B------:R-:W-:Y:S05]  /*0010*/  EXIT ;  /* 0x000000000000794d */ /* 0x000fea0003800000 */
.L_x_41:
        /* <DEDUP_REMOVED lines=14> */
.L_x_87:


//--------------------- .text._ZN7cutlass13device_kernelIN5flash11enable_sm90INS1_16FlashAttnFwdSm90INS1_25CollectiveMainloopFwdSm90ILi2EN4cute5tupleIJNS5_1CILi1EEES8_S8_EEENS6_IJNS7_ILi128EEENS7_ILi96EEENS7_ILi64EEEEEELi256ENS_6half_tEfNS_4arch4Sm90ELb1ELb0ELb0ELb1ELb0ELb0ELb0ELb1ELb0ELb1ELb0ELb0EEENS1_21CollectiveEpilogueFwdINS6_IJSA_NS7_ILi256EEESB_EEES9_SE_SG_Li256ELb1ELb1ELb0ELb0EEENS1_36VarlenDynamicPersistentTileSchedulerILi128ELi96ELi256ELi128ELb0ELb1ELb1ELb1ELb1ELb1EEEEEEEEEvNT_6ParamsE --------------------------
	.section	.text._ZN7cutlass13device_kernelIN5flash11enable_sm90INS1_16FlashAttnFwdSm90INS1_25CollectiveMainloopFwdSm90ILi2EN4cute5tupleIJNS5_1CILi1EEES8_S8_EEENS6_IJNS7_ILi128EEENS7_ILi96EEENS7_ILi64EEEEEELi256ENS_6half_tEfNS_4arch4Sm90ELb1ELb0ELb0ELb1ELb0ELb0ELb0ELb1ELb0ELb1ELb0ELb0EEENS1_21CollectiveEpilogueFwdINS6_IJSA_NS7_ILi256EEESB_EEES9_SE_SG_Li256ELb1ELb1ELb0ELb0EEENS1_36VarlenDynamicPersistentTileSchedulerILi128ELi96ELi256ELi128ELb0ELb1ELb1ELb1ELb1ELb1EEEEEEEEEvNT_6ParamsE,"ax",@progbits
	.align	128
.text._ZN7cutlass13device_kernelIN5flash11enable_sm90INS1_16FlashAttnFwdSm90INS1_25CollectiveMainloopFwdSm90ILi2EN4cute5tupleIJNS5_1CILi1EEES8_S8_EEENS6_IJNS7_ILi128EEENS7_ILi96EEENS7_ILi64EEEEEELi256ENS_6half_tEfNS_4arch4Sm90ELb1ELb0ELb0ELb1ELb0ELb0ELb0ELb1ELb0ELb1ELb0ELb0EEENS1_21CollectiveEpilogueFwdINS6_IJSA_NS7_ILi256EEESB_EEES9_SE_SG_Li256ELb1ELb1ELb0ELb0EEENS1_36VarlenDynamicPersistentTileSchedulerILi128ELi96ELi256ELi128ELb0ELb1ELb1ELb1ELb1ELb1EEEEEEEEEvNT_6ParamsE:
        .type           _ZN7cutlass13device_kernelIN5flash11enable_sm90INS1_16FlashAttnFwdSm90INS1_25CollectiveMainloopFwdSm90ILi2EN4cute5tupleIJNS5_1CILi1EEES8_S8_EEENS6_IJNS7_ILi128EEENS7_ILi96EEENS7_ILi64EEEEEELi256ENS_6half_tEfNS_4arch4Sm90ELb1ELb0ELb0ELb1ELb0ELb0ELb0ELb1ELb0ELb1ELb0ELb0EEENS1_21CollectiveEpilogueFwdINS6_IJSA_NS7_ILi256EEESB_EEES9_SE_SG_Li256ELb1ELb1ELb0ELb0EEENS1_36VarlenDynamicPersistentTileSchedulerILi128ELi96ELi256ELi128ELb0ELb1ELb1ELb1ELb1ELb1EEEEEEEEEvNT_6ParamsE,@function
        .size           _ZN7cutlass13device_kernelIN5flash11enable_sm90INS1_16FlashAttnFwdSm90INS1_25CollectiveMainloopFwdSm90ILi2EN4cute5tupleIJNS5_1CILi1EEES8_S8_EEENS6_IJNS7_ILi128EEENS7_ILi96EEENS7_ILi64EEEEEELi256ENS_6half_tEfNS_4arch4Sm90ELb1ELb0ELb0ELb1ELb0ELb0ELb0ELb1ELb0ELb1ELb0ELb0EEENS1_21CollectiveEpilogueFwdINS6_IJSA_NS7_ILi256EEESB_EEES9_SE_SG_Li256ELb1ELb1ELb0ELb0EEENS1_36VarlenDynamicPersistentTileSchedulerILi128ELi96ELi256ELi128ELb0ELb1ELb1ELb1ELb1ELb1EEEEEEEEEvNT_6ParamsE,(.L_x_88 - _ZN7cutlass13device_kernelIN5flash11enable_sm90INS1_16FlashAttnFwdSm90INS1_25CollectiveMainloopFwdSm90ILi2EN4cute5tupleIJNS5_1CILi1EEES8_S8_EEENS6_IJNS7_ILi128EEENS7_ILi96EEENS7_ILi64EEEEEELi256ENS_6half_tEfNS_4arch4Sm90ELb1ELb0ELb0ELb1ELb0ELb0ELb0ELb1ELb0ELb1ELb0ELb0EEENS1_21CollectiveEpilogueFwdINS6_IJSA_NS7_ILi256EEESB_EEES9_SE_SG_Li256ELb1ELb1ELb0ELb0EEENS1_36VarlenDynamicPersistentTileSchedulerILi128ELi96ELi256ELi128ELb0ELb1ELb1ELb1ELb1ELb1EEEEEEEEEvNT_6ParamsE)
        .other          _ZN7cutlass13device_kernelIN5flash11enable_sm90INS1_16FlashAttnFwdSm90INS1_25CollectiveMainloopFwdSm90ILi2EN4cute5tupleIJNS5_1CILi1EEES8_S8_EEENS6_IJNS7_ILi128EEENS7_ILi96EEENS7_ILi64EEEEEELi256ENS_6half_tEfNS_4arch4Sm90ELb1ELb0ELb0ELb1ELb0ELb0ELb0ELb1ELb0ELb1ELb0ELb0EEENS1_21CollectiveEpilogueFwdINS6_IJSA_NS7_ILi256EEESB_EEES9_SE_SG_Li256ELb1ELb1ELb0ELb0EEENS1_36VarlenDynamicPersistentTileSchedulerILi128ELi96ELi256ELi128ELb0ELb1ELb1ELb1ELb1ELb1EEEEEEEEEvNT_6ParamsE,@"STO_CUDA_ENTRY STV_DEFAULT"
_ZN7cutlass13device_kernelIN5flash11enable_sm90INS1_16FlashAttnFwdSm90INS1_25CollectiveMainloopFwdSm90ILi2EN4cute5tupleIJNS5_1CILi1EEES8_S8_EEENS6_IJNS7_ILi128EEENS7_ILi96EEENS7_ILi64EEEEEELi256ENS_6half_tEfNS_4arch4Sm90ELb1ELb0ELb0ELb1ELb0ELb0ELb0ELb1ELb0ELb1ELb0ELb0EEENS1_21CollectiveEpilogueFwdINS6_IJSA_NS7_ILi256EEESB_EEES9_SE_SG_Li256ELb1ELb1ELb0ELb0EEENS1_36VarlenDynamicPersistentTileSchedulerILi128ELi96ELi256ELi128ELb0ELb1ELb1ELb1ELb1ELb1EEEEEEEEEvNT_6ParamsE:
[----:B------:R-:W-:Y:S01]  /*0000*/  LDC R1, c[0x0][0x37c] ;  /* 0x0000df00ff017b82 */ /* 0x000fe20000000800 */
[----:B------:R-:W-:Y:S05]  /*0010*/  EXIT ;  /* 0x000000000000794d */ /* 0x000fea0003800000 */
.L_x_42:
        /* <DEDUP_REMOVED lines=14> */
.L_x_88:


//--------------------- .text._ZN7cutlass13device_kernelIN5flash11enable_sm90INS1_16FlashAttnFwdSm90INS1_25CollectiveMainloopFwdSm90ILi2EN4cute5tupleIJNS5_1CILi1EEES8_S8_EEENS6_IJNS7_ILi128EEENS7_ILi96EEENS7_ILi64EEEEEELi256ENS_6half_tEfNS_4arch4Sm90ELb1ELb0ELb0ELb1ELb0ELb1ELb0ELb1ELb0ELb1ELb0ELb0EEENS1_21CollectiveEpilogueFwdINS6_IJSA_NS7_ILi256EEESB_EEES9_SE_SG_Li256ELb1ELb1ELb0ELb0EEENS1_36VarlenDynamicPersistentTileSchedulerILi128ELi96ELi256ELi128ELb0ELb1ELb1ELb1ELb1ELb1EEEEEEEEEvNT_6ParamsE --------------------------
	.section	.text._ZN7cutlass13device_kernelIN5flash11enable_sm90INS1_16FlashAttnFwdSm90INS1_25CollectiveMainloopFwdSm90ILi2EN4cute5tupleIJNS5_1CILi1EEES8_S8_EEENS6_IJNS7_ILi128EEENS7_ILi96EEENS7_ILi64EEEEEELi256ENS_6half_tEfNS_4arch4Sm90ELb1ELb0ELb0ELb1ELb0ELb1ELb0ELb1ELb0ELb1ELb0ELb0EEENS1_21CollectiveEpilogueFwdINS6_IJSA_NS7_ILi256EEESB_EEES9_SE_SG_Li256ELb1ELb1ELb0ELb0EEENS1_36VarlenDynamicPersistentTileSchedulerILi128ELi96ELi256ELi128ELb0ELb1ELb1ELb1ELb1ELb1EEEEEEEEEvNT_6ParamsE,"ax",@progbits
	.align	128
.text._ZN7cutlass13device_kernelIN5flash11enable_sm90INS1_16FlashAttnFwdSm90INS1_25CollectiveMainloopFwdSm90ILi2EN4cute5tupleIJNS5_1CILi1EEES8_S8_EEENS6_IJNS7_ILi128EEENS7_ILi96EEENS7_ILi64EEEEEELi256ENS_6half_tEfNS_4arch4Sm90ELb1ELb0ELb0ELb1ELb0ELb1ELb0ELb1ELb0ELb1ELb0ELb0EEENS1_21CollectiveEpilogueFwdINS6_IJSA_NS7_ILi256EEESB_EEES9_SE_SG_Li256ELb1ELb1ELb0ELb0EEENS1_36VarlenDynamicPersistentTileSchedulerILi128ELi96ELi256ELi128ELb0ELb1ELb1ELb1ELb1ELb1EEEEEEEEEvNT_6ParamsE:
        .type           _ZN7cutlass13device_kernelIN5flash11enable_sm90INS1_16FlashAttnFwdSm90INS1_25CollectiveMainloopFwdSm90ILi2EN4cute5tupleIJNS5_1CILi1EEES8_S8_EEENS6_IJNS7_ILi128EEENS7_ILi96EEENS7_ILi64EEEEEELi256ENS_6half_tEfNS_4arch4Sm90ELb1ELb0ELb0ELb1ELb0ELb1ELb0ELb1ELb0ELb1ELb0ELb0EEENS1_21CollectiveEpilogueFwdINS6_IJSA_NS7_ILi256EEESB_EEES9_SE_SG_Li256ELb1ELb1ELb0ELb0EEENS1_36VarlenDynamicPersistentTileSchedulerILi128ELi96ELi256ELi128ELb0ELb1ELb1ELb1ELb1ELb1EEEEEEEEEvNT_6ParamsE,@function
        .size           _ZN7cutlass13device_kernelIN5flash11enable_sm90INS1_16FlashAttnFwdSm90INS1_25CollectiveMainloopFwdSm90ILi2EN4cute5tupleIJNS5_1CILi1EEES8_S8_EEENS6_IJNS7_ILi128EEENS7_ILi96EEENS7_ILi64EEEEEELi256ENS_6half_tEfNS_4arch4Sm90ELb1ELb0ELb0ELb1ELb0ELb1ELb0ELb1ELb0ELb1ELb0ELb0EEENS1_21CollectiveEpilogueFwdINS6_IJSA_NS7_ILi256EEESB_EEES9_SE_SG_Li256ELb1ELb1ELb0ELb0EEENS1_36VarlenDynamicPersistentTileSchedulerILi128ELi96ELi256ELi128ELb0ELb1ELb1ELb1ELb1ELb1EEEEEEEEEvNT_6ParamsE,(.L_x_89 - _ZN7cutlass13device_kernelIN5flash11enable_sm90INS1_16FlashAttnFwdSm90INS1_25CollectiveMainloopFwdSm90ILi2EN4cute5tupleIJNS5_1CILi1EEES8_S8_EEENS6_IJNS7_ILi128EEENS7_ILi96EEENS7_ILi64EEEEEELi256ENS_6half_tEfNS_4arch4Sm90ELb1ELb0ELb0ELb1ELb0ELb1ELb0ELb1ELb0ELb1ELb0ELb0EEENS1_21CollectiveEpilogueFwdINS6_IJSA_NS7_ILi256EEESB_EEES9_SE_SG_Li256ELb1ELb1ELb0ELb0EEENS1_36VarlenDynamicPersistentTileSchedulerILi128ELi96ELi256ELi128ELb0ELb1ELb1ELb1ELb1ELb1EEEEEEEEEvNT_6ParamsE)
        .other          _ZN7cutlass13device_kernelIN5flash11enable_sm90INS1_16FlashAttnFwdSm90INS1_25CollectiveMainloopFwdSm90ILi2EN4cute5tupleIJNS5_1CILi1EEES8_S8_EEENS6_IJNS7_ILi128EEENS7_ILi96EEENS7_ILi64EEEEEELi256ENS_6half_tEfNS_4arch4Sm90ELb1ELb0ELb0ELb1ELb0ELb1ELb0ELb1ELb0ELb1ELb0ELb0EEENS1_21CollectiveEpilogueFwdINS6_IJSA_NS7_ILi256EEESB_EEES9_SE_SG_Li256ELb1ELb1ELb0ELb0EEENS1_36VarlenDynamicPersistentTileSchedulerILi128ELi96ELi256ELi128ELb0ELb1ELb1ELb1ELb1ELb1EEEEEEEEEvNT_6ParamsE,@"STO_CUDA_ENTRY STV_DEFAULT"
_ZN7cutlass13device_kernelIN5flash11enable_sm90INS1_16FlashAttnFwdSm90INS1_25CollectiveMainloopFwdSm90ILi2EN4cute5tupleIJNS5_1CILi1EEES8_S8_EEENS6_IJNS7_ILi128EEENS7_ILi96EEENS7_ILi64EEEEEELi256ENS_6half_tEfNS_4arch4Sm90ELb1ELb0ELb0ELb1ELb0ELb1ELb0ELb1ELb0ELb1ELb0ELb0EEENS1_21CollectiveEpilogueFwdINS6_IJSA_NS7_ILi256EEESB_EEES9_SE_SG_Li256ELb1ELb1ELb0ELb0EEENS1_36VarlenDynamicPersistentTileSchedulerILi128ELi96ELi256ELi128ELb0ELb1ELb1ELb1ELb1ELb1EEEEEEEEEvNT_6ParamsE:
[----:B------:R-:W-:Y:S01]  /*0000*/  LDC R1, c[0x0][0x37c] ;  /* 0x0000df00ff017b82 */ /* 0x000fe20000000800 */
[----:B------:R-:W-:Y:S05]  /*0010*/  EXIT ;  /* 0x000000000000794d */ /* 0x000fea0003800000 */
.L_x_43:
        /* <DEDUP_REMOVED lines=14> */
.L_x_89:


//--------------------- .text._ZN7cutlass13device_kernelIN5flash11enable_sm90INS1_16FlashAttnFwdSm90INS1_25CollectiveMainloopFwdSm90ILi2EN4cute5tupleIJNS5_1CILi1EEES8_S8_EEENS6_IJNS7_ILi128EEENS7_ILi96EEENS7_ILi64EEEEEELi256ENS_6half_tEfNS_4arch4Sm90ELb1ELb0ELb0ELb1ELb0ELb0ELb1ELb1ELb0ELb1ELb0ELb0EEENS1_21CollectiveEpilogueFwdINS6_IJSA_NS7_ILi256EEESB_EEES9_SE_SG_Li256ELb1ELb1ELb0ELb0EEENS1_36VarlenDynamicPersistentTileSchedulerILi128ELi96ELi256ELi128ELb0ELb1ELb1ELb1ELb1ELb1EEEEEEEEEvNT_6ParamsE --------------------------
	.section	.text._ZN7cutlass13device_kernelIN5flash11enable_sm90INS1_16FlashAttnFwdSm90INS1_25CollectiveMainloopFwdSm90ILi2EN4cute5tupleIJNS5_1CILi1EEES8_S8_EEENS6_IJNS7_ILi128EEENS7_ILi96EEENS7_ILi64EEEEEELi256ENS_6half_tEfNS_4arch4Sm90ELb1ELb0ELb0ELb1ELb0ELb0ELb1ELb1ELb0ELb1ELb0ELb0EEENS1_21CollectiveEpilogueFwdINS6_IJSA_NS7_ILi256EEESB_EEES9_SE_SG_Li256ELb1ELb1ELb0ELb0EEENS1_36VarlenDynamicPersistentTileSchedulerILi128ELi96ELi256ELi128ELb0ELb1ELb1ELb1ELb1ELb1EEEEEEEEEvNT_6ParamsE,"ax",@progbits
	.align	128
.text._ZN7cutlass13device_kernelIN5flash11enable_sm90INS1_16FlashAttnFwdSm90INS1_25CollectiveMainloopFwdSm90ILi2EN4cute5tupleIJNS5_1CILi1EEES8_S8_EEENS6_IJNS7_ILi128EEENS7_ILi96EEENS7_ILi64EEEEEELi256ENS_6half_tEfNS_4arch4Sm90ELb1ELb0ELb0ELb1ELb0ELb0ELb1ELb1ELb0ELb1ELb0ELb0EEENS1_21CollectiveEpilogueFwdINS6_IJSA_NS7_ILi256EEESB_EEES9_SE_SG_Li256ELb1ELb1ELb0ELb0EEENS1_36VarlenDynamicPersistentTileSchedulerILi128ELi96ELi256ELi128ELb0ELb1ELb1ELb1ELb1ELb1EEEEEEEEEvNT_6ParamsE:
        .type           _ZN7cutlass13device_kernelIN5flash11enable_sm90INS1_16FlashAttnFwdSm90INS1_25CollectiveMainloopFwdSm90ILi2EN4cute5tupleIJNS5_1CILi1EEES8_S8_EEENS6_IJNS7_ILi128EEENS7_ILi96EEENS7_ILi64EEEEEELi256ENS_6half_tEfNS_4arch4Sm90ELb1ELb0ELb0ELb1ELb0ELb0ELb1ELb1ELb0ELb1ELb0ELb0EEENS1_21CollectiveEpilogueFwdINS6_IJSA_NS7_ILi256EEESB_EEES9_SE_SG_Li256ELb1ELb1ELb0ELb0EEENS1_36VarlenDynamicPersistentTileSchedulerILi128ELi96ELi256ELi128ELb0ELb1ELb1ELb1ELb1ELb1EEEEEEEEEvNT_6ParamsE,@function
        .size           _ZN7cutlass13device_kernelIN5flash11enable_sm90INS1_16FlashAttnFwdSm90INS1_25CollectiveMainloopFwdSm90ILi2EN4cute5tupleIJNS5_1CILi1EEES8_S8_EEENS6_IJNS7_ILi128EEENS7_ILi96EEENS7_ILi64EEEEEELi256ENS_6half_tEfNS_4arch4Sm90ELb1ELb0ELb0ELb1ELb0ELb0ELb1ELb1ELb0ELb1ELb0ELb0EEENS1_21CollectiveEpilogueFwdINS6_IJSA_NS7_ILi256EEESB_EEES9_SE_SG_Li256ELb1ELb1ELb0ELb0EEENS1_36VarlenDynamicPersistentTileSchedulerILi128ELi96ELi256ELi128ELb0ELb1ELb1ELb1ELb1ELb1EEEEEEEEEvNT_6ParamsE,(.L_x_90 - _ZN7cutlass13device_kernelIN5flash11enable_sm90INS1_16FlashAttnFwdSm90INS1_25CollectiveMainloopFwdSm90ILi2EN4cute5tupleIJNS5_1CILi1EEES8_S8_EEENS6_IJNS7_ILi128EEENS7_ILi96EEENS7_ILi64EEEEEELi256ENS_6half_tEfNS_4arch4Sm90ELb1ELb0ELb0ELb1ELb0ELb0ELb1ELb1ELb0ELb1ELb0ELb0EEENS1_21CollectiveEpilogueFwdINS6_IJSA_NS7_ILi256EEESB_EEES9_SE_SG_Li256ELb1ELb1ELb0ELb0EEENS1_36VarlenDynamicPersistentTileSchedulerILi128ELi96ELi256ELi128ELb0ELb1ELb1ELb1ELb1ELb1EEEEEEEEEvNT_6ParamsE)
        .other          _ZN7cutlass13device_kernelIN5flash11enable_sm90INS1_16FlashAttnFwdSm90INS1_25CollectiveMainloopFwdSm90ILi2EN4cute5tupleIJNS5_1CILi1EEES8_S8_EEENS6_IJNS7_ILi128EEENS7_ILi96EEENS7_ILi64EEEEEELi256ENS_6half_tEfNS_4arch4Sm90ELb1ELb0ELb0ELb1ELb0ELb0ELb1ELb1ELb0ELb1ELb0ELb0EEENS1_21CollectiveEpilogueFwdINS6_IJSA_NS7_ILi256EEESB_EEES9_SE_SG_Li256ELb1ELb1ELb0ELb0EEENS1_36VarlenDynamicPersistentTileSchedulerILi128ELi96ELi256ELi128ELb0ELb1ELb1ELb1ELb1ELb1EEEEEEEEEvNT_6ParamsE,@"STO_CUDA_ENTRY STV_DEFAULT"
_ZN7cutlass13device_kernelIN5flash11enable_sm90INS1_16FlashAttnFwdSm90INS1_25CollectiveMainloopFwdSm90ILi2EN4cute5tupleIJNS5_1CILi1EEES8_S8_EEENS6_IJNS7_ILi128EEENS7_ILi96EEENS7_ILi64EEEEEELi256ENS_6half_tEfNS_4arch4Sm90ELb1ELb0ELb0ELb1ELb0ELb0ELb1ELb1ELb0ELb1ELb0ELb0EEENS1_21CollectiveEpilogueFwdINS6_IJSA_NS7_ILi256EEESB_EEES9_SE_SG_Li256ELb1ELb1ELb0ELb0EEENS1_36VarlenDynamicPersistentTileSchedulerILi128ELi96ELi256ELi128ELb0ELb1ELb1ELb1ELb1ELb1EEEEEEEEEvNT_6ParamsE:
[----:B------:R-:W-:Y:S01]  /*0000*/  LDC R1, c[0x0][0x37c] ;  /* 0x0000df00ff017b82 */ /* 0x000fe20000000800 */
[----:B------:R-:W-:Y:S05]  /*0010*/  EXIT ;  /* 0x000000000000794d */ /* 0x000fea0003800000 */
.L_x_44:
        /* <DEDUP_REMOVED lines=14> */
.L_x_90:


//--------------------- .text._ZN7cutlass13device_kernelIN5flash11enable_sm90INS1_16FlashAttnFwdSm90INS1_25CollectiveMainloopFwdSm90ILi2EN4cute5tupleIJNS5_1CILi1EEES8_S8_EEENS6_IJNS7_ILi128EEENS7_ILi96EEENS7_ILi64EEEEEELi256ENS_6half_tEfNS_4arch4Sm90ELb1ELb0ELb0ELb1ELb0ELb1ELb1ELb1ELb0ELb1ELb0ELb0EEENS1_21CollectiveEpilogueFwdINS6_IJSA_NS7_ILi256EEESB_EEES9_SE_SG_Li256ELb1ELb1ELb0ELb0EEENS1_36VarlenDynamicPersistentTileSchedulerILi128ELi96ELi256ELi128ELb0ELb1ELb1ELb1ELb1ELb1EEEEEEEEEvNT_6ParamsE --------------------------
	.section	.text._ZN7cutlass13device_kernelIN5flash11enable_sm90INS1_16FlashAttnFwdSm90INS1_25CollectiveMainloopFwdSm90ILi2EN4cute5tupleIJNS5_1CILi1EEES8_S8_EEENS6_IJNS7_ILi128EEENS7_ILi96EEENS7_ILi64EEEEEELi256ENS_6half_tEfNS_4arch4Sm90ELb1ELb0ELb0ELb1ELb0ELb1ELb1ELb1ELb0ELb1ELb0ELb0EEENS1_21CollectiveEpilogueFwdINS6_IJSA_NS7_ILi256EEESB_EEES9_SE_SG_Li256ELb1ELb1ELb0ELb0EEENS1_36VarlenDynamicPersistentTileSchedulerILi128ELi96ELi256ELi128ELb0ELb1ELb1ELb1ELb1ELb1EEEEEEEEEvNT_6ParamsE,"ax",@progbits
	.align	128
.text._ZN7cutlass13device_kernelIN5flash11enable_sm90INS1_16FlashAttnFwdSm90INS1_25CollectiveMainloopFwdSm90ILi2EN4cute5tupleIJNS5_1CILi1EEES8_S8_EEENS6_IJNS7_ILi128EEENS7_ILi96EEENS7_ILi64EEEEEELi256ENS_6half_tEfNS_4arch4Sm90ELb1ELb0ELb0ELb1ELb0ELb1ELb1ELb1ELb0ELb1ELb0ELb0EEENS1_21CollectiveEpilogueFwdINS6_IJSA_NS7_ILi256EEESB_EEES9_SE_SG_Li256ELb1ELb1ELb0ELb0EEENS1_36VarlenDynamicPersistentTileSchedulerILi128ELi96ELi256ELi128ELb0ELb1ELb1ELb1ELb1ELb1EEEEEEEEEvNT_6ParamsE:
        .type           _ZN7cutlass13device_kernelIN5flash11enable_sm90INS1_16FlashAttnFwdSm90INS1_25CollectiveMainloopFwdSm90ILi2EN4cute5tupleIJNS5_1CILi1EEES8_S8_EEENS6_IJNS7_ILi128EEENS7_ILi96EEENS7_ILi64EEEEEELi256ENS_6half_tEfNS_4arch4Sm90ELb1ELb0ELb0ELb1ELb0ELb1ELb1ELb1ELb0ELb1ELb0ELb0EEENS1_21CollectiveEpilogueFwdINS6_IJSA_NS7_ILi256EEESB_EEES9_SE_SG_Li256ELb1ELb1ELb0ELb0EEENS1_36VarlenDynamicPersistentTileSchedulerILi128ELi96ELi256ELi128ELb0ELb1ELb1ELb1ELb1ELb1EEEEEEEEEvNT_6ParamsE,@function
        .size           _ZN7cutlass13device_kernelIN5flash11enable_sm90INS1_16FlashAttnFwdSm90INS1_25CollectiveMainloopFwdSm90ILi2EN4cute5tupleIJNS5_1CILi1EEES8_S8_EEENS6_IJNS7_ILi128EEENS7_ILi96EEENS7_ILi64EEEEEELi256ENS_6half_tEfNS_4arch4Sm90ELb1ELb0ELb0ELb1ELb0ELb1ELb1ELb1ELb0ELb1ELb0ELb0EEENS1_21CollectiveEpilogueFwdINS6_IJSA_NS7_ILi256EEESB_EEES9_SE_SG_Li256ELb1ELb1ELb0ELb0EEENS1_36VarlenDynamicPersistentTileSchedulerILi128ELi96ELi256ELi128ELb0ELb1ELb1ELb1ELb1ELb1EEEEEEEEEvNT_6ParamsE,(.L_x_91 - _ZN7cutlass13device_kernelIN5flash11enable_sm90INS1_16FlashAttnFwdSm90INS1_25CollectiveMainloopFwdSm90ILi2EN4cute5tupleIJNS5_1CILi1EEES8_S8_EEENS6_IJNS7_ILi128EEENS7_ILi96EEENS7_ILi64EEEEEELi256ENS_6half_tEfNS_4arch4Sm90ELb1ELb0ELb0ELb1ELb0ELb1ELb1ELb1ELb0ELb1ELb0ELb0EEENS1_21CollectiveEpilogueFwdINS6_IJSA_NS7_ILi256EEESB_EEES9_SE_SG_Li256ELb1ELb1ELb0ELb0EEENS1_36VarlenDynamicPersistentTileSchedulerILi128ELi96ELi256ELi128ELb0ELb1ELb1ELb1ELb1ELb1EEEEEEEEEvNT_6ParamsE)
        .other          _ZN7cutlass13device_kernelIN5flash11enable_sm90INS1_16FlashAttnFwdSm90INS1_25CollectiveMainloopFwdSm90ILi2EN4cute5tupleIJNS5_1CILi1EEES8_S8_EEENS6_IJNS7_ILi128EEENS7_ILi96EEENS7_ILi64EEEEEELi256ENS_6half_tEfNS_4arch4Sm90ELb1ELb0ELb0ELb1ELb0ELb1ELb1ELb1ELb0ELb1ELb0ELb0EEENS1_21CollectiveEpilogueFwdINS6_IJSA_NS7_ILi256EEESB_EEES9_SE_SG_Li256ELb1ELb1ELb0ELb0EEENS1_36VarlenDynamicPersistentTileSchedulerILi128ELi96ELi256ELi128ELb0ELb1ELb1ELb1ELb1ELb1EEEEEEEEEvNT_6ParamsE,@"STO_CUDA_ENTRY STV_DEFAULT"
_ZN7cutlass13device_kernelIN5flash11enable_sm90INS1_16FlashAttnFwdSm90INS1_25CollectiveMainloopFwdSm90ILi2EN4cute5tupleIJNS5_1CILi1EEES8_S8_EEENS6_IJNS7_ILi128EEENS7_ILi96EEENS7_ILi64EEEEEELi256ENS_6half_tEfNS_4arch4Sm90ELb1ELb0ELb0ELb1ELb0ELb1ELb1ELb1ELb0ELb1ELb0ELb0EEENS1_21CollectiveEpilogueFwdINS6_IJSA_NS7_ILi256EEESB_EEES9_SE_SG_Li256ELb1ELb1ELb0ELb0EEENS1_36VarlenDynamicPersistentTileSchedulerILi128ELi96ELi256ELi128ELb0ELb1ELb1ELb1ELb1ELb1EEEEEEEEEvNT_6ParamsE:
[----:B------:R-:W-:Y:S01]  /*0000*/  LDC R1, c[0x0][0x37c] ;  /* 0x0000df00ff017b82 */ /* 0x000fe20000000800 */
[----:B------:R-:W-:Y:S05]  /*0010*/  EXIT ;  /* 0x000000000000794d */ /* 0x000fea0003800000 */
.L_x_45:
        /* <DEDUP_REMOVED lines=14> */
.L_x_91:


//--------------------- .nv.shared.reserved.0     --------------------------
	.section	.nv.shared.reserved.0,"aw",@nobits
	.weak		__nv_reservedSMEM_offset_0_alias
	.size		__nv_reservedSMEM_offset_0_alias, 0, 64
	.other		__nv_reservedSMEM_offset_0_alias,@"STO_CUDA_RESERVED_SHARED STV_DEFAULT"
__nv_reservedSMEM_offset_0_alias:
	.zero		0
	.zero		64


//--------------------- .nv.global                --------------------------
	.section	.nv.global,"aw",@nobits
.nv.global:
	.type		_ZN75_INTERNAL_c5a58c41_39_flash_fwd_hdimdiff_fp16_packgqa_sm90_cu_f3e6f9ee_37244cute1_E,@object
	.size		_ZN75_INTERNAL_c5a58c41_39_flash_fwd_hdimdiff_fp16_packgqa_sm90_cu_f3e6f9ee_37244cute1_E,(_ZN75_INTERNAL_c5a58c41_39_flash_fwd_hdimdiff_fp16_packgqa_sm90_cu_f3e6f9ee_37244cuda3std3__45__cpo6cbeginE - _ZN75_INTERNAL_c5a58c41_39_flash_fwd_hdimdiff_fp16_packgqa_sm90_cu_f3e6f9ee_37244cute1_E)
_ZN75_INTERNAL_c5a58c41_39_flash_fwd_hdimdiff_fp16_packgqa_sm90_cu_f3e6f9ee_37244cute1_E:
	.zero		1
	.type		_ZN75_INTERNAL_c5a58c41_39_flash_fwd_hdimdiff_fp16_packgqa_sm90_cu_f3e6f9ee_37244cuda3std3__45__cpo6cbeginE,@object
	.size		_ZN75_INTERNAL_c5a58c41_39_flash_fwd_hdimdiff_fp16_packgqa_sm90_cu_f3e6f9ee_37244cuda3std3__45__cpo6cbeginE,(_ZN75_INTERNAL_c5a58c41_39_flash_fwd_hdimdiff_fp16_packgqa_sm90_cu_f3e6f9ee_37244cuda3std3__48in_placeE - _ZN75_INTERNAL_c5a58c41_39_flash_fwd_hdimdiff_fp16_packgqa_sm90_cu_f3e6f9ee_37244cuda3std3__45__cpo6cbeginE)
_ZN75_INTERNAL_c5a58c41_39_flash_fwd_hdimdiff_fp16_packgqa_sm90_cu_f3e6f9ee_37244cuda3std3__45__cpo6cbeginE:
	.zero		1
	.type		_ZN75_INTERNAL_c5a58c41_39_flash_fwd_hdimdiff_fp16_packgqa_sm90_cu_f3e6f9ee_37244cuda3std3__48in_placeE,@object
	.size		_ZN75_INTERNAL_c5a58c41_39_flash_fwd_hdimdiff_fp16_packgqa_sm90_cu_f3e6f9ee_37244cuda3std3__48in_placeE,(_ZN75_INTERNAL_c5a58c41_39_flash_fwd_hdimdiff_fp16_packgqa_sm90_cu_f3e6f9ee_37244cuda3std6ranges3__45__cpo9iter_moveE - _ZN75_INTERNAL_c5a58c41_39_flash_fwd_hdimdiff_fp16_packgqa_sm90_cu_f3e6f9ee_37244cuda3std3__48in_placeE)
_ZN75_INTERNAL_c5a58c41_39_flash_fwd_hdimdiff_fp16_packgqa_sm90_cu_f3e6f9ee_37244cuda3std3__48in_placeE:
	.zero		1
	.type		_ZN75_INTERNAL_c5a58c41_39_flash_fwd_hdimdiff_fp16_packgqa_sm90_cu_f3e6f9ee_37244cuda3std6ranges3__45__cpo9iter_moveE,@object
	.size		_ZN75_INTERNAL_c5a58c41_39_flash_fwd_hdimdiff_fp16_packgqa_sm90_cu_f3e6f9ee_37244cuda3std6ranges3__45__cpo9iter_moveE,(_ZN75_INTERNAL_c5a58c41_39_flash_fwd_hdimdiff_fp16_packgqa_sm90_cu_f3e6f9ee_37244cuda3std3__45__cpo5beginE - _ZN75_INTERNAL_c5a58c41_39_flash_fwd_hdimdiff_fp16_packgqa_sm90_cu_f3e6f9ee_37244cuda3std6ranges3__45__cpo9iter_moveE)
_ZN75_INTERNAL_c5a58c41_39_flash_fwd_hdimdiff_fp16_packgqa_sm90_cu_f3e6f9ee_37244cuda3std6ranges3__45__cpo9iter_moveE:
	.zero		1
	.type		_ZN75_INTERNAL_c5a58c41_39_flash_fwd_hdimdiff_fp16_packgqa_sm90_cu_f3e6f9ee_37244cuda3std3__45__cpo5beginE,@object
	.size		_ZN75_INTERNAL_c5a58c41_39_flash_fwd_hdimdiff_fp16_packgqa_sm90_cu_f3e6f9ee_37244cuda3std3__45__cpo5beginE,(_ZN75_INTERNAL_c5a58c41_39_flash_fwd_hdimdiff_fp16_packgqa_sm90_cu_f3e6f9ee_37244cuda3std3__477_GLOBAL__N__c5a58c41_39_flash_fwd_hdimdiff_fp16_packgqa_sm90_cu_f3e6f9ee_37246ignoreE - _ZN75_INTERNAL_c5a58c41_39_flash_fwd_hdimdiff_fp16_packgqa_sm90_cu_f3e6f9ee_37244cuda3std3__45__cpo5beginE)
_ZN75_INTERNAL_c5a58c41_39_flash_fwd_hdimdiff_fp16_packgqa_sm90_cu_f3e6f9ee_37244cuda3std3__45__cpo5beginE:
	.zero		1
	.type		_ZN75_INTERNAL_c5a58c41_39_flash_fwd_hdimdiff_fp16_packgqa_sm90_cu_f3e6f9ee_37244cuda3std3__477_GLOBAL__N__c5a58c41_39_flash_fwd_hdimdiff_fp16_packgqa_sm90_cu_f3e6f9ee_37246ignoreE,@object
	.size		_ZN75_INTERNAL_c5a58c41_39_flash_fwd_hdimdiff_fp16_packgqa_sm90_cu_f3e6f9ee_37244cuda3std3__477_GLOBAL__N__c5a58c41_39_flash_fwd_hdimdiff_fp16_packgqa_sm90_cu_f3e6f9ee_37246ignoreE,(_ZN75_INTERNAL_c5a58c41_39_flash_fwd_hdimdiff_fp16_packgqa_sm90_cu_f3e6f9ee_37244cute7productE - _ZN75_INTERNAL_c5a58c41_39_flash_fwd_hdimdiff_fp16_packgqa_sm90_cu_f3e6f9ee_37244cuda3std3__477_GLOBAL__N__c5a58c41_39_flash_fwd_hdimdiff_fp16_packgqa_sm90_cu_f3e6f9ee_37246ignoreE)
_ZN75_INTERNAL_c5a58c41_39_flash_fwd_hdimdiff_fp16_packgqa_sm90_cu_f3e6f9ee_37244cuda3std3__477_GLOBAL__N__c5a58c41_39_flash_fwd_hdimdiff_fp16_packgqa_sm90_cu_f3e6f9ee_37246ignoreE:
	.zero		1
	.type		_ZN75_INTERNAL_c5a58c41_39_flash_fwd_hdimdiff_fp16_packgqa_sm90_cu_f3e6f9ee_37244cute7productE,@object
	.size		_ZN75_INTERNAL_c5a58c41_39_flash_fwd_hdimdiff_fp16_packgqa_sm90_cu_f3e6f9ee_37244cute7productE,(_ZN75_INTERNAL_c5a58c41_39_flash_fwd_hdimdiff_fp16_packgqa_sm90_cu_f3e6f9ee_37244cuda3std3__45__cpo3endE - _ZN75_INTERNAL_c5a58c41_39_flash_fwd_hdimdiff_fp16_packgqa_sm90_cu_f3e6f9ee_37244cute7productE)
_ZN75_INTERNAL_c5a58c41_39_flash_fwd_hdimdiff_fp16_packgqa_sm90_cu_f3e6f9ee_37244cute7productE:
	.zero		1
	.type		_ZN75_INTERNAL_c5a58c41_39_flash_fwd_hdimdiff_fp16_packgqa_sm90_cu_f3e6f9ee_37244cuda3std3__45__cpo3endE,@object
	.size		_ZN75_INTERNAL_c5a58c41_39_flash_fwd_hdimdiff_fp16_packgqa_sm90_cu_f3e6f9ee_37244cuda3std3__45__cpo3endE,(_ZN75_INTERNAL_c5a58c41_39_flash_fwd_hdimdiff_fp16_packgqa_sm90_cu_f3e6f9ee_37244cuda3std3__419piecewise_constructE - _ZN75_INTERNAL_c5a58c41_39_flash_fwd_hdimdiff_fp16_packgqa_sm90_cu_f3e6f9ee_37244cuda3std3__45__cpo3endE)
_ZN75_INTERNAL_c5a58c41_39_flash_fwd_hdimdiff_fp16_packgqa_sm90_cu_f3e6f9ee_37244cuda3std3__45__cpo3endE:
	.zero		1
	.type		_ZN75_INTERNAL_c5a58c41_39_flash_fwd_hdimdiff_fp16_packgqa_sm90_cu_f3e6f9ee_37244cuda3std3__419piecewise_constructE,@object
	.size		_ZN75_INTERNAL_c5a58c41_39_flash_fwd_hdimdiff_fp16_packgqa_sm90_cu_f3e6f9ee_37244cuda3std3__419piecewise_constructE,(_ZN75_INTERNAL_c5a58c41_39_flash_fwd_hdimdiff_fp16_packgqa_sm90_cu_f3e6f9ee_37244cuda3std3__45__cpo4cendE - _ZN75_INTERNAL_c5a58c41_39_flash_fwd_hdimdiff_fp16_packgqa_sm90_cu_f3e6f9ee_37244cuda3std3__419piecewise_constructE)
_ZN75_INTERNAL_c5a58c41_39_flash_fwd_hdimdiff_fp16_packgqa_sm90_cu_f3e6f9ee_37244cuda3std3__419piecewise_constructE:
	.zero		1
	.type		_ZN75_INTERNAL_c5a58c41_39_flash_fwd_hdimdiff_fp16_packgqa_sm90_cu_f3e6f9ee_37244cuda3std3__45__cpo4cendE,@object
	.size		_ZN75_INTERNAL_c5a58c41_39_flash_fwd_hdimdiff_fp16_packgqa_sm90_cu_f3e6f9ee_37244cuda3std3__45__cpo4cendE,(_ZN75_INTERNAL_c5a58c41_39_flash_fwd_hdimdiff_fp16_packgqa_sm90_cu_f3e6f9ee_37244cuda3std6ranges3__45__cpo4swapE - _ZN75_INTERNAL_c5a58c41_39_flash_fwd_hdimdiff_fp16_packgqa_sm90_cu_f3e6f9ee_37244cuda3std3__45__cpo4cendE)
_ZN75_INTERNAL_c5a58c41_39_flash_fwd_hdimdiff_fp16_packgqa_sm90_cu_f3e6f9ee_37244cuda3std3__45__cpo4cendE:
	.zero		1
	.type		_ZN75_INTERNAL_c5a58c41_39_flash_fwd_hdimdiff_fp16_packgqa_sm90_cu_f3e6f9ee_37244cuda3std6ranges3__45__cpo4swapE,@object
	.size		_ZN75_INTERNAL_c5a58c41_39_flash_fwd_hdimdiff_fp16_packgqa_sm90_cu_f3e6f9ee_37244cuda3std6ranges3__45__cpo4swapE,(.L_7 - _ZN75_INTERNAL_c5a58c41_39_flash_fwd_hdimdiff_fp16_packgqa_sm90_cu_f3e6f9ee_37244cuda3std6ranges3__45__cpo4swapE)
_ZN75_INTERNAL_c5a58c41_39_flash_fwd_hdimdiff_fp16_packgqa_sm90_cu_f3e6f9ee_37244cuda3std6ranges3__45__cpo4swapE:
	.zero		1
.L_7:


//--------------------- .nv.constant0._ZN7cutlass13device_kernelIN5flash11enable_sm90INS1_16FlashAttnFwdSm90INS1_25CollectiveMainloopFwdSm90ILi2EN4cute5tupleIJNS5_1CILi1EEES8_S8_EEENS6_IJNS7_ILi128EEESA_NS7_ILi192EEEEEELi128ENS_6half_tEfNS_4arch4Sm90ELb0ELb0ELb0ELb0ELb0ELb0ELb0ELb1ELb1ELb1ELb0ELb0EEENS1_21CollectiveEpilogueFwdINS6_IJSA_SA_SA_EEES9_SD_SF_Li256ELb0ELb1ELb0ELb0EEENS1_29StaticPersistentTileSchedulerILb0EEEEEEEEEvNT_6ParamsE --------------------------
	.section	.nv.constant0._ZN7cutlass13device_kernelIN5flash11enable_sm90INS1_16FlashAttnFwdSm90INS1_25CollectiveMainloopFwdSm90ILi2EN4cute5tupleIJNS5_1CILi1EEES8_S8_EEENS6_IJNS7_ILi128EEESA_NS7_ILi192EEEEEELi128ENS_6half_tEfNS_4arch4Sm90ELb0ELb0ELb0ELb0ELb0ELb0ELb0ELb1ELb1ELb1ELb0ELb0EEENS1_21CollectiveEpilogueFwdINS6_IJSA_SA_SA_EEES9_SD_SF_Li256ELb0ELb1ELb0ELb0EEENS1_29StaticPersistentTileSchedulerILb0EEEEEEEEEvNT_6ParamsE,"a",@progbits
	.sectionflags	@""
	.align	4
.nv.constant0._ZN7cutlass13device_kernelIN5flash11enable_sm90INS1_16FlashAttnFwdSm90INS1_25CollectiveMainloopFwdSm90ILi2EN4cute5tupleIJNS5_1CILi1EEES8_S8_EEENS6_IJNS7_ILi128EEESA_NS7_ILi192EEEEEELi128ENS_6half_tEfNS_4arch4Sm90ELb0ELb0ELb0ELb0ELb0ELb0ELb0ELb1ELb1ELb1ELb0ELb0EEENS1_21CollectiveEpilogueFwdINS6_IJSA_SA_SA_EEES9_SD_SF_Li256ELb0ELb1ELb0ELb0EEENS1_29StaticPersistentTileSchedulerILb0EEEEEEEEEvNT_6ParamsE:
	.zero		3456


//--------------------- .nv.constant0._ZN7cutlass13device_kernelIN5flash11enable_sm90INS1_16FlashAttnFwdSm90INS1_25CollectiveMainloopFwdSm90ILi2EN4cute5tupleIJNS5_1CILi2EEENS7_ILi1EEES9_EEENS6_IJNS7_ILi128EEESB_NS7_ILi192EEEEEELi128ENS_6half_tEfNS_4arch4Sm90ELb0ELb0ELb0ELb0ELb0ELb0ELb0ELb1ELb1ELb1ELb0ELb0EEENS1_21CollectiveEpilogueFwdINS6_IJSB_SB_SB_EEESA_SE_SG_Li256ELb0ELb1ELb0ELb0EEENS1_29StaticPersistentTileSchedulerILb0EEEEEEEEEvNT_6ParamsE --------------------------
	.section	.nv.constant0._ZN7cutlass13device_kernelIN5flash11enable_sm90INS1_16FlashAttnFwdSm90INS1_25CollectiveMainloopFwdSm90ILi2EN4cute5tupleIJNS5_1CILi2EEENS7_ILi1EEES9_EEENS6_IJNS7_ILi128EEESB_NS7_ILi192EEEEEELi128ENS_6half_tEfNS_4arch4Sm90ELb0ELb0ELb0ELb0ELb0ELb0ELb0ELb1ELb1ELb1ELb0ELb0EEENS1_21CollectiveEpilogueFwdINS6_IJSB_SB_SB_EEESA_SE_SG_Li256ELb0ELb1ELb0ELb0EEENS1_29StaticPersistentTileSchedulerILb0EEEEEEEEEvNT_6ParamsE,"a",@progbits
	.sectionflags	@""
	.align	4
.nv.constant0._ZN7cutlass13device_kernelIN5flash11enable_sm90INS1_16FlashAttnFwdSm90INS1_25CollectiveMainloopFwdSm90ILi2EN4cute5tupleIJNS5_1CILi2EEENS7_ILi1EEES9_EEENS6_IJNS7_ILi128EEESB_NS7_ILi192EEEEEELi128ENS_6half_tEfNS_4arch4Sm90ELb0ELb0ELb0ELb0ELb0ELb0ELb0ELb1ELb1ELb1ELb0ELb0EEENS1_21CollectiveEpilogueFwdINS6_IJSB_SB_SB_EEESA_SE_SG_Li256ELb0ELb1ELb0ELb0EEENS1_29StaticPersistentTileSchedulerILb0EEEEEEEEEvNT_6ParamsE:
	.zero		3456


//--------------------- .nv.constant0._ZN7cutlass13device_kernelIN5flash11enable_sm90INS1_16FlashAttnFwdSm90INS1_25CollectiveMainloopFwdSm90ILi2EN4cute5tupleIJNS5_1CILi1EEES8_S8_EEENS6_IJNS7_ILi128EEESA_NS7_ILi192EEEEEELi128ENS_6half_tEfNS_4arch4Sm90ELb0ELb0ELb0ELb1ELb0ELb0ELb0ELb1ELb1ELb1ELb0ELb0EEENS1_21CollectiveEpilogueFwdINS6_IJSA_SA_SA_EEES9_SD_SF_Li256ELb1ELb1ELb0ELb0EEENS1_36VarlenDynamicPersistentTileSchedulerILi128ELi128ELi256ELi128ELb0ELb1ELb1ELb0ELb1ELb1EEEEEEEEEvNT_6ParamsE --------------------------
	.section	.nv.constant0._ZN7cutlass13device_kernelIN5flash11enable_sm90INS1_16FlashAttnFwdSm90INS1_25CollectiveMainloopFwdSm90ILi2EN4cute5tupleIJNS5_1CILi1EEES8_S8_EEENS6_IJNS7_ILi128EEESA_NS7_ILi192EEEEEELi128ENS_6half_tEfNS_4arch4Sm90ELb0ELb0ELb0ELb1ELb0ELb0ELb0ELb1ELb1ELb1ELb0ELb0EEENS1_21CollectiveEpilogueFwdINS6_IJSA_SA_SA_EEES9_SD_SF_Li256ELb1ELb1ELb0ELb0EEENS1_36VarlenDynamicPersistentTileSchedulerILi128ELi128ELi256ELi128ELb0ELb1ELb1ELb0ELb1ELb1EEEEEEEEEvNT_6ParamsE,"a",@progbits
	.sectionflags	@""
	.align	4
.nv.constant0._ZN7cutlass13device_kernelIN5flash11enable_sm90INS1_16FlashAttnFwdSm90INS1_25CollectiveMainloopFwdSm90ILi2EN4cute5tupleIJNS5_1CILi1EEES8_S8_EEENS6_IJNS7_ILi128EEESA_NS7_ILi192EEEEEELi128ENS_6half_tEfNS_4arch4Sm90ELb0ELb0ELb0ELb1ELb0ELb0ELb0ELb1ELb1ELb1ELb0ELb0EEENS1_21CollectiveEpilogueFwdINS6_IJSA_SA_SA_EEES9_SD_SF_Li256ELb1ELb1ELb0ELb0EEENS1_36VarlenDynamicPersistentTileSchedulerILi128ELi128ELi256ELi128ELb0ELb1ELb1ELb0ELb1ELb1EEEEEEEEEvNT_6ParamsE:
	.zero		3584


//--------------------- .nv.constant0._ZN7cutlass13device_kernelIN5flash11enable_sm90INS1_16FlashAttnFwdSm90INS1_25CollectiveMainloopFwdSm90ILi2EN4cute5tupleIJNS5_1CILi1EEES8_S8_EEENS6_IJNS7_ILi128EEESA_NS7_ILi192EEEEEELi128ENS_6half_tEfNS_4arch4Sm90ELb0ELb0ELb0ELb1ELb0ELb1ELb0ELb1ELb1ELb1ELb0ELb0EEENS1_21CollectiveEpilogueFwdINS6_IJSA_SA_SA_EEES9_SD_SF_Li256ELb1ELb1ELb0ELb0EEENS1_36VarlenDynamicPersistentTileSchedulerILi128ELi128ELi256ELi128ELb0ELb1ELb1ELb0ELb1ELb1EEEEEEEEEvNT_6ParamsE --------------------------
	.section	.nv.constant0._ZN7cutlass13device_kernelIN5flash11enable_sm90INS1_16FlashAttnFwdSm90INS1_25CollectiveMainloopFwdSm90ILi2EN4cute5tupleIJNS5_1CILi1EEES8_S8_EEENS6_IJNS7_ILi128EEESA_NS7_ILi192EEEEEELi128ENS_6half_tEfNS_4arch4Sm90ELb0ELb0ELb0ELb1ELb0ELb1ELb0ELb1ELb1ELb1ELb0ELb0EEENS1_21CollectiveEpilogueFwdINS6_IJSA_SA_SA_EEES9_SD_SF_Li256ELb1ELb1ELb0ELb0EEENS1_36VarlenDynamicPersistentTileSchedulerILi128ELi128ELi256ELi128ELb0ELb1ELb1ELb0ELb1ELb1EEEEEEEEEvNT_6ParamsE,"a",@progbits
	.sectionflags	@""
	.align	4
.nv.constant0._ZN7cutlass13device_kernelIN5flash11enable_sm90INS1_16FlashAttnFwdSm90INS1_25CollectiveMainloopFwdSm90ILi2EN4cute5tupleIJNS5_1CILi1EEES8_S8_EEENS6_IJNS7_ILi128EEESA_NS7_ILi192EEEEEELi128ENS_6half_tEfNS_4arch4Sm90ELb0ELb0ELb0ELb1ELb0ELb1ELb0ELb1ELb1ELb1ELb0ELb0EEENS1_21CollectiveEpilogueFwdINS6_IJSA_SA_SA_EEES9_SD_SF_Li256ELb1ELb1ELb0ELb0EEENS1_36VarlenDynamicPersistentTileSchedulerILi128ELi128ELi256ELi128ELb0ELb1ELb1ELb0ELb1ELb1EEEEEEEEEvNT_6ParamsE:
	.zero		3584


//--------------------- .nv.constant0._ZN7cutlass13device_kernelIN5flash11enable_sm90INS1_16FlashAttnFwdSm90INS1_25CollectiveMainloopFwdSm90ILi2EN4cute5tupleIJNS5_1CILi1EEES8_S8_EEENS6_IJNS7_ILi128EEENS7_ILi96EEENS7_ILi192EEEEEELi128ENS_6half_tEfNS_4arch4Sm90ELb0ELb1ELb0ELb0ELb0ELb0ELb0ELb1ELb1ELb1ELb0ELb0EEENS1_21CollectiveEpilogueFwdINS6_IJSA_SA_SB_EEES9_SE_SG_Li256ELb0ELb1ELb0ELb0EEENS1_30DynamicPersistentTileSchedulerILi256ELi128ELb0ELb1ELb1EEEEEEEEEvNT_6ParamsE --------------------------
	.section	.nv.constant0._ZN7cutlass13device_kernelIN5flash11enable_sm90INS1_16FlashAttnFwdSm90INS1_25CollectiveMainloopFwdSm90ILi2EN4cute5tupleIJNS5_1CILi1EEES8_S8_EEENS6_IJNS7_ILi128EEENS7_ILi96EEENS7_ILi192EEEEEELi128ENS_6half_tEfNS_4arch4Sm90ELb0ELb1ELb0ELb0ELb0ELb0ELb0ELb1ELb1ELb1ELb0ELb0EEENS1_21CollectiveEpilogueFwdINS6_IJSA_SA_SB_EEES9_SE_SG_Li256ELb0ELb1ELb0ELb0EEENS1_30DynamicPersistentTileSchedulerILi256ELi128ELb0ELb1ELb1EEEEEEEEEvNT_6ParamsE,"a",@progbits
	.sectionflags	@""
	.align	4
.nv.constant0._ZN7cutlass13device_kernelIN5flash11enable_sm90INS1_16FlashAttnFwdSm90INS1_25CollectiveMainloopFwdSm90ILi2EN4cute5tupleIJNS5_1CILi1EEES8_S8_EEENS6_IJNS7_ILi128EEENS7_ILi96EEENS7_ILi192EEEEEELi128ENS_6half_tEfNS_4arch4Sm90ELb0ELb1ELb0ELb0ELb0ELb0ELb0ELb1ELb1ELb1ELb0ELb0EEENS1_21CollectiveEpilogueFwdINS6_IJSA_SA_SB_EEES9_SE_SG_Li256ELb0ELb1ELb0ELb0EEENS1_30DynamicPersistentTileSchedulerILi256ELi128ELb0ELb1ELb1EEEEEEEEEvNT_6ParamsE:
	.zero		3584


//--------------------- .nv.constant0._ZN7cutlass13device_kernelIN5flash11enable_sm90INS1_16FlashAttnFwdSm90INS1_25CollectiveMainloopFwdSm90ILi2EN4cute5tupleIJNS5_1CILi1EEES8_S8_EEENS6_IJNS7_ILi128EEENS7_ILi96EEENS7_ILi192EEEEEELi128ENS_6half_tEfNS_4arch4Sm90ELb0ELb1ELb0ELb1ELb0ELb0ELb0ELb1ELb1ELb1ELb0ELb0EEENS1_21CollectiveEpilogueFwdINS6_IJSA_SA_SB_EEES9_SE_SG_Li256ELb1ELb1ELb0ELb0EEENS1_36VarlenDynamicPersistentTileSchedulerILi128ELi96ELi256ELi128ELb0ELb1ELb1ELb1ELb0ELb1EEEEEEEEEvNT_6ParamsE --------------------------
	.section	.nv.constant0._ZN7cutlass13device_kernelIN5flash11enable_sm90INS1_16FlashAttnFwdSm90INS1_25CollectiveMainloopFwdSm90ILi2EN4cute5tupleIJNS5_1CILi1EEES8_S8_EEENS6_IJNS7_ILi128EEENS7_ILi96EEENS7_ILi192EEEEEELi128ENS_6half_tEfNS_4arch4Sm90ELb0ELb1ELb0ELb1ELb0ELb0ELb0ELb1ELb1ELb1ELb0ELb0EEENS1_21CollectiveEpilogueFwdINS6_IJSA_SA_SB_EEES9_SE_SG_Li256ELb1ELb1ELb0ELb0EEENS1_36VarlenDynamicPersistentTileSchedulerILi128ELi96ELi256ELi128ELb0ELb1ELb1ELb1ELb0ELb1EEEEEEEEEvNT_6ParamsE,"a",@progbits
	.sectionflags	@""
	.align	4
.nv.constant0._ZN7cutlass13device_kernelIN5flash11enable_sm90INS1_16FlashAttnFwdSm90INS1_25CollectiveMainloopFwdSm90ILi2EN4cute5tupleIJNS5_1CILi1EEES8_S8_EEENS6_IJNS7_ILi128EEENS7_ILi96EEENS7_ILi192EEEEEELi128ENS_6half_tEfNS_4arch4Sm90ELb0ELb1ELb0ELb1ELb0ELb0ELb0ELb1ELb1ELb1ELb0ELb0EEENS1_21CollectiveEpilogueFwdINS6_IJSA_SA_SB_EEES9_SE_SG_Li256ELb1ELb1ELb0ELb0EEENS1_36VarlenDynamicPersistentTileSchedulerILi128ELi96ELi256ELi128ELb0ELb1ELb1ELb1ELb0ELb1EEEEEEEEEvNT_6ParamsE:
	.zero		3584


//--------------------- .nv.constant0._ZN7cutlass13device_kernelIN5flash11enable_sm90INS1_16FlashAttnFwdSm90INS1_25CollectiveMainloopFwdSm90ILi2EN4cute5tupleIJNS5_1CILi1EEES8_S8_EEENS6_IJNS7_ILi128EEENS7_ILi96EEENS7_ILi192EEEEEELi128ENS_6half_tEfNS_4arch4Sm90ELb0ELb1ELb0ELb1ELb0ELb1ELb0ELb1ELb1ELb1ELb0ELb0EEENS1_21CollectiveEpilogueFwdINS6_IJSA_SA_SB_EEES9_SE_SG_Li256ELb1ELb1ELb0ELb0EEENS1_36VarlenDynamicPersistentTileSchedulerILi128ELi96ELi256ELi128ELb0ELb1ELb1ELb1ELb0ELb1EEEEEEEEEvNT_6ParamsE --------------------------
	.section	.nv.constant0._ZN7cutlass13device_kernelIN5flash11enable_sm90INS1_16FlashAttnFwdSm90INS1_25CollectiveMainloopFwdSm90ILi2EN4cute5tupleIJNS5_1CILi1EEES8_S8_EEENS6_IJNS7_ILi128EEENS7_ILi96EEENS7_ILi192EEEEEELi128ENS_6half_tEfNS_4arch4Sm90ELb0ELb1ELb0ELb1ELb0ELb1ELb0ELb1ELb1ELb1ELb0ELb0EEENS1_21CollectiveEpilogueFwdINS6_IJSA_SA_SB_EEES9_SE_SG_Li256ELb1ELb1ELb0ELb0EEENS1_36VarlenDynamicPersistentTileSchedulerILi128ELi96ELi256ELi128ELb0ELb1ELb1ELb1ELb0ELb1EEEEEEEEEvNT_6ParamsE,"a",@progbits
	.sectionflags	@""
	.align	4
.nv.constant0._ZN7cutlass13device_kernelIN5flash11enable_sm90INS1_16FlashAttnFwdSm90INS1_25CollectiveMainloopFwdSm90ILi2EN4cute5tupleIJNS5_1CILi1EEES8_S8_EEENS6_IJNS7_ILi128EEENS7_ILi96EEENS7_ILi192EEEEEELi128ENS_6half_tEfNS_4arch4Sm90ELb0ELb1ELb0ELb1ELb0ELb1ELb0ELb1ELb1ELb1ELb0ELb0EEENS1_21CollectiveEpilogueFwdINS6_IJSA_SA_SB_EEES9_SE_SG_Li256ELb1ELb1ELb0ELb0EEENS1_36VarlenDynamicPersistentTileSchedulerILi128ELi96ELi256ELi128ELb0ELb1ELb1ELb1ELb0ELb1EEEEEEEEEvNT_6ParamsE:
	.zero		3584


//--------------------- .nv.constant0._ZN7cutlass13device_kernelIN5flash11enable_sm90INS1_16FlashAttnFwdSm90INS1_25CollectiveMainloopFwdSm90ILi2EN4cute5tupleIJNS5_1CILi1EEES8_S8_EEENS6_IJNS7_ILi128EEESA_NS7_ILi192EEEEEELi128ENS_6half_tEfNS_4arch4Sm90ELb1ELb0ELb0ELb0ELb0ELb0ELb0ELb1ELb1ELb1ELb0ELb0EEENS1_21CollectiveEpilogueFwdINS6_IJSA_SA_SA_EEES9_SD_SF_Li256ELb0ELb1ELb0ELb0EEENS1_30DynamicPersistentTileSchedulerILi256ELi128ELb0ELb1ELb1EEEEEEEEEvNT_6ParamsE --------------------------
	.section	.nv.constant0._ZN7cutlass13device_kernelIN5flash11enable_sm90INS1_16FlashAttnFwdSm90INS1_25CollectiveMainloopFwdSm90ILi2EN4cute5tupleIJNS5_1CILi1EEES8_S8_EEENS6_IJNS7_ILi128EEESA_NS7_ILi192EEEEEELi128ENS_6half_tEfNS_4arch4Sm90ELb1ELb0ELb0ELb0ELb0ELb0ELb0ELb1ELb1ELb1ELb0ELb0EEENS1_21CollectiveEpilogueFwdINS6_IJSA_SA_SA_EEES9_SD_SF_Li256ELb0ELb1ELb0ELb0EEENS1_30DynamicPersistentTileSchedulerILi256ELi128ELb0ELb1ELb1EEEEEEEEEvNT_6ParamsE,"a",@progbits
	.sectionflags	@""
	.align	4
.nv.constant0._ZN7cutlass13device_kernelIN5flash11enable_sm90INS1_16FlashAttnFwdSm90INS1_25CollectiveMainloopFwdSm90ILi2EN4cute5tupleIJNS5_1CILi1EEES8_S8_EEENS6_IJNS7_ILi128EEESA_NS7_ILi192EEEEEELi128ENS_6half_tEfNS_4arch4Sm90ELb1ELb0ELb0ELb0ELb0ELb0ELb0ELb1ELb1ELb1ELb0ELb0EEENS1_21CollectiveEpilogueFwdINS6_IJSA_SA_SA_EEES9_SD_SF_Li256ELb0ELb1ELb0ELb0EEENS1_30DynamicPersistentTileSchedulerILi256ELi128ELb0ELb1ELb1EEEEEEEEEvNT_6ParamsE:
	.zero		3584


//--------------------- .nv.constant0._ZN7cutlass13device_kernelIN5flash11enable_sm90INS1_16FlashAttnFwdSm90INS1_25CollectiveMainloopFwdSm90ILi2EN4cute5tupleIJNS5_1CILi1EEES8_S8_EEENS6_IJNS7_ILi128EEESA_NS7_ILi192EEEEEELi128ENS_6half_tEfNS_4arch4Sm90ELb1ELb0ELb0ELb1ELb0ELb0ELb0ELb1ELb1ELb1ELb0ELb0EEENS1_21CollectiveEpilogueFwdINS6_IJSA_SA_SA_EEES9_SD_SF_Li256ELb1ELb1ELb0ELb0EEENS1_36VarlenDynamicPersistentTileSchedulerILi128ELi128ELi256ELi128ELb0ELb1ELb1ELb1ELb1ELb1EEEEEEEEEvNT_6ParamsE --------------------------
	.section	.nv.constant0._ZN7cutlass13device_kernelIN5flash11enable_sm90INS1_16FlashAttnFwdSm90INS1_25CollectiveMainloopFwdSm90ILi2EN4cute5tupleIJNS5_1CILi1EEES8_S8_EEENS6_IJNS7_ILi128EEESA_NS7_ILi192EEEEEELi128ENS_6half_tEfNS_4arch4Sm90ELb1ELb0ELb0ELb1ELb0ELb0ELb0ELb1ELb1ELb1ELb0ELb0EEENS1_21CollectiveEpilogueFwdINS6_IJSA_SA_SA_EEES9_SD_SF_Li256ELb1ELb1ELb0ELb0EEENS1_36VarlenDynamicPersistentTileSchedulerILi128ELi128ELi256ELi128ELb0ELb1ELb1ELb1ELb1ELb1EEEEEEEEEvNT_6ParamsE,"a",@progbits
	.sectionflags	@""
	.align	4
.nv.constant0._ZN7cutlass13device_kernelIN5flash11enable_sm90INS1_16FlashAttnFwdSm90INS1_25CollectiveMainloopFwdSm90ILi2EN4cute5tupleIJNS5_1CILi1EEES8_S8_EEENS6_IJNS7_ILi128EEESA_NS7_ILi192EEEEEELi128ENS_6half_tEfNS_4arch4Sm90ELb1ELb0ELb0ELb1ELb0ELb0ELb0ELb1ELb1ELb1ELb0ELb0EEENS1_21CollectiveEpilogueFwdINS6_IJSA_SA_SA_EEES9_SD_SF_Li256ELb1ELb1ELb0ELb0EEENS1_36VarlenDynamicPersistentTileSchedulerILi128ELi128ELi256ELi128ELb0ELb1ELb1ELb1ELb1ELb1EEEEEEEEEvNT_6ParamsE:
	.zero		3584


//--------------------- .nv.constant0._ZN7cutlass13device_kernelIN5flash11enable_sm90INS1_16FlashAttnFwdSm90INS1_25CollectiveMainloopFwdSm90ILi2EN4cute5tupleIJNS5_1CILi1EEES8_S8_EEENS6_IJNS7_ILi128EEESA_NS7_ILi192EEEEEELi128ENS_6half_tEfNS_4arch4Sm90ELb1ELb0ELb0ELb1ELb0ELb1ELb0ELb1ELb1ELb1ELb0ELb0EEENS1_21CollectiveEpilogueFwdINS6_IJSA_SA_SA_EEES9_SD_SF_Li256ELb1ELb1ELb0ELb0EEENS1_36VarlenDynamicPersistentTileSchedulerILi128ELi128ELi256ELi128ELb0ELb1ELb1ELb1ELb1ELb1EEEEEEEEEvNT_6ParamsE --------------------------
	.section	.nv.constant0._ZN7cutlass13device_kernelIN5flash11enable_sm90INS1_16FlashAttnFwdSm90INS1_25CollectiveMainloopFwdSm90ILi2EN4cute5tupleIJNS5_1CILi1EEES8_S8_EEENS6_IJNS7_ILi128EEESA_NS7_ILi192EEEEEELi128ENS_6half_tEfNS_4arch4Sm90ELb1ELb0ELb0ELb1ELb0ELb1ELb0ELb1ELb1ELb1ELb0ELb0EEENS1_21CollectiveEpilogueFwdINS6_IJSA_SA_SA_EEES9_SD_SF_Li256ELb1ELb1ELb0ELb0EEENS1_36VarlenDynamicPersistentTileSchedulerILi128ELi128ELi256ELi128ELb0ELb1ELb1ELb1ELb1ELb1EEEEEEEEEvNT_6ParamsE,"a",@progbits
	.sectionflags	@""
	.align	4
.nv.constant0._ZN7cutlass13device_kernelIN5flash11enable_sm90INS1_16FlashAttnFwdSm90INS1_25CollectiveMainloopFwdSm90ILi2EN4cute5tupleIJNS5_1CILi1EEES8_S8_EEENS6_IJNS7_ILi128EEESA_NS7_ILi192EEEEEELi128ENS_6half_tEfNS_4arch4Sm90ELb1ELb0ELb0ELb1ELb0ELb1ELb0ELb1ELb1ELb1ELb0ELb0EEENS1_21CollectiveEpilogueFwdINS6_IJSA_SA_SA_EEES9_SD_SF_Li256ELb1ELb1ELb0ELb0EEENS1_36VarlenDynamicPersistentTileSchedulerILi128ELi128ELi256ELi128ELb0ELb1ELb1ELb1ELb1ELb1EEEEEEEEEvNT_6ParamsE:
	.zero		3584


//--------------------- .nv.constant0._ZN7cutlass13device_kernelIN5flash11enable_sm90INS1_16FlashAttnFwdSm90INS1_25CollectiveMainloopFwdSm90ILi2EN4cute5tupleIJNS5_1CILi1EEES8_S8_EEENS6_IJNS7_ILi64EEESA_SA_EEELi512ENS_6half_tEfNS_4arch4Sm90ELb0ELb0ELb0ELb0ELb0ELb0ELb0ELb0ELb0ELb1ELb0ELb0EEENS1_21CollectiveEpilogueFwdINS6_IJSA_NS7_ILi512EEESA_EEES9_SC_SE_Li256ELb0ELb1ELb0ELb0EEENS1_29StaticPersistentTileSchedulerILb0EEEEEEEEEvNT_6ParamsE --------------------------
	.section	.nv.constant0._ZN7cutlass13device_kernelIN5flash11enable_sm90INS1_16FlashAttnFwdSm90INS1_25CollectiveMainloopFwdSm90ILi2EN4cute5tupleIJNS5_1CILi1EEES8_S8_EEENS6_IJNS7_ILi64EEESA_SA_EEELi512ENS_6half_tEfNS_4arch4Sm90ELb0ELb0ELb0ELb0ELb0ELb0ELb0ELb0ELb0ELb1ELb0ELb0EEENS1_21CollectiveEpilogueFwdINS6_IJSA_NS7_ILi512EEESA_EEES9_SC_SE_Li256ELb0ELb1ELb0ELb0EEENS1_29StaticPersistentTileSchedulerILb0EEEEEEEEEvNT_6ParamsE,"a",@progbits
	.sectionflags	@""
	.align	4
.nv.constant0._ZN7cutlass13device_kernelIN5flash11enable_sm90INS1_16FlashAttnFwdSm90INS1_25CollectiveMainloopFwdSm90ILi2EN4cute5tupleIJNS5_1CILi1EEES8_S8_EEENS6_IJNS7_ILi64EEESA_SA_EEELi512ENS_6half_tEfNS_4arch4Sm90ELb0ELb0ELb0ELb0ELb0ELb0ELb0ELb0ELb0ELb1ELb0ELb0EEENS1_21CollectiveEpilogueFwdINS6_IJSA_NS7_ILi512EEESA_EEES9_SC_SE_Li256ELb0ELb1ELb0ELb0EEENS1_29StaticPersistentTileSchedulerILb0EEEEEEEEEvNT_6ParamsE:
	.zero		3456


//--------------------- .nv.constant0._ZN7cutlass13device_kernelIN5flash11enable_sm90INS1_16FlashAttnFwdSm90INS1_25CollectiveMainloopFwdSm90ILi2EN4cute5tupleIJNS5_1CILi1EEES8_S8_EEENS6_IJNS7_ILi64EEESA_SA_EEELi512ENS_6half_tEfNS_4arch4Sm90ELb0ELb0ELb0ELb0ELb0ELb0ELb1ELb0ELb0ELb1ELb0ELb0EEENS1_21CollectiveEpilogueFwdINS6_IJSA_NS7_ILi512EEESA_EEES9_SC_SE_Li256ELb0ELb1ELb0ELb0EEENS1_29StaticPersistentTileSchedulerILb0EEEEEEEEEvNT_6ParamsE --------------------------
	.section	.nv.constant0._ZN7cutlass13device_kernelIN5flash11enable_sm90INS1_16FlashAttnFwdSm90INS1_25CollectiveMainloopFwdSm90ILi2EN4cute5tupleIJNS5_1CILi1EEES8_S8_EEENS6_IJNS7_ILi64EEESA_SA_EEELi512ENS_6half_tEfNS_4arch4Sm90ELb0ELb0ELb0ELb0ELb0ELb0ELb1ELb0ELb0ELb1ELb0ELb0EEENS1_21CollectiveEpilogueFwdINS6_IJSA_NS7_ILi512EEESA_EEES9_SC_SE_Li256ELb0ELb1ELb0ELb0EEENS1_29StaticPersistentTileSchedulerILb0EEEEEEEEEvNT_6ParamsE,"a",@progbits
	.sectionflags	@""
	.align	4
.nv.constant0._ZN7cutlass13device_kernelIN5flash11enable_sm90INS1_16FlashAttnFwdSm90INS1_25CollectiveMainloopFwdSm90ILi2EN4cute5tupleIJNS5_1CILi1EEES8_S8_EEENS6_IJNS7_ILi64EEESA_SA_EEELi512ENS_6half_tEfNS_4arch4Sm90ELb0ELb0ELb0ELb0ELb0ELb0ELb1ELb0ELb0ELb1ELb0ELb0EEENS1_21CollectiveEpilogueFwdINS6_IJSA_NS7_ILi512EEESA_EEES9_SC_SE_Li256ELb0ELb1ELb0ELb0EEENS1_29StaticPersistentTileSchedulerILb0EEEEEEEEEvNT_6ParamsE:
	.zero		3712


//--------------------- .nv.constant0._ZN7cutlass13device_kernelIN5flash11enable_sm90INS1_16FlashAttnFwdSm90INS1_25CollectiveMainloopFwdSm90ILi2EN4cute5tupleIJNS5_1CILi1EEES8_S8_EEENS6_IJNS7_ILi64EEESA_SA_EEELi512ENS_6half_tEfNS_4arch4Sm90ELb0ELb0ELb0ELb1ELb0ELb0ELb0ELb0ELb0ELb1ELb0ELb0EEENS1_21CollectiveEpilogueFwdINS6_IJSA_NS7_ILi512EEESA_EEES9_SC_SE_Li256ELb1ELb1ELb0ELb0EEENS1_36VarlenDynamicPersistentTileSchedulerILi64ELi64ELi256ELi128ELb0ELb1ELb1ELb0ELb1ELb1EEEEEEEEEvNT_6ParamsE --------------------------
	.section	.nv.constant0._ZN7cutlass13device_kernelIN5flash11enable_sm90INS1_16FlashAttnFwdSm90INS1_25CollectiveMainloopFwdSm90ILi2EN4cute5tupleIJNS5_1CILi1EEES8_S8_EEENS6_IJNS7_ILi64EEESA_SA_EEELi512ENS_6half_tEfNS_4arch4Sm90ELb0ELb0ELb0ELb1ELb0ELb0ELb0ELb0ELb0ELb1ELb0ELb0EEENS1_21CollectiveEpilogueFwdINS6_IJSA_NS7_ILi512EEESA_EEES9_SC_SE_Li256ELb1ELb1ELb0ELb0EEENS1_36VarlenDynamicPersistentTileSchedulerILi64ELi64ELi256ELi128ELb0ELb1ELb1ELb0ELb1ELb1EEEEEEEEEvNT_6ParamsE,"a",@progbits
	.sectionflags	@""
	.align	4
.nv.constant0._ZN7cutlass13device_kernelIN5flash11enable_sm90INS1_16FlashAttnFwdSm90INS1_25CollectiveMainloopFwdSm90ILi2EN4cute5tupleIJNS5_1CILi1EEES8_S8_EEENS6_IJNS7_ILi64EEESA_SA_EEELi512ENS_6half_tEfNS_4arch4Sm90ELb0ELb0ELb0ELb1ELb0ELb0ELb0ELb0ELb0ELb1ELb0ELb0EEENS1_21CollectiveEpilogueFwdINS6_IJSA_NS7_ILi512EEESA_EEES9_SC_SE_Li256ELb1ELb1ELb0ELb0EEENS1_36VarlenDynamicPersistentTileSchedulerILi64ELi64ELi256ELi128ELb0ELb1ELb1ELb0ELb1ELb1EEEEEEEEEvNT_6ParamsE:
	.zero		3584


//--------------------- .nv.constant0._ZN7cutlass13device_kernelIN5flash11enable_sm90INS1_16FlashAttnFwdSm90INS1_25CollectiveMainloopFwdSm90ILi2EN4cute5tupleIJNS5_1CILi1EEES8_S8_EEENS6_IJNS7_ILi64EEESA_SA_EEELi512ENS_6half_tEfNS_4arch4Sm90ELb0ELb0ELb0ELb1ELb0ELb1ELb0ELb0ELb0ELb1ELb0ELb0EEENS1_21CollectiveEpilogueFwdINS6_IJSA_NS7_ILi512EEESA_EEES9_SC_SE_Li256ELb1ELb1ELb0ELb0EEENS1_36VarlenDynamicPersistentTileSchedulerILi64ELi64ELi256ELi128ELb0ELb1ELb1ELb0ELb1ELb1EEEEEEEEEvNT_6ParamsE --------------------------
	.section	.nv.constant0._ZN7cutlass13device_kernelIN5flash11enable_sm90INS1_16FlashAttnFwdSm90INS1_25CollectiveMainloopFwdSm90ILi2EN4cute5tupleIJNS5_1CILi1EEES8_S8_EEENS6_IJNS7_ILi64EEESA_SA_EEELi512ENS_6half_tEfNS_4arch4Sm90ELb0ELb0ELb0ELb1ELb0ELb1ELb0ELb0ELb0ELb1ELb0ELb0EEENS1_21CollectiveEpilogueFwdINS6_IJSA_NS7_ILi512EEESA_EEES9_SC_SE_Li256ELb1ELb1ELb0ELb0EEENS1_36VarlenDynamicPersistentTileSchedulerILi64ELi64ELi256ELi128ELb0ELb1ELb1ELb0ELb1ELb1EEEEEEEEEvNT_6ParamsE,"a",@progbits
	.sectionflags	@""
	.align	4
.nv.constant0._ZN7cutlass13device_kernelIN5flash11enable_sm90INS1_16FlashAttnFwdSm90INS1_25CollectiveMainloopFwdSm90ILi2EN4cute5tupleIJNS5_1CILi1EEES8_S8_EEENS6_IJNS7_ILi64EEESA_SA_EEELi512ENS_6half_tEfNS_4arch4Sm90ELb0ELb0ELb0ELb1ELb0ELb1ELb0ELb0ELb0ELb1ELb0ELb0EEENS1_21CollectiveEpilogueFwdINS6_IJSA_NS7_ILi512EEESA_EEES9_SC_SE_Li256ELb1ELb1ELb0ELb0EEENS1_36VarlenDynamicPersistentTileSchedulerILi64ELi64ELi256ELi128ELb0ELb1ELb1ELb0ELb1ELb1EEEEEEEEEvNT_6ParamsE:
	.zero		3584


//--------------------- .nv.constant0._ZN7cutlass13device_kernelIN5flash11enable_sm90INS1_16FlashAttnFwdSm90INS1_25CollectiveMainloopFwdSm90ILi2EN4cute5tupleIJNS5_1CILi1EEES8_S8_EEENS6_IJNS7_ILi64EEESA_SA_EEELi512ENS_6half_tEfNS_4arch4Sm90ELb0ELb0ELb0ELb1ELb0ELb0ELb1ELb0ELb0ELb1ELb0ELb0EEENS1_21CollectiveEpilogueFwdINS6_IJSA_NS7_ILi512EEESA_EEES9_SC_SE_Li256ELb1ELb1ELb0ELb0EEENS1_36VarlenDynamicPersistentTileSchedulerILi64ELi64ELi256ELi128ELb0ELb1ELb1ELb0ELb1ELb1EEEEEEEEEvNT_6ParamsE --------------------------
	.section	.nv.constant0._ZN7cutlass13device_kernelIN5flash11enable_sm90INS1_16FlashAttnFwdSm90INS1_25CollectiveMainloopFwdSm90ILi2EN4cute5tupleIJNS5_1CILi1EEES8_S8_EEENS6_IJNS7_ILi64EEESA_SA_EEELi512ENS_6half_tEfNS_4arch4Sm90ELb0ELb0ELb0ELb1ELb0ELb0ELb1ELb0ELb0ELb1ELb0ELb0EEENS1_21CollectiveEpilogueFwdINS6_IJSA_NS7_ILi512EEESA_EEES9_SC_SE_Li256ELb1ELb1ELb0ELb0EEENS1_36VarlenDynamicPersistentTileSchedulerILi64ELi64ELi256ELi128ELb0ELb1ELb1ELb0ELb1ELb1EEEEEEEEEvNT_6ParamsE,"a",@progbits
	.sectionflags	@""
	.align	4
.nv.constant0._ZN7cutlass13device_kernelIN5flash11enable_sm90INS1_16FlashAttnFwdSm90INS1_25CollectiveMainloopFwdSm90ILi2EN4cute5tupleIJNS5_1CILi1EEES8_S8_EEENS6_IJNS7_ILi64EEESA_SA_EEELi512ENS_6half_tEfNS_4arch4Sm90ELb0ELb0ELb0ELb1ELb0ELb0ELb1ELb0ELb0ELb1ELb0ELb0EEENS1_21CollectiveEpilogueFwdINS6_IJSA_NS7_ILi512EEESA_EEES9_SC_SE_Li256ELb1ELb1ELb0ELb0EEENS1_36VarlenDynamicPersistentTileSchedulerILi64ELi64ELi256ELi128ELb0ELb1ELb1ELb0ELb1ELb1EEEEEEEEEvNT_6ParamsE:
	.zero		3840


//--------------------- .nv.constant0._ZN7cutlass13device_kernelIN5flash11enable_sm90INS1_16FlashAttnFwdSm90INS1_25CollectiveMainloopFwdSm90ILi2EN4cute5tupleIJNS5_1CILi1EEES8_S8_EEENS6_IJNS7_ILi64EEESA_SA_EEELi512ENS_6half_tEfNS_4arch4Sm90ELb0ELb0ELb0ELb1ELb0ELb1ELb1ELb0ELb0ELb1ELb0ELb0EEENS1_21CollectiveEpilogueFwdINS6_IJSA_NS7_ILi512EEESA_EEES9_SC_SE_Li256ELb1ELb1ELb0ELb0EEENS1_36VarlenDynamicPersistentTileSchedulerILi64ELi64ELi256ELi128ELb0ELb1ELb1ELb0ELb1ELb1EEEEEEEEEvNT_6ParamsE --------------------------
	.section	.nv.constant0._ZN7cutlass13device_kernelIN5flash11enable_sm90INS1_16FlashAttnFwdSm90INS1_25CollectiveMainloopFwdSm90ILi2EN4cute5tupleIJNS5_1CILi1EEES8_S8_EEENS6_IJNS7_ILi64EEESA_SA_EEELi512ENS_6half_tEfNS_4arch4Sm90ELb0ELb0ELb0ELb1ELb0ELb1ELb1ELb0ELb0ELb1ELb0ELb0EEENS1_21CollectiveEpilogueFwdINS6_IJSA_NS7_ILi512EEESA_EEES9_SC_SE_Li256ELb1ELb1ELb0ELb0EEENS1_36VarlenDynamicPersistentTileSchedulerILi64ELi64ELi256ELi128ELb0ELb1ELb1ELb0ELb1ELb1EEEEEEEEEvNT_6ParamsE,"a",@progbits
	.sectionflags	@""
	.align	4
.nv.constant0._ZN7cutlass13device_kernelIN5flash11enable_sm90INS1_16FlashAttnFwdSm90INS1_25CollectiveMainloopFwdSm90ILi2EN4cute5tupleIJNS5_1CILi1EEES8_S8_EEENS6_IJNS7_ILi64EEESA_SA_EEELi512ENS_6half_tEfNS_4arch4Sm90ELb0ELb0ELb0ELb1ELb0ELb1ELb1ELb0ELb0ELb1ELb0ELb0EEENS1_21CollectiveEpilogueFwdINS6_IJSA_NS7_ILi512EEESA_EEES9_SC_SE_Li256ELb1ELb1ELb0ELb0EEENS1_36VarlenDynamicPersistentTileSchedulerILi64ELi64ELi256ELi128ELb0ELb1ELb1ELb0ELb1ELb1EEEEEEEEEvNT_6ParamsE:
	.zero		3840


//--------------------- .nv.constant0._ZN7cutlass13device_kernelIN5flash11enable_sm90INS1_16FlashAttnFwdSm90INS1_25CollectiveMainloopFwdSm90ILi2EN4cute5tupleIJNS5_1CILi1EEES8_S8_EEENS6_IJNS7_ILi64EEESA_SA_EEELi512ENS_6half_tEfNS_4arch4Sm90ELb0ELb1ELb0ELb0ELb0ELb0ELb0ELb0ELb0ELb1ELb0ELb0EEENS1_21CollectiveEpilogueFwdINS6_IJSA_NS7_ILi512EEESA_EEES9_SC_SE_Li256ELb0ELb1ELb0ELb0EEENS1_30DynamicPersistentTileSchedulerILi256ELi128ELb0ELb1ELb1EEEEEEEEEvNT_6ParamsE --------------------------
	.section	.nv.constant0._ZN7cutlass13device_kernelIN5flash11enable_sm90INS1_16FlashAttnFwdSm90INS1_25CollectiveMainloopFwdSm90ILi2EN4cute5tupleIJNS5_1CILi1EEES8_S8_EEENS6_IJNS7_ILi64EEESA_SA_EEELi512ENS_6half_tEfNS_4arch4Sm90ELb0ELb1ELb0ELb0ELb0ELb0ELb0ELb0ELb0ELb1ELb0ELb0EEENS1_21CollectiveEpilogueFwdINS6_IJSA_NS7_ILi512EEESA_EEES9_SC_SE_Li256ELb0ELb1ELb0ELb0EEENS1_30DynamicPersistentTileSchedulerILi256ELi128ELb0ELb1ELb1EEEEEEEEEvNT_6ParamsE,"a",@progbits
	.sectionflags	@""
	.align	4
.nv.constant0._ZN7cutlass13device_kernelIN5flash11enable_sm90INS1_16FlashAttnFwdSm90INS1_25CollectiveMainloopFwdSm90ILi2EN4cute5tupleIJNS5_1CILi1EEES8_S8_EEENS6_IJNS7_ILi64EEESA_SA_EEELi512ENS_6half_tEfNS_4arch4Sm90ELb0ELb1ELb0ELb0ELb0ELb0ELb0ELb0ELb0ELb1ELb0ELb0EEENS1_21CollectiveEpilogueFwdINS6_IJSA_NS7_ILi512EEESA_EEES9_SC_SE_Li256ELb0ELb1ELb0ELb0EEENS1_30DynamicPersistentTileSchedulerILi256ELi128ELb0ELb1ELb1EEEEEEEEEvNT_6ParamsE:
	.zero		3584


//--------------------- .nv.constant0._ZN7cutlass13device_kernelIN5flash11enable_sm90INS1_16FlashAttnFwdSm90INS1_25CollectiveMainloopFwdSm90ILi2EN4cute5tupleIJNS5_1CILi1EEES8_S8_EEENS6_IJNS7_ILi64EEESA_SA_EEELi512ENS_6half_tEfNS_4arch4Sm90ELb0ELb1ELb0ELb0ELb0ELb0ELb1ELb0ELb0ELb1ELb0ELb0EEENS1_21CollectiveEpilogueFwdINS6_IJSA_NS7_ILi512EEESA_EEES9_SC_SE_Li256ELb0ELb1ELb0ELb0EEENS1_30DynamicPersistentTileSchedulerILi256ELi128ELb0ELb1ELb1EEEEEEEEEvNT_6ParamsE --------------------------
	.section	.nv.constant0._ZN7cutlass13device_kernelIN5flash11enable_sm90INS1_16FlashAttnFwdSm90INS1_25CollectiveMainloopFwdSm90ILi2EN4cute5tupleIJNS5_1CILi1EEES8_S8_EEENS6_IJNS7_ILi64EEESA_SA_EEELi512ENS_6half_tEfNS_4arch4Sm90ELb0ELb1ELb0ELb0ELb0ELb0ELb1ELb0ELb0ELb1ELb0ELb0EEENS1_21CollectiveEpilogueFwdINS6_IJSA_NS7_ILi512EEESA_EEES9_SC_SE_Li256ELb0ELb1ELb0ELb0EEENS1_30DynamicPersistentTileSchedulerILi256ELi128ELb0ELb1ELb1EEEEEEEEEvNT_6ParamsE,"a",@progbits
	.sectionflags	@""
	.align	4
.nv.constant0._ZN7cutlass13device_kernelIN5flash11enable_sm90INS1_16FlashAttnFwdSm90INS1_25CollectiveMainloopFwdSm90ILi2EN4cute5tupleIJNS5_1CILi1EEES8_S8_EEENS6_IJNS7_ILi64EEESA_SA_EEELi512ENS_6half_tEfNS_4arch4Sm90ELb0ELb1ELb0ELb0ELb0ELb0ELb1ELb0ELb0ELb1ELb0ELb0EEENS1_21CollectiveEpilogueFwdINS6_IJSA_NS7_ILi512EEESA_EEES9_SC_SE_Li256ELb0ELb1ELb0ELb0EEENS1_30DynamicPersistentTileSchedulerILi256ELi128ELb0ELb1ELb1EEEEEEEEEvNT_6ParamsE:
	.zero		3840


//--------------------- .nv.constant0._ZN7cutlass13device_kernelIN5flash11enable_sm90INS1_16FlashAttnFwdSm90INS1_25CollectiveMainloopFwdSm90ILi2EN4cute5tupleIJNS5_1CILi1EEES8_S8_EEENS6_IJNS7_ILi64EEESA_SA_EEELi512ENS_6half_tEfNS_4arch4Sm90ELb0ELb1ELb0ELb1ELb0ELb0ELb0ELb0ELb0ELb1ELb0ELb0EEENS1_21CollectiveEpilogueFwdINS6_IJSA_NS7_ILi512EEESA_EEES9_SC_SE_Li256ELb1ELb1ELb0ELb0EEENS1_36VarlenDynamicPersistentTileSchedulerILi64ELi64ELi256ELi128ELb0ELb1ELb1ELb1ELb0ELb1EEEEEEEEEvNT_6ParamsE --------------------------
	.section	.nv.constant0._ZN7cutlass13device_kernelIN5flash11enable_sm90INS1_16FlashAttnFwdSm90INS1_25CollectiveMainloopFwdSm90ILi2EN4cute5tupleIJNS5_1CILi1EEES8_S8_EEENS6_IJNS7_ILi64EEESA_SA_EEELi512ENS_6half_tEfNS_4arch4Sm90ELb0ELb1ELb0ELb1ELb0ELb0ELb0ELb0ELb0ELb1ELb0ELb0EEENS1_21CollectiveEpilogueFwdINS6_IJSA_NS7_ILi512EEESA_EEES9_SC_SE_Li256ELb1ELb1ELb0ELb0EEENS1_36VarlenDynamicPersistentTileSchedulerILi64ELi64ELi256ELi128ELb0ELb1ELb1ELb1ELb0ELb1EEEEEEEEEvNT_6ParamsE,"a",@progbits
	.sectionflags	@""
	.align	4
.nv.constant0._ZN7cutlass13device_kernelIN5flash11enable_sm90INS1_16FlashAttnFwdSm90INS1_25CollectiveMainloopFwdSm90ILi2EN4cute5tupleIJNS5_1CILi1EEES8_S8_EEENS6_IJNS7_ILi64EEESA_SA_EEELi512ENS_6half_tEfNS_4arch4Sm90ELb0ELb1ELb0ELb1ELb0ELb0ELb0ELb0ELb0ELb1ELb0ELb0EEENS1_21CollectiveEpilogueFwdINS6_IJSA_NS7_ILi512EEESA_EEES9_SC_SE_Li256ELb1ELb1ELb0ELb0EEENS1_36VarlenDynamicPersistentTileSchedulerILi64ELi64ELi256ELi128ELb0ELb1ELb1ELb1ELb0ELb1EEEEEEEEEvNT_6ParamsE:
	.zero		3584


//--------------------- .nv.constant0._ZN7cutlass13device_kernelIN5flash11enable_sm90INS1_16FlashAttnFwdSm90INS1_25CollectiveMainloopFwdSm90ILi2EN4cute5tupleIJNS5_1CILi1EEES8_S8_EEENS6_IJNS7_ILi64EEESA_SA_EEELi512ENS_6half_tEfNS_4arch4Sm90ELb0ELb1ELb0ELb1ELb0ELb1ELb0ELb0ELb0ELb1ELb0ELb0EEENS1_21CollectiveEpilogueFwdINS6_IJSA_NS7_ILi512EEESA_EEES9_SC_SE_Li256ELb1ELb1ELb0ELb0EEENS1_36VarlenDynamicPersistentTileSchedulerILi64ELi64ELi256ELi128ELb0ELb1ELb1ELb1ELb0ELb1EEEEEEEEEvNT_6ParamsE --------------------------
	.section	.nv.constant0._ZN7cutlass13device_kernelIN5flash11enable_sm90INS1_16FlashAttnFwdSm90INS1_25CollectiveMainloopFwdSm90ILi2EN4cute5tupleIJNS5_1CILi1EEES8_S8_EEENS6_IJNS7_ILi64EEESA_SA_EEELi512ENS_6half_tEfNS_4arch4Sm90ELb0ELb1ELb0ELb1ELb0ELb1ELb0ELb0ELb0ELb1ELb0ELb0EEENS1_21CollectiveEpilogueFwdINS6_IJSA_NS7_ILi512EEESA_EEES9_SC_SE_Li256ELb1ELb1ELb0ELb0EEENS1_36VarlenDynamicPersistentTileSchedulerILi64ELi64ELi256ELi128ELb0ELb1ELb1ELb1ELb0ELb1EEEEEEEEEvNT_6ParamsE,"a",@progbits
	.sectionflags	@""
	.align	4
.nv.constant0._ZN7cutlass13device_kernelIN5flash11enable_sm90INS1_16FlashAttnFwdSm90INS1_25CollectiveMainloopFwdSm90ILi2EN4cute5tupleIJNS5_1CILi1EEES8_S8_EEENS6_IJNS7_ILi64EEESA_SA_EEELi512ENS_6half_tEfNS_4arch4Sm90ELb0ELb1ELb0ELb1ELb0ELb1ELb0ELb0ELb0ELb1ELb0ELb0EEENS1_21CollectiveEpilogueFwdINS6_IJSA_NS7_ILi512EEESA_EEES9_SC_SE_Li256ELb1ELb1ELb0ELb0EEENS1_36VarlenDynamicPersistentTileSchedulerILi64ELi64ELi256ELi128ELb0ELb1ELb1ELb1ELb0ELb1EEEEEEEEEvNT_6ParamsE:
	.zero		3584


//--------------------- .nv.constant0._ZN7cutlass13device_kernelIN5flash11enable_sm90INS1_16FlashAttnFwdSm90INS1_25CollectiveMainloopFwdSm90ILi2EN4cute5tupleIJNS5_1CILi1EEES8_S8_EEENS6_IJNS7_ILi64EEESA_SA_EEELi512ENS_6half_tEfNS_4arch4Sm90ELb0ELb1ELb0ELb1ELb0ELb0ELb1ELb0ELb0ELb1ELb0ELb0EEENS1_21CollectiveEpilogueFwdINS6_IJSA_NS7_ILi512EEESA_EEES9_SC_SE_Li256ELb1ELb1ELb0ELb0EEENS1_36VarlenDynamicPersistentTileSchedulerILi64ELi64ELi256ELi128ELb0ELb1ELb1ELb1ELb0ELb1EEEEEEEEEvNT_6ParamsE --------------------------
	.section	.nv.constant0._ZN7cutlass13device_kernelIN5flash11enable_sm90INS1_16FlashAttnFwdSm90INS1_25CollectiveMainloopFwdSm90ILi2EN4cute5tupleIJNS5_1CILi1EEES8_S8_EEENS6_IJNS7_ILi64EEESA_SA_EEELi512ENS_6half_tEfNS_4arch4Sm90ELb0ELb1ELb0ELb1ELb0ELb0ELb1ELb0ELb0ELb1ELb0ELb0EEENS1_21CollectiveEpilogueFwdINS6_IJSA_NS7_ILi512EEESA_EEES9_SC_SE_Li256ELb1ELb1ELb0ELb0EEENS1_36VarlenDynamicPersistentTileSchedulerILi64ELi64ELi256ELi128ELb0ELb1ELb1ELb1ELb0ELb1EEEEEEEEEvNT_6ParamsE,"a",@progbits
	.sectionflags	@""
	.align	4
.nv.constant0._ZN7cutlass13device_kernelIN5flash11enable_sm90INS1_16FlashAttnFwdSm90INS1_25CollectiveMainloopFwdSm90ILi2EN4cute5tupleIJNS5_1CILi1EEES8_S8_EEENS6_IJNS7_ILi64EEESA_SA_EEELi512ENS_6half_tEfNS_4arch4Sm90ELb0ELb1ELb0ELb1ELb0ELb0ELb1ELb0ELb0ELb1ELb0ELb0EEENS1_21CollectiveEpilogueFwdINS6_IJSA_NS7_ILi512EEESA_EEES9_SC_SE_Li256ELb1ELb1ELb0ELb0EEENS1_36VarlenDynamicPersistentTileSchedulerILi64ELi64ELi256ELi128ELb0ELb1ELb1ELb1ELb0ELb1EEEEEEEEEvNT_6ParamsE:
	.zero		3840


//--------------------- .nv.constant0._ZN7cutlass13device_kernelIN5flash11enable_sm90INS1_16FlashAttnFwdSm90INS1_25CollectiveMainloopFwdSm90ILi2EN4cute5tupleIJNS5_1CILi1EEES8_S8_EEENS6_IJNS7_ILi64EEESA_SA_EEELi512ENS_6half_tEfNS_4arch4Sm90ELb0ELb1ELb0ELb1ELb0ELb1ELb1ELb0ELb0ELb1ELb0ELb0EEENS1_21CollectiveEpilogueFwdINS6_IJSA_NS7_ILi512EEESA_EEES9_SC_SE_Li256ELb1ELb1ELb0ELb0EEENS1_36VarlenDynamicPersistentTileSchedulerILi64ELi64ELi256ELi128ELb0ELb1ELb1ELb1ELb0ELb1EEEEEEEEEvNT_6ParamsE --------------------------
	.section	.nv.constant0._ZN7cutlass13device_kernelIN5flash11enable_sm90INS1_16FlashAttnFwdSm90INS1_25CollectiveMainloopFwdSm90ILi2EN4cute5tupleIJNS5_1CILi1EEES8_S8_EEENS6_IJNS7_ILi64EEESA_SA_EEELi512ENS_6half_tEfNS_4arch4Sm90ELb0ELb1ELb0ELb1ELb0ELb1ELb1ELb0ELb0ELb1ELb0ELb0EEENS1_21CollectiveEpilogueFwdINS6_IJSA_NS7_ILi512EEESA_EEES9_SC_SE_Li256ELb1ELb1ELb0ELb0EEENS1_36VarlenDynamicPersistentTileSchedulerILi64ELi64ELi256ELi128ELb0ELb1ELb1ELb1ELb0ELb1EEEEEEEEEvNT_6ParamsE,"a",@progbits
	.sectionflags	@""
	.align	4
.nv.constant0._ZN7cutlass13device_kernelIN5flash11enable_sm90INS1_16FlashAttnFwdSm90INS1_25CollectiveMainloopFwdSm90ILi2EN4cute5tupleIJNS5_1CILi1EEES8_S8_EEENS6_IJNS7_ILi64EEESA_SA_EEELi512ENS_6half_tEfNS_4arch4Sm90ELb0ELb1ELb0ELb1ELb0ELb1ELb1ELb0ELb0ELb1ELb0ELb0EEENS1_21CollectiveEpilogueFwdINS6_IJSA_NS7_ILi512EEESA_EEES9_SC_SE_Li256ELb1ELb1ELb0ELb0EEENS1_36VarlenDynamicPersistentTileSchedulerILi64ELi64ELi256ELi128ELb0ELb1ELb1ELb1ELb0ELb1EEEEEEEEEvNT_6ParamsE:
	.zero		3840


//--------------------- .nv.constant0._ZN7cutlass13device_kernelIN5flash11enable_sm90INS1_16FlashAttnFwdSm90INS1_25CollectiveMainloopFwdSm90ILi2EN4cute5tupleIJNS5_1CILi1EEES8_S8_EEENS6_IJNS7_ILi64EEESA_SA_EEELi512ENS_6half_tEfNS_4arch4Sm90ELb1ELb0ELb0ELb0ELb0ELb0ELb0ELb0ELb0ELb1ELb0ELb0EEENS1_21CollectiveEpilogueFwdINS6_IJSA_NS7_ILi512EEESA_EEES9_SC_SE_Li256ELb0ELb1ELb0ELb0EEENS1_30DynamicPersistentTileSchedulerILi256ELi128ELb0ELb1ELb1EEEEEEEEEvNT_6ParamsE --------------------------
	.section	.nv.constant0._ZN7cutlass13device_kernelIN5flash11enable_sm90INS1_16FlashAttnFwdSm90INS1_25CollectiveMainloopFwdSm90ILi2EN4cute5tupleIJNS5_1CILi1EEES8_S8_EEENS6_IJNS7_ILi64EEESA_SA_EEELi512ENS_6half_tEfNS_4arch4Sm90ELb1ELb0ELb0ELb0ELb0ELb0ELb0ELb0ELb0ELb1ELb0ELb0EEENS1_21CollectiveEpilogueFwdINS6_IJSA_NS7_ILi512EEESA_EEES9_SC_SE_Li256ELb0ELb1ELb0ELb0EEENS1_30DynamicPersistentTileSchedulerILi256ELi128ELb0ELb1ELb1EEEEEEEEEvNT_6ParamsE,"a",@progbits
	.sectionflags	@""
	.align	4
.nv.constant0._ZN7cutlass13device_kernelIN5flash11enable_sm90INS1_16FlashAttnFwdSm90INS1_25CollectiveMainloopFwdSm90ILi2EN4cute5tupleIJNS5_1CILi1EEES8_S8_EEENS6_IJNS7_ILi64EEESA_SA_EEELi512ENS_6half_tEfNS_4arch4Sm90ELb1ELb0ELb0ELb0ELb0ELb0ELb0ELb0ELb0ELb1ELb0ELb0EEENS1_21CollectiveEpilogueFwdINS6_IJSA_NS7_ILi512EEESA_EEES9_SC_SE_Li256ELb0ELb1ELb0ELb0EEENS1_30DynamicPersistentTileSchedulerILi256ELi128ELb0ELb1ELb1EEEEEEEEEvNT_6ParamsE:
	.zero		3584


//--------------------- .nv.constant0._ZN7cutlass13device_kernelIN5flash11enable_sm90INS1_16FlashAttnFwdSm90INS1_25CollectiveMainloopFwdSm90ILi2EN4cute5tupleIJNS5_1CILi1EEES8_S8_EEENS6_IJNS7_ILi64EEESA_SA_EEELi512ENS_6half_tEfNS_4arch4Sm90ELb1ELb0ELb0ELb0ELb0ELb0ELb1ELb0ELb0ELb1ELb0ELb0EEENS1_21CollectiveEpilogueFwdINS6_IJSA_NS7_ILi512EEESA_EEES9_SC_SE_Li256ELb0ELb1ELb0ELb0EEENS1_30DynamicPersistentTileSchedulerILi256ELi128ELb0ELb1ELb1EEEEEEEEEvNT_6ParamsE --------------------------
	.section	.nv.constant0._ZN7cutlass13device_kernelIN5flash11enable_sm90INS1_16FlashAttnFwdSm90INS1_25CollectiveMainloopFwdSm90ILi2EN4cute5tupleIJNS5_1CILi1EEES8_S8_EEENS6_IJNS7_ILi64EEESA_SA_EEELi512ENS_6half_tEfNS_4arch4Sm90ELb1ELb0ELb0ELb0ELb0ELb0ELb1ELb0ELb0ELb1ELb0ELb0EEENS1_21CollectiveEpilogueFwdINS6_IJSA_NS7_ILi512EEESA_EEES9_SC_SE_Li256ELb0ELb1ELb0ELb0EEENS1_30DynamicPersistentTileSchedulerILi256ELi128ELb0ELb1ELb1EEEEEEEEEvNT_6ParamsE,"a",@progbits
	.sectionflags	@""
	.align	4
.nv.constant0._ZN7cutlass13device_kernelIN5flash11enable_sm90INS1_16FlashAttnFwdSm90INS1_25CollectiveMainloopFwdSm90ILi2EN4cute5tupleIJNS5_1CILi1EEES8_S8_EEENS6_IJNS7_ILi64EEESA_SA_EEELi512ENS_6half_tEfNS_4arch4Sm90ELb1ELb0ELb0ELb0ELb0ELb0ELb1ELb0ELb0ELb1ELb0ELb0EEENS1_21CollectiveEpilogueFwdINS6_IJSA_NS7_ILi512EEESA_EEES9_SC_SE_Li256ELb0ELb1ELb0ELb0EEENS1_30DynamicPersistentTileSchedulerILi256ELi128ELb0ELb1ELb1EEEEEEEEEvNT_6ParamsE:
	.zero		3840


//--------------------- .nv.constant0._ZN7cutlass13device_kernelIN5flash11enable_sm90INS1_16FlashAttnFwdSm90INS1_25CollectiveMainloopFwdSm90ILi2EN4cute5tupleIJNS5_1CILi1EEES8_S8_EEENS6_IJNS7_ILi64EEESA_SA_EEELi512ENS_6half_tEfNS_4arch4Sm90ELb1ELb0ELb0ELb1ELb0ELb0ELb0ELb0ELb0ELb1ELb0ELb0EEENS1_21CollectiveEpilogueFwdINS6_IJSA_NS7_ILi512EEESA_EEES9_SC_SE_Li256ELb1ELb1ELb0ELb0EEENS1_36VarlenDynamicPersistentTileSchedulerILi64ELi64ELi256ELi128ELb0ELb1ELb1ELb1ELb1ELb1EEEEEEEEEvNT_6ParamsE --------------------------
	.section	.nv.constant0._ZN7cutlass13device_kernelIN5flash11enable_sm90INS1_16FlashAttnFwdSm90INS1_25CollectiveMainloopFwdSm90ILi2EN4cute5tupleIJNS5_1CILi1EEES8_S8_EEENS6_IJNS7_ILi64EEESA_SA_EEELi512ENS_6half_tEfNS_4arch4Sm90ELb1ELb0ELb0ELb1ELb0ELb0ELb0ELb0ELb0ELb1ELb0ELb0EEENS1_21CollectiveEpilogueFwdINS6_IJSA_NS7_ILi512EEESA_EEES9_SC_SE_Li256ELb1ELb1ELb0ELb0EEENS1_36VarlenDynamicPersistentTileSchedulerILi64ELi64ELi256ELi128ELb0ELb1ELb1ELb1ELb1ELb1EEEEEEEEEvNT_6ParamsE,"a",@progbits
	.sectionflags	@""
	.align	4
.nv.constant0._ZN7cutlass13device_kernelIN5flash11enable_sm90INS1_16FlashAttnFwdSm90INS1_25CollectiveMainloopFwdSm90ILi2EN4cute5tupleIJNS5_1CILi1EEES8_S8_EEENS6_IJNS7_ILi64EEESA_SA_EEELi512ENS_6half_tEfNS_4arch4Sm90ELb1ELb0ELb0ELb1ELb0ELb0ELb0ELb0ELb0ELb1ELb0ELb0EEENS1_21CollectiveEpilogueFwdINS6_IJSA_NS7_ILi512EEESA_EEES9_SC_SE_Li256ELb1ELb1ELb0ELb0EEENS1_36VarlenDynamicPersistentTileSchedulerILi64ELi64ELi256ELi128ELb0ELb1ELb1ELb1ELb1ELb1EEEEEEEEEvNT_6ParamsE:
	.zero		3584


//--------------------- .nv.constant0._ZN7cutlass13device_kernelIN5flash11enable_sm90INS1_16FlashAttnFwdSm90INS1_25CollectiveMainloopFwdSm90ILi2EN4cute5tupleIJNS5_1CILi1EEES8_S8_EEENS6_IJNS7_ILi64EEESA_SA_EEELi512ENS_6half_tEfNS_4arch4Sm90ELb1ELb0ELb0ELb1ELb0ELb1ELb0ELb0ELb0ELb1ELb0ELb0EEENS1_21CollectiveEpilogueFwdINS6_IJSA_NS7_ILi512EEESA_EEES9_SC_SE_Li256ELb1ELb1ELb0ELb0EEENS1_36VarlenDynamicPersistentTileSchedulerILi64ELi64ELi256ELi128ELb0ELb1ELb1ELb1ELb1ELb1EEEEEEEEEvNT_6ParamsE --------------------------
	.section	.nv.constant0._ZN7cutlass13device_kernelIN5flash11enable_sm90INS1_16FlashAttnFwdSm90INS1_25CollectiveMainloopFwdSm90ILi2EN4cute5tupleIJNS5_1CILi1EEES8_S8_EEENS6_IJNS7_ILi64EEESA_SA_EEELi512ENS_6half_tEfNS_4arch4Sm90ELb1ELb0ELb0ELb1ELb0ELb1ELb0ELb0ELb0ELb1ELb0ELb0EEENS1_21CollectiveEpilogueFwdINS6_IJSA_NS7_ILi512EEESA_EEES9_SC_SE_Li256ELb1ELb1ELb0ELb0EEENS1_36VarlenDynamicPersistentTileSchedulerILi64ELi64ELi256ELi128ELb0ELb1ELb1ELb1ELb1ELb1EEEEEEEEEvNT_6ParamsE,"a",@progbits
	.sectionflags	@""
	.align	4
.nv.constant0._ZN7cutlass13device_kernelIN5flash11enable_sm90INS1_16FlashAttnFwdSm90INS1_25CollectiveMainloopFwdSm90ILi2EN4cute5tupleIJNS5_1CILi1EEES8_S8_EEENS6_IJNS7_ILi64EEESA_SA_EEELi512ENS_6half_tEfNS_4arch4Sm90ELb1ELb0ELb0ELb1ELb0ELb1ELb0ELb0ELb0ELb1ELb0ELb0EEENS1_21CollectiveEpilogueFwdINS6_IJSA_NS7_ILi512EEESA_EEES9_SC_SE_Li256ELb1ELb1ELb0ELb0EEENS1_36VarlenDynamicPersistentTileSchedulerILi64ELi64ELi256ELi128ELb0ELb1ELb1ELb1ELb1ELb1EEEEEEEEEvNT_6ParamsE:
	.zero		3584


//--------------------- .nv.constant0._ZN7cutlass13device_kernelIN5flash11enable_sm90INS1_16FlashAttnFwdSm90INS1_25CollectiveMainloopFwdSm90ILi2EN4cute5tupleIJNS5_1CILi1EEES8_S8_EEENS6_IJNS7_ILi64EEESA_SA_EEELi512ENS_6half_tEfNS_4arch4Sm90ELb1ELb0ELb0ELb1ELb0ELb0ELb1ELb0ELb0ELb1ELb0ELb0EEENS1_21CollectiveEpilogueFwdINS6_IJSA_NS7_ILi512EEESA_EEES9_SC_SE_Li256ELb1ELb1ELb0ELb0EEENS1_36VarlenDynamicPersistentTileSchedulerILi64ELi64ELi256ELi128ELb0ELb1ELb1ELb1ELb1ELb1EEEEEEEEEvNT_6ParamsE --------------------------
	.section	.nv.constant0._ZN7cutlass13device_kernelIN5flash11enable_sm90INS1_16FlashAttnFwdSm90INS1_25CollectiveMainloopFwdSm90ILi2EN4cute5tupleIJNS5_1CILi1EEES8_S8_EEENS6_IJNS7_ILi64EEESA_SA_EEELi512ENS_6half_tEfNS_4arch4Sm90ELb1ELb0ELb0ELb1ELb0ELb0ELb1ELb0ELb0ELb1ELb0ELb0EEENS1_21CollectiveEpilogueFwdINS6_IJSA_NS7_ILi512EEESA_EEES9_SC_SE_Li256ELb1ELb1ELb0ELb0EEENS1_36VarlenDynamicPersistentTileSchedulerILi64ELi64ELi256ELi128ELb0ELb1ELb1ELb1ELb1ELb1EEEEEEEEEvNT_6ParamsE,"a",@progbits
	.sectionflags	@""
	.align	4
.nv.constant0._ZN7cutlass13device_kernelIN5flash11enable_sm90INS1_16FlashAttnFwdSm90INS1_25CollectiveMainloopFwdSm90ILi2EN4cute5tupleIJNS5_1CILi1EEES8_S8_EEENS6_IJNS7_ILi64EEESA_SA_EEELi512ENS_6half_tEfNS_4arch4Sm90ELb1ELb0ELb0ELb1ELb0ELb0ELb1ELb0ELb0ELb1ELb0ELb0EEENS1_21CollectiveEpilogueFwdINS6_IJSA_NS7_ILi512EEESA_EEES9_SC_SE_Li256ELb1ELb1ELb0ELb0EEENS1_36VarlenDynamicPersistentTileSchedulerILi64ELi64ELi256ELi128ELb0ELb1ELb1ELb1ELb1ELb1EEEEEEEEEvNT_6ParamsE:
	.zero		3840


//--------------------- .nv.constant0._ZN7cutlass13device_kernelIN5flash11enable_sm90INS1_16FlashAttnFwdSm90INS1_25CollectiveMainloopFwdSm90ILi2EN4cute5tupleIJNS5_1CILi1EEES8_S8_EEENS6_IJNS7_ILi64EEESA_SA_EEELi512ENS_6half_tEfNS_4arch4Sm90ELb1ELb0ELb0ELb1ELb0ELb1ELb1ELb0ELb0ELb1ELb0ELb0EEENS1_21CollectiveEpilogueFwdINS6_IJSA_NS7_ILi512EEESA_EEES9_SC_SE_Li256ELb1ELb1ELb0ELb0EEENS1_36VarlenDynamicPersistentTileSchedulerILi64ELi64ELi256ELi128ELb0ELb1ELb1ELb1ELb1ELb1EEEEEEEEEvNT_6ParamsE --------------------------
	.section	.nv.constant0._ZN7cutlass13device_kernelIN5flash11enable_sm90INS1_16FlashAttnFwdSm90INS1_25CollectiveMainloopFwdSm90ILi2EN4cute5tupleIJNS5_1CILi1EEES8_S8_EEENS6_IJNS7_ILi64EEESA_SA_EEELi512ENS_6half_tEfNS_4arch4Sm90ELb1ELb0ELb0ELb1ELb0ELb1ELb1ELb0ELb0ELb1ELb0ELb0EEENS1_21CollectiveEpilogueFwdINS6_IJSA_NS7_ILi512EEESA_EEES9_SC_SE_Li256ELb1ELb1ELb0ELb0EEENS1_36VarlenDynamicPersistentTileSchedulerILi64ELi64ELi256ELi128ELb0ELb1ELb1ELb1ELb1ELb1EEEEEEEEEvNT_6ParamsE,"a",@progbits
	.sectionflags	@""
	.align	4
.nv.constant0._ZN7cutlass13device_kernelIN5flash11enable_sm90INS1_16FlashAttnFwdSm90INS1_25CollectiveMainloopFwdSm90ILi2EN4cute5tupleIJNS5_1CILi1EEES8_S8_EEENS6_IJNS7_ILi64EEESA_SA_EEELi512ENS_6half_tEfNS_4arch4Sm90ELb1ELb0ELb0ELb1ELb0ELb1ELb1ELb0ELb0ELb1ELb0ELb0EEENS1_21CollectiveEpilogueFwdINS6_IJSA_NS7_ILi512EEESA_EEES9_SC_SE_Li256ELb1ELb1ELb0ELb0EEENS1_36VarlenDynamicPersistentTileSchedulerILi64ELi64ELi256ELi128ELb0ELb1ELb1ELb1ELb1ELb1EEEEEEEEEvNT_6ParamsE:
	.zero		3840


//--------------------- .nv.constant0._ZN7cutlass13device_kernelIN5flash11enable_sm90INS1_16FlashAttnFwdSm90INS1_25CollectiveMainloopFwdSm90ILi2EN4cute5tupleIJNS5_1CILi1EEES8_S8_EEENS6_IJNS7_ILi128EEENS7_ILi96EEENS7_ILi64EEEEEELi256ENS_6half_tEfNS_4arch4Sm90ELb0ELb0ELb0ELb0ELb0ELb0ELb0ELb1ELb0ELb1ELb0ELb0EEENS1_21CollectiveEpilogueFwdINS6_IJSA_NS7_ILi256EEESB_EEES9_SE_SG_Li256ELb0ELb1ELb0ELb0EEENS1_29StaticPersistentTileSchedulerILb0EEEEEEEEEvNT_6ParamsE --------------------------
	.section	.nv.constant0._ZN7cutlass13device_kernelIN5flash11enable_sm90INS1_16FlashAttnFwdSm90INS1_25CollectiveMainloopFwdSm90ILi2EN4cute5tupleIJNS5_1CILi1EEES8_S8_EEENS6_IJNS7_ILi128EEENS7_ILi96EEENS7_ILi64EEEEEELi256ENS_6half_tEfNS_4arch4Sm90ELb0ELb0ELb0ELb0ELb0ELb0ELb0ELb1ELb0ELb1ELb0ELb0EEENS1_21CollectiveEpilogueFwdINS6_IJSA_NS7_ILi256EEESB_EEES9_SE_SG_Li256ELb0ELb1ELb0ELb0EEENS1_29StaticPersistentTileSchedulerILb0EEEEEEEEEvNT_6ParamsE,"a",@progbits
	.sectionflags	@""
	.align	4
.nv.constant0._ZN7cutlass13device_kernelIN5flash11enable_sm90INS1_16FlashAttnFwdSm90INS1_25CollectiveMainloopFwdSm90ILi2EN4cute5tupleIJNS5_1CILi1EEES8_S8_EEENS6_IJNS7_ILi128EEENS7_ILi96EEENS7_ILi64EEEEEELi256ENS_6half_tEfNS_4arch4Sm90ELb0ELb0ELb0ELb0ELb0ELb0ELb0ELb1ELb0ELb1ELb0ELb0EEENS1_21CollectiveEpilogueFwdINS6_IJSA_NS7_ILi256EEESB_EEES9_SE_SG_Li256ELb0ELb1ELb0ELb0EEENS1_29StaticPersistentTileSchedulerILb0EEEEEEEEEvNT_6ParamsE:
	.zero		3456


//--------------------- .nv.constant0._ZN7cutlass13device_kernelIN5flash11enable_sm90INS1_16FlashAttnFwdSm90INS1_25CollectiveMainloopFwdSm90ILi2EN4cute5tupleIJNS5_1CILi1EEES8_S8_EEENS6_IJNS7_ILi128EEENS7_ILi96EEENS7_ILi64EEEEEELi256ENS_6half_tEfNS_4arch4Sm90ELb0ELb0ELb0ELb0ELb0ELb0ELb1ELb1ELb0ELb1ELb0ELb0EEENS1_21CollectiveEpilogueFwdINS6_IJSA_NS7_ILi256EEESB_EEES9_SE_SG_Li256ELb0ELb1ELb0ELb0EEENS1_29StaticPersistentTileSchedulerILb0EEEEEEEEEvNT_6ParamsE --------------------------
	.section	.nv.constant0._ZN7cutlass13device_kernelIN5flash11enable_sm90INS1_16FlashAttnFwdSm90INS1_25CollectiveMainloopFwdSm90ILi2EN4cute5tupleIJNS5_1CILi1EEES8_S8_EEENS6_IJNS7_ILi128EEENS7_ILi96EEENS7_ILi64EEEEEELi256ENS_6half_tEfNS_4arch4Sm90ELb0ELb0ELb0ELb0ELb0ELb0ELb1ELb1ELb0ELb1ELb0ELb0EEENS1_21CollectiveEpilogueFwdINS6_IJSA_NS7_ILi256EEESB_EEES9_SE_SG_Li256ELb0ELb1ELb0ELb0EEENS1_29StaticPersistentTileSchedulerILb0EEEEEEEEEvNT_6ParamsE,"a",@progbits
	.sectionflags	@""
	.align	4
.nv.constant0._ZN7cutlass13device_kernelIN5flash11enable_sm90INS1_16FlashAttnFwdSm90INS1_25CollectiveMainloopFwdSm90ILi2EN4cute5tupleIJNS5_1CILi1EEES8_S8_EEENS6_IJNS7_ILi128EEENS7_ILi96EEENS7_ILi64EEEEEELi256ENS_6half_tEfNS_4arch4Sm90ELb0ELb0ELb0ELb0ELb0ELb0ELb1ELb1ELb0ELb1ELb0ELb0EEENS1_21CollectiveEpilogueFwdINS6_IJSA_NS7_ILi256EEESB_EEES9_SE_SG_Li256ELb0ELb1ELb0ELb0EEENS1_29StaticPersistentTileSchedulerILb0EEEEEEEEEvNT_6ParamsE:
	.zero		3712


//--------------------- .nv.constant0._ZN7cutlass13device_kernelIN5flash11enable_sm90INS1_16FlashAttnFwdSm90INS1_25CollectiveMainloopFwdSm90ILi2EN4cute5tupleIJNS5_1CILi1EEES8_S8_EEENS6_IJNS7_ILi128EEENS7_ILi96EEENS7_ILi64EEEEEELi256ENS_6half_tEfNS_4arch4Sm90ELb0ELb0ELb0ELb1ELb0ELb0ELb0ELb1ELb0ELb1ELb0ELb0EEENS1_21CollectiveEpilogueFwdINS6_IJSA_NS7_ILi256EEESB_EEES9_SE_SG_Li256ELb1ELb1ELb0ELb0EEENS1_36VarlenDynamicPersistentTileSchedulerILi128ELi96ELi256ELi128ELb0ELb1ELb1ELb0ELb1ELb1EEEEEEEEEvNT_6ParamsE --------------------------
	.section	.nv.constant0._ZN7cutlass13device_kernelIN5flash11enable_sm90INS1_16FlashAttnFwdSm90INS1_25CollectiveMainloopFwdSm90ILi2EN4cute5tupleIJNS5_1CILi1EEES8_S8_EEENS6_IJNS7_ILi128EEENS7_ILi96EEENS7_ILi64EEEEEELi256ENS_6half_tEfNS_4arch4Sm90ELb0ELb0ELb0ELb1ELb0ELb0ELb0ELb1ELb0ELb1ELb0ELb0EEENS1_21CollectiveEpilogueFwdINS6_IJSA_NS7_ILi256EEESB_EEES9_SE_SG_Li256ELb1ELb1ELb0ELb0EEENS1_36VarlenDynamicPersistentTileSchedulerILi128ELi96ELi256ELi128ELb0ELb1ELb1ELb0ELb1ELb1EEEEEEEEEvNT_6ParamsE,"a",@progbits
	.sectionflags	@""
	.align	4
.nv.constant0._ZN7cutlass13device_kernelIN5flash11enable_sm90INS1_16FlashAttnFwdSm90INS1_25CollectiveMainloopFwdSm90ILi2EN4cute5tupleIJNS5_1CILi1EEES8_S8_EEENS6_IJNS7_ILi128EEENS7_ILi96EEENS7_ILi64EEEEEELi256ENS_6half_tEfNS_4arch4Sm90ELb0ELb0ELb0ELb1ELb0ELb0ELb0ELb1ELb0ELb1ELb0ELb0EEENS1_21CollectiveEpilogueFwdINS6_IJSA_NS7_ILi256EEESB_EEES9_SE_SG_Li256ELb1ELb1ELb0ELb0EEENS1_36VarlenDynamicPersistentTileSchedulerILi128ELi96ELi256ELi128ELb0ELb1ELb1ELb0ELb1ELb1EEEEEEEEEvNT_6ParamsE:
	.zero		3584


//--------------------- .nv.constant0._ZN7cutlass13device_kernelIN5flash11enable_sm90INS1_16FlashAttnFwdSm90INS1_25CollectiveMainloopFwdSm90ILi2EN4cute5tupleIJNS5_1CILi1EEES8_S8_EEENS6_IJNS7_ILi128EEENS7_ILi96EEENS7_ILi64EEEEEELi256ENS_6half_tEfNS_4arch4Sm90ELb0ELb0ELb0ELb1ELb0ELb1ELb0ELb1ELb0ELb1ELb0ELb0EEENS1_21CollectiveEpilogueFwdINS6_IJSA_NS7_ILi256EEESB_EEES9_SE_SG_Li256ELb1ELb1ELb0ELb0EEENS1_36VarlenDynamicPersistentTileSchedulerILi128ELi96ELi256ELi128ELb0ELb1ELb1ELb0ELb1ELb1EEEEEEEEEvNT_6ParamsE --------------------------
	.section	.nv.constant0._ZN7cutlass13device_kernelIN5flash11enable_sm90INS1_16FlashAttnFwdSm90INS1_25CollectiveMainloopFwdSm90ILi2EN4cute5tupleIJNS5_1CILi1EEES8_S8_EEENS6_IJNS7_ILi128EEENS7_ILi96EEENS7_ILi64EEEEEELi256ENS_6half_tEfNS_4arch4Sm90ELb0ELb0ELb0ELb1ELb0ELb1ELb0ELb1ELb0ELb1ELb0ELb0EEENS1_21CollectiveEpilogueFwdINS6_IJSA_NS7_ILi256EEESB_EEES9_SE_SG_Li256ELb1ELb1ELb0ELb0EEENS1_36VarlenDynamicPersistentTileSchedulerILi128ELi96ELi256ELi128ELb0ELb1ELb1ELb0ELb1ELb1EEEEEEEEEvNT_6ParamsE,"a",@progbits
	.sectionflags	@""
	.align	4
.nv.constant0._ZN7cutlass13device_kernelIN5flash11enable_sm90INS1_16FlashAttnFwdSm90INS1_25CollectiveMainloopFwdSm90ILi2EN4cute5tupleIJNS5_1CILi1EEES8_S8_EEENS6_IJNS7_ILi128EEENS7_ILi96EEENS7_ILi64EEEEEELi256ENS_6half_tEfNS_4arch4Sm90ELb0ELb0ELb0ELb1ELb0ELb1ELb0ELb1ELb0ELb1ELb0ELb0EEENS1_21CollectiveEpilogueFwdINS6_IJSA_NS7_ILi256EEESB_EEES9_SE_SG_Li256ELb1ELb1ELb0ELb0EEENS1_36VarlenDynamicPersistentTileSchedulerILi128ELi96ELi256ELi128ELb0ELb1ELb1ELb0ELb1ELb1EEEEEEEEEvNT_6ParamsE:
	.zero		3584


//--------------------- .nv.constant0._ZN7cutlass13device_kernelIN5flash11enable_sm90INS1_16FlashAttnFwdSm90INS1_25CollectiveMainloopFwdSm90ILi2EN4cute5tupleIJNS5_1CILi1EEES8_S8_EEENS6_IJNS7_ILi128EEENS7_ILi96EEENS7_ILi64EEEEEELi256ENS_6half_tEfNS_4arch4Sm90ELb0ELb0ELb0ELb1ELb0ELb0ELb1ELb1ELb0ELb1ELb0ELb0EEENS1_21CollectiveEpilogueFwdINS6_IJSA_NS7_ILi256EEESB_EEES9_SE_SG_Li256ELb1ELb1ELb0ELb0EEENS1_36VarlenDynamicPersistentTileSchedulerILi128ELi96ELi256ELi128ELb0ELb1ELb1ELb0ELb1ELb1EEEEEEEEEvNT_6ParamsE --------------------------
	.section	.nv.constant0._ZN7cutlass13device_kernelIN5flash11enable_sm90INS1_16FlashAttnFwdSm90INS1_25CollectiveMainloopFwdSm90ILi2EN4cute5tupleIJNS5_1CILi1EEES8_S8_EEENS6_IJNS7_ILi128EEENS7_ILi96EEENS7_ILi64EEEEEELi256ENS_6half_tEfNS_4arch4Sm90ELb0ELb0ELb0ELb1ELb0ELb0ELb1ELb1ELb0ELb1ELb0ELb0EEENS1_21CollectiveEpilogueFwdINS6_IJSA_NS7_ILi256EEESB_EEES9_SE_SG_Li256ELb1ELb1ELb0ELb0EEENS1_36VarlenDynamicPersistentTileSchedulerILi128ELi96ELi256ELi128ELb0ELb1ELb1ELb0ELb1ELb1EEEEEEEEEvNT_6ParamsE,"a",@progbits
	.sectionflags	@""
	.align	4
.nv.constant0._ZN7cutlass13device_kernelIN5flash11enable_sm90INS1_16FlashAttnFwdSm90INS1_25CollectiveMainloopFwdSm90ILi2EN4cute5tupleIJNS5_1CILi1EEES8_S8_EEENS6_IJNS7_ILi128EEENS7_ILi96EEENS7_ILi64EEEEEELi256ENS_6half_tEfNS_4arch4Sm90ELb0ELb0ELb0ELb1ELb0ELb0ELb1ELb1ELb0ELb1ELb0ELb0EEENS1_21CollectiveEpilogueFwdINS6_IJSA_NS7_ILi256EEESB_EEES9_SE_SG_Li256ELb1ELb1ELb0ELb0EEENS1_36VarlenDynamicPersistentTileSchedulerILi128ELi96ELi256ELi128ELb0ELb1ELb1ELb0ELb1ELb1EEEEEEEEEvNT_6ParamsE:
	.zero		3840


//--------------------- .nv.constant0._ZN7cutlass13device_kernelIN5flash11enable_sm90INS1_16FlashAttnFwdSm90INS1_25CollectiveMainloopFwdSm90ILi2EN4cute5tupleIJNS5_1CILi1EEES8_S8_EEENS6_IJNS7_ILi128EEENS7_ILi96EEENS7_ILi64EEEEEELi256ENS_6half_tEfNS_4arch4Sm90ELb0ELb0ELb0ELb1ELb0ELb1ELb1ELb1ELb0ELb1ELb0ELb0EEENS1_21CollectiveEpilogueFwdINS6_IJSA_NS7_ILi256EEESB_EEES9_SE_SG_Li256ELb1ELb1ELb0ELb0EEENS1_36VarlenDynamicPersistentTileSchedulerILi128ELi96ELi256ELi128ELb0ELb1ELb1ELb0ELb1ELb1EEEEEEEEEvNT_6ParamsE --------------------------
	.section	.nv.constant0._ZN7cutlass13device_kernelIN5flash11enable_sm90INS1_16FlashAttnFwdSm90INS1_25CollectiveMainloopFwdSm90ILi2EN4cute5tupleIJNS5_1CILi1EEES8_S8_EEENS6_IJNS7_ILi128EEENS7_ILi96EEENS7_ILi64EEEEEELi256ENS_6half_tEfNS_4arch4Sm90ELb0ELb0ELb0ELb1ELb0ELb1ELb1ELb1ELb0ELb1ELb0ELb0EEENS1_21CollectiveEpilogueFwdINS6_IJSA_NS7_ILi256EEESB_EEES9_SE_SG_Li256ELb1ELb1ELb0ELb0EEENS1_36VarlenDynamicPersistentTileSchedulerILi128ELi96ELi256ELi128ELb0ELb1ELb1ELb0ELb1ELb1EEEEEEEEEvNT_6ParamsE,"a",@progbits
	.sectionflags	@""
	.align	4
.nv.constant0._ZN7cutlass13device_kernelIN5flash11enable_sm90INS1_16FlashAttnFwdSm90INS1_25CollectiveMainloopFwdSm90ILi2EN4cute5tupleIJNS5_1CILi1EEES8_S8_EEENS6_IJNS7_ILi128EEENS7_ILi96EEENS7_ILi64EEEEEELi256ENS_6half_tEfNS_4arch4Sm90ELb0ELb0ELb0ELb1ELb0ELb1ELb1ELb1ELb0ELb1ELb0ELb0EEENS1_21CollectiveEpilogueFwdINS6_IJSA_NS7_ILi256EEESB_EEES9_SE_SG_Li256ELb1ELb1ELb0ELb0EEENS1_36VarlenDynamicPersistentTileSchedulerILi128ELi96ELi256ELi128ELb0ELb1ELb1ELb0ELb1ELb1EEEEEEEEEvNT_6ParamsE:
	.zero		3840


//--------------------- .nv.constant0._ZN7cutlass13device_kernelIN5flash11enable_sm90INS1_16FlashAttnFwdSm90INS1_25CollectiveMainloopFwdSm90ILi2EN4cute5tupleIJNS5_1CILi1EEES8_S8_EEENS6_IJNS7_ILi128EEENS7_ILi96EEENS7_ILi64EEEEEELi256ENS_6half_tEfNS_4arch4Sm90ELb0ELb1ELb0ELb0ELb0ELb0ELb0ELb1ELb0ELb1ELb0ELb0EEENS1_21CollectiveEpilogueFwdINS6_IJSA_NS7_ILi256EEESB_EEES9_SE_SG_Li256ELb0ELb1ELb0ELb0EEENS1_30DynamicPersistentTileSchedulerILi256ELi128ELb0ELb1ELb1EEEEEEEEEvNT_6ParamsE --------------------------
	.section	.nv.constant0._ZN7cutlass13device_kernelIN5flash11enable_sm90INS1_16FlashAttnFwdSm90INS1_25CollectiveMainloopFwdSm90ILi2EN4cute5tupleIJNS5_1CILi1EEES8_S8_EEENS6_IJNS7_ILi128EEENS7_ILi96EEENS7_ILi64EEEEEELi256ENS_6half_tEfNS_4arch4Sm90ELb0ELb1ELb0ELb0ELb0ELb0ELb0ELb1ELb0ELb1ELb0ELb0EEENS1_21CollectiveEpilogueFwdINS6_IJSA_NS7_ILi256EEESB_EEES9_SE_SG_Li256ELb0ELb1ELb0ELb0EEENS1_30DynamicPersistentTileSchedulerILi256ELi128ELb0ELb1ELb1EEEEEEEEEvNT_6ParamsE,"a",@progbits
	.sectionflags	@""
	.align	4
.nv.constant0._ZN7cutlass13device_kernelIN5flash11enable_sm90INS1_16FlashAttnFwdSm90INS1_25CollectiveMainloopFwdSm90ILi2EN4cute5tupleIJNS5_1CILi1EEES8_S8_EEENS6_IJNS7_ILi128EEENS7_ILi96EEENS7_ILi64EEEEEELi256ENS_6half_tEfNS_4arch4Sm90ELb0ELb1ELb0ELb0ELb0ELb0ELb0ELb1ELb0ELb1ELb0ELb0EEENS1_21CollectiveEpilogueFwdINS6_IJSA_NS7_ILi256EEESB_EEES9_SE_SG_Li256ELb0ELb1ELb0ELb0EEENS1_30DynamicPersistentTileSchedulerILi256ELi128ELb0ELb1ELb1EEEEEEEEEvNT_6ParamsE:
	.zero		3584


//--------------------- .nv.constant0._ZN7cutlass13device_kernelIN5flash11enable_sm90INS1_16FlashAttnFwdSm90INS1_25CollectiveMainloopFwdSm90ILi2EN4cute5tupleIJNS5_1CILi1EEES8_S8_EEENS6_IJNS7_ILi128EEENS7_ILi96EEENS7_ILi64EEEEEELi256ENS_6half_tEfNS_4arch4Sm90ELb0ELb1ELb0ELb0ELb0ELb0ELb1ELb1ELb0ELb1ELb0ELb0EEENS1_21CollectiveEpilogueFwdINS6_IJSA_NS7_ILi256EEESB_EEES9_SE_SG_Li256ELb0ELb1ELb0ELb0EEENS1_30DynamicPersistentTileSchedulerILi256ELi128ELb0ELb1ELb1EEEEEEEEEvNT_6ParamsE --------------------------
	.section	.nv.constant0._ZN7cutlass13device_kernelIN5flash11enable_sm90INS1_16FlashAttnFwdSm90INS1_25CollectiveMainloopFwdSm90ILi2EN4cute5tupleIJNS5_1CILi1EEES8_S8_EEENS6_IJNS7_ILi128EEENS7_ILi96EEENS7_ILi64EEEEEELi256ENS_6half_tEfNS_4arch4Sm90ELb0ELb1ELb0ELb0ELb0ELb0ELb1ELb1ELb0ELb1ELb0ELb0EEENS1_21CollectiveEpilogueFwdINS6_IJSA_NS7_ILi256EEESB_EEES9_SE_SG_Li256ELb0ELb1ELb0ELb0EEENS1_30DynamicPersistentTileSchedulerILi256ELi128ELb0ELb1ELb1EEEEEEEEEvNT_6ParamsE,"a",@progbits
	.sectionflags	@""
	.align	4
.nv.constant0._ZN7cutlass13device_kernelIN5flash11enable_sm90INS1_16FlashAttnFwdSm90INS1_25CollectiveMainloopFwdSm90ILi2EN4cute5tupleIJNS5_1CILi1EEES8_S8_EEENS6_IJNS7_ILi128EEENS7_ILi96EEENS7_ILi64EEEEEELi256ENS_6half_tEfNS_4arch4Sm90ELb0ELb1ELb0ELb0ELb0ELb0ELb1ELb1ELb0ELb1ELb0ELb0EEENS1_21CollectiveEpilogueFwdINS6_IJSA_NS7_ILi256EEESB_EEES9_SE_SG_Li256ELb0ELb1ELb0ELb0EEENS1_30DynamicPersistentTileSchedulerILi256ELi128ELb0ELb1ELb1EEEEEEEEEvNT_6ParamsE:
	.zero		3840


//--------------------- .nv.constant0._ZN7cutlass13device_kernelIN5flash11enable_sm90INS1_16FlashAttnFwdSm90INS1_25CollectiveMainloopFwdSm90ILi2EN4cute5tupleIJNS5_1CILi1EEES8_S8_EEENS6_IJNS7_ILi128EEENS7_ILi96EEENS7_ILi64EEEEEELi256ENS_6half_tEfNS_4arch4Sm90ELb0ELb1ELb0ELb1ELb0ELb0ELb0ELb1ELb0ELb1ELb0ELb0EEENS1_21CollectiveEpilogueFwdINS6_IJSA_NS7_ILi256EEESB_EEES9_SE_SG_Li256ELb1ELb1ELb0ELb0EEENS1_36VarlenDynamicPersistentTileSchedulerILi128ELi96ELi256ELi128ELb0ELb1ELb1ELb1ELb0ELb1EEEEEEEEEvNT_6ParamsE --------------------------
	.section	.nv.constant0._ZN7cutlass13device_kernelIN5flash11enable_sm90INS1_16FlashAttnFwdSm90INS1_25CollectiveMainloopFwdSm90ILi2EN4cute5tupleIJNS5_1CILi1EEES8_S8_EEENS6_IJNS7_ILi128EEENS7_ILi96EEENS7_ILi64EEEEEELi256ENS_6half_tEfNS_4arch4Sm90ELb0ELb1ELb0ELb1ELb0ELb0ELb0ELb1ELb0ELb1ELb0ELb0EEENS1_21CollectiveEpilogueFwdINS6_IJSA_NS7_ILi256EEESB_EEES9_SE_SG_Li256ELb1ELb1ELb0ELb0EEENS1_36VarlenDynamicPersistentTileSchedulerILi128ELi96ELi256ELi128ELb0ELb1ELb1ELb1ELb0ELb1EEEEEEEEEvNT_6ParamsE,"a",@progbits
	.sectionflags	@""
	.align	4
.nv.constant0._ZN7cutlass13device_kernelIN5flash11enable_sm90INS1_16FlashAttnFwdSm90INS1_25CollectiveMainloopFwdSm90ILi2EN4cute5tupleIJNS5_1CILi1EEES8_S8_EEENS6_IJNS7_ILi128EEENS7_ILi96EEENS7_ILi64EEEEEELi256ENS_6half_tEfNS_4arch4Sm90ELb0ELb1ELb0ELb1ELb0ELb0ELb0ELb1ELb0ELb1ELb0ELb0EEENS1_21CollectiveEpilogueFwdINS6_IJSA_NS7_ILi256EEESB_EEES9_SE_SG_Li256ELb1ELb1ELb0ELb0EEENS1_36VarlenDynamicPersistentTileSchedulerILi128ELi96ELi256ELi128ELb0ELb1ELb1ELb1ELb0ELb1EEEEEEEEEvNT_6ParamsE:
	.zero		3584


//--------------------- .nv.constant0._ZN7cutlass13device_kernelIN5flash11enable_sm90INS1_16FlashAttnFwdSm90INS1_25CollectiveMainloopFwdSm90ILi2EN4cute5tupleIJNS5_1CILi1EEES8_S8_EEENS6_IJNS7_ILi128EEENS7_ILi96EEENS7_ILi64EEEEEELi256ENS_6half_tEfNS_4arch4Sm90ELb0ELb1ELb0ELb1ELb0ELb1ELb0ELb1ELb0ELb1ELb0ELb0EEENS1_21CollectiveEpilogueFwdINS6_IJSA_NS7_ILi256EEESB_EEES9_SE_SG_Li256ELb1ELb1ELb0ELb0EEENS1_36VarlenDynamicPersistentTileSchedulerILi128ELi96ELi256ELi128ELb0ELb1ELb1ELb1ELb0ELb1EEEEEEEEEvNT_6ParamsE --------------------------
	.section	.nv.constant0._ZN7cutlass13device_kernelIN5flash11enable_sm90INS1_16FlashAttnFwdSm90INS1_25CollectiveMainloopFwdSm90ILi2EN4cute5tupleIJNS5_1CILi1EEES8_S8_EEENS6_IJNS7_ILi128EEENS7_ILi96EEENS7_ILi64EEEEEELi256ENS_6half_tEfNS_4arch4Sm90ELb0ELb1ELb0ELb1ELb0ELb1ELb0ELb1ELb0ELb1ELb0ELb0EEENS1_21CollectiveEpilogueFwdINS6_IJSA_NS7_ILi256EEESB_EEES9_SE_SG_Li256ELb1ELb1ELb0ELb0EEENS1_36VarlenDynamicPersistentTileSchedulerILi128ELi96ELi256ELi128ELb0ELb1ELb1ELb1ELb0ELb1EEEEEEEEEvNT_6ParamsE,"a",@progbits
	.sectionflags	@""
	.align	4
.nv.constant0._ZN7cutlass13device_kernelIN5flash11enable_sm90INS1_16FlashAttnFwdSm90INS1_25CollectiveMainloopFwdSm90ILi2EN4cute5tupleIJNS5_1CILi1EEES8_S8_EEENS6_IJNS7_ILi128EEENS7_ILi96EEENS7_ILi64EEEEEELi256ENS_6half_tEfNS_4arch4Sm90ELb0ELb1ELb0ELb1ELb0ELb1ELb0ELb1ELb0ELb1ELb0ELb0EEENS1_21CollectiveEpilogueFwdINS6_IJSA_NS7_ILi256EEESB_EEES9_SE_SG_Li256ELb1ELb1ELb0ELb0EEENS1_36VarlenDynamicPersistentTileSchedulerILi128ELi96ELi256ELi128ELb0ELb1ELb1ELb1ELb0ELb1EEEEEEEEEvNT_6ParamsE:
	.zero		3584


//--------------------- .nv.constant0._ZN7cutlass13device_kernelIN5flash11enable_sm90INS1_16FlashAttnFwdSm90INS1_25CollectiveMainloopFwdSm90ILi2EN4cute5tupleIJNS5_1CILi1EEES8_S8_EEENS6_IJNS7_ILi128EEENS7_ILi96EEENS7_ILi64EEEEEELi256ENS_6half_tEfNS_4arch4Sm90ELb0ELb1ELb0ELb1ELb0ELb0ELb1ELb1ELb0ELb1ELb0ELb0EEENS1_21CollectiveEpilogueFwdINS6_IJSA_NS7_ILi256EEESB_EEES9_SE_SG_Li256ELb1ELb1ELb0ELb0EEENS1_36VarlenDynamicPersistentTileSchedulerILi128ELi96ELi256ELi128ELb0ELb1ELb1ELb1ELb0ELb1EEEEEEEEEvNT_6ParamsE --------------------------
	.section	.nv.constant0._ZN7cutlass13device_kernelIN5flash11enable_sm90INS1_16FlashAttnFwdSm90INS1_25CollectiveMainloopFwdSm90ILi2EN4cute5tupleIJNS5_1CILi1EEES8_S8_EEENS6_IJNS7_ILi128EEENS7_ILi96EEENS7_ILi64EEEEEELi256ENS_6half_tEfNS_4arch4Sm90ELb0ELb1ELb0ELb1ELb0ELb0ELb1ELb1ELb0ELb1ELb0ELb0EEENS1_21CollectiveEpilogueFwdINS6_IJSA_NS7_ILi256EEESB_EEES9_SE_SG_Li256ELb1ELb1ELb0ELb0EEENS1_36VarlenDynamicPersistentTileSchedulerILi128ELi96ELi256ELi128ELb0ELb1ELb1ELb1ELb0ELb1EEEEEEEEEvNT_6ParamsE,"a",@progbits
	.sectionflags	@""
	.align	4
.nv.constant0._ZN7cutlass13device_kernelIN5flash11enable_sm90INS1_16FlashAttnFwdSm90INS1_25CollectiveMainloopFwdSm90ILi2EN4cute5tupleIJNS5_1CILi1EEES8_S8_EEENS6_IJNS7_ILi128EEENS7_ILi96EEENS7_ILi64EEEEEELi256ENS_6half_tEfNS_4arch4Sm90ELb0ELb1ELb0ELb1ELb0ELb0ELb1ELb1ELb0ELb1ELb0ELb0EEENS1_21CollectiveEpilogueFwdINS6_IJSA_NS7_ILi256EEESB_EEES9_SE_SG_Li256ELb1ELb1ELb0ELb0EEENS1_36VarlenDynamicPersistentTileSchedulerILi128ELi96ELi256ELi128ELb0ELb1ELb1ELb1ELb0ELb1EEEEEEEEEvNT_6ParamsE:
	.zero		3840


//--------------------- .nv.constant0._ZN7cutlass13device_kernelIN5flash11enable_sm90INS1_16FlashAttnFwdSm90INS1_25CollectiveMainloopFwdSm90ILi2EN4cute5tupleIJNS5_1CILi1EEES8_S8_EEENS6_IJNS7_ILi128EEENS7_ILi96EEENS7_ILi64EEEEEELi256ENS_6half_tEfNS_4arch4Sm90ELb0ELb1ELb0ELb1ELb0ELb1ELb1ELb1ELb0ELb1ELb0ELb0EEENS1_21CollectiveEpilogueFwdINS6_IJSA_NS7_ILi256EEESB_EEES9_SE_SG_Li256ELb1ELb1ELb0ELb0EEENS1_36VarlenDynamicPersistentTileSchedulerILi128ELi96ELi256ELi128ELb0ELb1ELb1ELb1ELb0ELb1EEEEEEEEEvNT_6ParamsE --------------------------
	.section	.nv.constant0._ZN7cutlass13device_kernelIN5flash11enable_sm90INS1_16FlashAttnFwdSm90INS1_25CollectiveMainloopFwdSm90ILi2EN4cute5tupleIJNS5_1CILi1EEES8_S8_EEENS6_IJNS7_ILi128EEENS7_ILi96EEENS7_ILi64EEEEEELi256ENS_6half_tEfNS_4arch4Sm90ELb0ELb1ELb0ELb1ELb0ELb1ELb1ELb1ELb0ELb1ELb0ELb0EEENS1_21CollectiveEpilogueFwdINS6_IJSA_NS7_ILi256EEESB_EEES9_SE_SG_Li256ELb1ELb1ELb0ELb0EEENS1_36VarlenDynamicPersistentTileSchedulerILi128ELi96ELi256ELi128ELb0ELb1ELb1ELb1ELb0ELb1EEEEEEEEEvNT_6ParamsE,"a",@progbits
	.sectionflags	@""
	.align	4
.nv.constant0._ZN7cutlass13device_kernelIN5flash11enable_sm90INS1_16FlashAttnFwdSm90INS1_25CollectiveMainloopFwdSm90ILi2EN4cute5tupleIJNS5_1CILi1EEES8_S8_EEENS6_IJNS7_ILi128EEENS7_ILi96EEENS7_ILi64EEEEEELi256ENS_6half_tEfNS_4arch4Sm90ELb0ELb1ELb0ELb1ELb0ELb1ELb1ELb1ELb0ELb1ELb0ELb0EEENS1_21CollectiveEpilogueFwdINS6_IJSA_NS7_ILi256EEESB_EEES9_SE_SG_Li256ELb1ELb1ELb0ELb0EEENS1_36VarlenDynamicPersistentTileSchedulerILi128ELi96ELi256ELi128ELb0ELb1ELb1ELb1ELb0ELb1EEEEEEEEEvNT_6ParamsE:
	.zero		3840


//--------------------- .nv.constant0._ZN7cutlass13device_kernelIN5flash11enable_sm90INS1_16FlashAttnFwdSm90INS1_25CollectiveMainloopFwdSm90ILi2EN4cute5tupleIJNS5_1CILi1EEES8_S8_EEENS6_IJNS7_ILi128EEENS7_ILi96EEENS7_ILi64EEEEEELi256ENS_6half_tEfNS_4arch4Sm90ELb1ELb0ELb0ELb0ELb0ELb0ELb0ELb1ELb0ELb1ELb0ELb0EEENS1_21CollectiveEpilogueFwdINS6_IJSA_NS7_ILi256EEESB_EEES9_SE_SG_Li256ELb0ELb1ELb0ELb0EEENS1_30DynamicPersistentTileSchedulerILi256ELi128ELb0ELb1ELb1EEEEEEEEEvNT_6ParamsE --------------------------
	.section	.nv.constant0._ZN7cutlass13device_kernelIN5flash11enable_sm90INS1_16FlashAttnFwdSm90INS1_25CollectiveMainloopFwdSm90ILi2EN4cute5tupleIJNS5_1CILi1EEES8_S8_EEENS6_IJNS7_ILi128EEENS7_ILi96EEENS7_ILi64EEEEEELi256ENS_6half_tEfNS_4arch4Sm90ELb1ELb0ELb0ELb0ELb0ELb0ELb0ELb1ELb0ELb1ELb0ELb0EEENS1_21CollectiveEpilogueFwdINS6_IJSA_NS7_ILi256EEESB_EEES9_SE_SG_Li256ELb0ELb1ELb0ELb0EEENS1_30DynamicPersistentTileSchedulerILi256ELi128ELb0ELb1ELb1EEEEEEEEEvNT_6ParamsE,"a",@progbits
	.sectionflags	@""
	.align	4
.nv.constant0._ZN7cutlass13device_kernelIN5flash11enable_sm90INS1_16FlashAttnFwdSm90INS1_25CollectiveMainloopFwdSm90ILi2EN4cute5tupleIJNS5_1CILi1EEES8_S8_EEENS6_IJNS7_ILi128EEENS7_ILi96EEENS7_ILi64EEEEEELi256ENS_6half_tEfNS_4arch4Sm90ELb1ELb0ELb0ELb0ELb0ELb0ELb0ELb1ELb0ELb1ELb0ELb0EEENS1_21CollectiveEpilogueFwdINS6_IJSA_NS7_ILi256EEESB_EEES9_SE_SG_Li256ELb0ELb1ELb0ELb0EEENS1_30DynamicPersistentTileSchedulerILi256ELi128ELb0ELb1ELb1EEEEEEEEEvNT_6ParamsE:
	.zero		3584


//--------------------- .nv.constant0._ZN7cutlass13device_kernelIN5flash11enable_sm90INS1_16FlashAttnFwdSm90INS1_25CollectiveMainloopFwdSm90ILi2EN4cute5tupleIJNS5_1CILi1EEES8_S8_EEENS6_IJNS7_ILi128EEENS7_ILi96EEENS7_ILi64EEEEEELi256ENS_6half_tEfNS_4arch4Sm90ELb1ELb0ELb0ELb0ELb0ELb0ELb1ELb1ELb0ELb1ELb0ELb0EEENS1_21CollectiveEpilogueFwdINS6_IJSA_NS7_ILi256EEESB_EEES9_SE_SG_Li256ELb0ELb1ELb0ELb0EEENS1_30DynamicPersistentTileSchedulerILi256ELi128ELb0ELb1ELb1EEEEEEEEEvNT_6ParamsE --------------------------
	.section	.nv.constant0._ZN7cutlass13device_kernelIN5flash11enable_sm90INS1_16FlashAttnFwdSm90INS1_25CollectiveMainloopFwdSm90ILi2EN4cute5tupleIJNS5_1CILi1EEES8_S8_EEENS6_IJNS7_ILi128EEENS7_ILi96EEENS7_ILi64EEEEEELi256ENS_6half_tEfNS_4arch4Sm90ELb1ELb0ELb0ELb0ELb0ELb0ELb1ELb1ELb0ELb1ELb0ELb0EEENS1_21CollectiveEpilogueFwdINS6_IJSA_NS7_ILi256EEESB_EEES9_SE_SG_Li256ELb0ELb1ELb0ELb0EEENS1_30DynamicPersistentTileSchedulerILi256ELi128ELb0ELb1ELb1EEEEEEEEEvNT_6ParamsE,"a",@progbits
	.sectionflags	@""
	.align	4
.nv.constant0._ZN7cutlass13device_kernelIN5flash11enable_sm90INS1_16FlashAttnFwdSm90INS1_25CollectiveMainloopFwdSm90ILi2EN4cute5tupleIJNS5_1CILi1EEES8_S8_EEENS6_IJNS7_ILi128EEENS7_ILi96EEENS7_ILi64EEEEEELi256ENS_6half_tEfNS_4arch4Sm90ELb1ELb0ELb0ELb0ELb0ELb0ELb1ELb1ELb0ELb1ELb0ELb0EEENS1_21CollectiveEpilogueFwdINS6_IJSA_NS7_ILi256EEESB_EEES9_SE_SG_Li256ELb0ELb1ELb0ELb0EEENS1_30DynamicPersistentTileSchedulerILi256ELi128ELb0ELb1ELb1EEEEEEEEEvNT_6ParamsE:
	.zero		3840


//--------------------- .nv.constant0._ZN7cutlass13device_kernelIN5flash11enable_sm90INS1_16FlashAttnFwdSm90INS1_25CollectiveMainloopFwdSm90ILi2EN4cute5tupleIJNS5_1CILi1EEES8_S8_EEENS6_IJNS7_ILi128EEENS7_ILi96EEENS7_ILi64EEEEEELi256ENS_6half_tEfNS_4arch4Sm90ELb1ELb0ELb0ELb1ELb0ELb0ELb0ELb1ELb0ELb1ELb0ELb0EEENS1_21CollectiveEpilogueFwdINS6_IJSA_NS7_ILi256EEESB_EEES9_SE_SG_Li256ELb1ELb1ELb0ELb0EEENS1_36VarlenDynamicPersistentTileSchedulerILi128ELi96ELi256ELi128ELb0ELb1ELb1ELb1ELb1ELb1EEEEEEEEEvNT_6ParamsE --------------------------
	.section	.nv.constant0._ZN7cutlass13device_kernelIN5flash11enable_sm90INS1_16FlashAttnFwdSm90INS1_25CollectiveMainloopFwdSm90ILi2EN4cute5tupleIJNS5_1CILi1EEES8_S8_EEENS6_IJNS7_ILi128EEENS7_ILi96EEENS7_ILi64EEEEEELi256ENS_6half_tEfNS_4arch4Sm90ELb1ELb0ELb0ELb1ELb0ELb0ELb0ELb1ELb0ELb1ELb0ELb0EEENS1_21CollectiveEpilogueFwdINS6_IJSA_NS7_ILi256EEESB_EEES9_SE_SG_Li256ELb1ELb1ELb0ELb0EEENS1_36VarlenDynamicPersistentTileSchedulerILi128ELi96ELi256ELi128ELb0ELb1ELb1ELb1ELb1ELb1EEEEEEEEEvNT_6ParamsE,"a",@progbits
	.sectionflags	@""
	.align	4
.nv.constant0._ZN7cutlass13device_kernelIN5flash11enable_sm90INS1_16FlashAttnFwdSm90INS1_25CollectiveMainloopFwdSm90ILi2EN4cute5tupleIJNS5_1CILi1EEES8_S8_EEENS6_IJNS7_ILi128EEENS7_ILi96EEENS7_ILi64EEEEEELi256ENS_6half_tEfNS_4arch4Sm90ELb1ELb0ELb0ELb1ELb0ELb0ELb0ELb1ELb0ELb1ELb0ELb0EEENS1_21CollectiveEpilogueFwdINS6_IJSA_NS7_ILi256EEESB_EEES9_SE_SG_Li256ELb1ELb1ELb0ELb0EEENS1_36VarlenDynamicPersistentTileSchedulerILi128ELi96ELi256ELi128ELb0ELb1ELb1ELb1ELb1ELb1EEEEEEEEEvNT_6ParamsE:
	.zero		3584


//--------------------- .nv.constant0._ZN7cutlass13device_kernelIN5flash11enable_sm90INS1_16FlashAttnFwdSm90INS1_25CollectiveMainloopFwdSm90ILi2EN4cute5tupleIJNS5_1CILi1EEES8_S8_EEENS6_IJNS7_ILi128EEENS7_ILi96EEENS7_ILi64EEEEEELi256ENS_6half_tEfNS_4arch4Sm90ELb1ELb0ELb0ELb1ELb0ELb1ELb0ELb1ELb0ELb1ELb0ELb0EEENS1_21CollectiveEpilogueFwdINS6_IJSA_NS7_ILi256EEESB_EEES9_SE_SG_Li256ELb1ELb1ELb0ELb0EEENS1_36VarlenDynamicPersistentTileSchedulerILi128ELi96ELi256ELi128ELb0ELb1ELb1ELb1ELb1ELb1EEEEEEEEEvNT_6ParamsE --------------------------
	.section	.nv.constant0._ZN7cutlass13device_kernelIN5flash11enable_sm90INS1_16FlashAttnFwdSm90INS1_25CollectiveMainloopFwdSm90ILi2EN4cute5tupleIJNS5_1CILi1EEES8_S8_EEENS6_IJNS7_ILi128EEENS7_ILi96EEENS7_ILi64EEEEEELi256ENS_6half_tEfNS_4arch4Sm90ELb1ELb0ELb0ELb1ELb0ELb1ELb0ELb1ELb0ELb1ELb0ELb0EEENS1_21CollectiveEpilogueFwdINS6_IJSA_NS7_ILi256EEESB_EEES9_SE_SG_Li256ELb1ELb1ELb0ELb0EEENS1_36VarlenDynamicPersistentTileSchedulerILi128ELi96ELi256ELi128ELb0ELb1ELb1ELb1ELb1ELb1EEEEEEEEEvNT_6ParamsE,"a",@progbits
	.sectionflags	@""
	.align	4
.nv.constant0._ZN7cutlass13device_kernelIN5flash11enable_sm90INS1_16FlashAttnFwdSm90INS1_25CollectiveMainloopFwdSm90ILi2EN4cute5tupleIJNS5_1CILi1EEES8_S8_EEENS6_IJNS7_ILi128EEENS7_ILi96EEENS7_ILi64EEEEEELi256ENS_6half_tEfNS_4arch4Sm90ELb1ELb0ELb0ELb1ELb0ELb1ELb0ELb1ELb0ELb1ELb0ELb0EEENS1_21CollectiveEpilogueFwdINS6_IJSA_NS7_ILi256EEESB_EEES9_SE_SG_Li256ELb1ELb1ELb0ELb0EEENS1_36VarlenDynamicPersistentTileSchedulerILi128ELi96ELi256ELi128ELb0ELb1ELb1ELb1ELb1ELb1EEEEEEEEEvNT_6ParamsE:
	.zero		3584


//--------------------- .nv.constant0._ZN7cutlass13device_kernelIN5flash11enable_sm90INS1_16FlashAttnFwdSm90INS1_25CollectiveMainloopFwdSm90ILi2EN4cute5tupleIJNS5_1CILi1EEES8_S8_EEENS6_IJNS7_ILi128EEENS7_ILi96EEENS7_ILi64EEEEEELi256ENS_6half_tEfNS_4arch4Sm90ELb1ELb0ELb0ELb1ELb0ELb0ELb1ELb1ELb0ELb1ELb0ELb0EEENS1_21CollectiveEpilogueFwdINS6_IJSA_NS7_ILi256EEESB_EEES9_SE_SG_Li256ELb1ELb1ELb0ELb0EEENS1_36VarlenDynamicPersistentTileSchedulerILi128ELi96ELi256ELi128ELb0ELb1ELb1ELb1ELb1ELb1EEEEEEEEEvNT_6ParamsE --------------------------
	.section	.nv.constant0._ZN7cutlass13device_kernelIN5flash11enable_sm90INS1_16FlashAttnFwdSm90INS1_25CollectiveMainloopFwdSm90ILi2EN4cute5tupleIJNS5_1CILi1EEES8_S8_EEENS6_IJNS7_ILi128EEENS7_ILi96EEENS7_ILi64EEEEEELi256ENS_6half_tEfNS_4arch4Sm90ELb1ELb0ELb0ELb1ELb0ELb0ELb1ELb1ELb0ELb1ELb0ELb0EEENS1_21CollectiveEpilogueFwdINS6_IJSA_NS7_ILi256EEESB_EEES9_SE_SG_Li256ELb1ELb1ELb0ELb0EEENS1_36VarlenDynamicPersistentTileSchedulerILi128ELi96ELi256ELi128ELb0ELb1ELb1ELb1ELb1ELb1EEEEEEEEEvNT_6ParamsE,"a",@progbits
	.sectionflags	@""
	.align	4
.nv.constant0._ZN7cutlass13device_kernelIN5flash11enable_sm90INS1_16FlashAttnFwdSm90INS1_25CollectiveMainloopFwdSm90ILi2EN4cute5tupleIJNS5_1CILi1EEES8_S8_EEENS6_IJNS7_ILi128EEENS7_ILi96EEENS7_ILi64EEEEEELi256ENS_6half_tEfNS_4arch4Sm90ELb1ELb0ELb0ELb1ELb0ELb0ELb1ELb1ELb0ELb1ELb0ELb0EEENS1_21CollectiveEpilogueFwdINS6_IJSA_NS7_ILi256EEESB_EEES9_SE_SG_Li256ELb1ELb1ELb0ELb0EEENS1_36VarlenDynamicPersistentTileSchedulerILi128ELi96ELi256ELi128ELb0ELb1ELb1ELb1ELb1ELb1EEEEEEEEEvNT_6ParamsE:
	.zero		3840


//--------------------- .nv.constant0._ZN7cutlass13device_kernelIN5flash11enable_sm90INS1_16FlashAttnFwdSm90INS1_25CollectiveMainloopFwdSm90ILi2EN4cute5tupleIJNS5_1CILi1EEES8_S8_EEENS6_IJNS7_ILi128EEENS7_ILi96EEENS7_ILi64EEEEEELi256ENS_6half_tEfNS_4arch4Sm90ELb1ELb0ELb0ELb1ELb0ELb1ELb1ELb1ELb0ELb1ELb0ELb0EEENS1_21CollectiveEpilogueFwdINS6_IJSA_NS7_ILi256EEESB_EEES9_SE_SG_Li256ELb1ELb1ELb0ELb0EEENS1_36VarlenDynamicPersistentTileSchedulerILi128ELi96ELi256ELi128ELb0ELb1ELb1ELb1ELb1ELb1EEEEEEEEEvNT_6ParamsE --------------------------
	.section	.nv.constant0._ZN7cutlass13device_kernelIN5flash11enable_sm90INS1_16FlashAttnFwdSm90INS1_25CollectiveMainloopFwdSm90ILi2EN4cute5tupleIJNS5_1CILi1EEES8_S8_EEENS6_IJNS7_ILi128EEENS7_ILi96EEENS7_ILi64EEEEEELi256ENS_6half_tEfNS_4arch4Sm90ELb1ELb0ELb0ELb1ELb0ELb1ELb1ELb1ELb0ELb1ELb0ELb0EEENS1_21CollectiveEpilogueFwdINS6_IJSA_NS7_ILi256EEESB_EEES9_SE_SG_Li256ELb1ELb1ELb0ELb0EEENS1_36VarlenDynamicPersistentTileSchedulerILi128ELi96ELi256ELi128ELb0ELb1ELb1ELb1ELb1ELb1EEEEEEEEEvNT_6ParamsE,"a",@progbits
	.sectionflags	@""
	.align	4
.nv.constant0._ZN7cutlass13device_kernelIN5flash11enable_sm90INS1_16FlashAttnFwdSm90INS1_25CollectiveMainloopFwdSm90ILi2EN4cute5tupleIJNS5_1CILi1EEES8_S8_EEENS6_IJNS7_ILi128EEENS7_ILi96EEENS7_ILi64EEEEEELi256ENS_6half_tEfNS_4arch4Sm90ELb1ELb0ELb0ELb1ELb0ELb1ELb1ELb1ELb0ELb1ELb0ELb0EEENS1_21CollectiveEpilogueFwdINS6_IJSA_NS7_ILi256EEESB_EEES9_SE_SG_Li256ELb1ELb1ELb0ELb0EEENS1_36VarlenDynamicPersistentTileSchedulerILi128ELi96ELi256ELi128ELb0ELb1ELb1ELb1ELb1ELb1EEEEEEEEEvNT_6ParamsE:
	.zero		3840


//--------------------- SYMBOLS --------------------------

	.type		.nv.reservedSmem.offset0,@object
	.size		.nv.reservedSmem.offset0,0x4
